	.target	sm_80

	.elftype	@"ET_EXEC"


//--------------------- .note.nv.tkinfo           --------------------------
	.section	.note.nv.tkinfo,"",@"SHT_NOTE"
	.sectionflags	@"SHF_NOTE_NV_TKINFO"
	.tkinfo
        /*0018*/ 	.word	0x00000002
        /*0030*/ 	.string	""
        /*0030*/ 	.string	"ptxas"
        /*0030*/ 	.string	"Cuda compilation tools, release 13.0, V13.0.88"
        /*0030*/ 	.string	"Build cuda_13.0.r13.0/compiler.36424714_0"
        /*0030*/ 	.string	"-arch sm_80 -m 64 "



//--------------------- .note.nv.cuinfo           --------------------------
	.section	.note.nv.cuinfo,"",@"SHT_NOTE"
	.sectionflags	@"SHF_NOTE_NV_CUINFO"
        /*0018*/ 	.short	0x0002
        /*001a*/ 	.short	0x0050
        /*001c*/ 	.short	0x0082
	.zero		2


//--------------------- .nv.info                  --------------------------
	.section	.nv.info,"",@"SHT_CUDA_INFO"
	.align	4


	//----- nvinfo : EIATTR_REGCOUNT
	.align		4
        /*0000*/ 	.byte	0x04, 0x2f
        /*0002*/ 	.short	(.L_12 - .L_11)
	.align		4
.L_11:
        /*0004*/ 	.word	index@(_ZN7cutlass6KernelINS_4conv6kernel29ImplicitGemmConvolutionFusionINS1_11threadblock33ImplicitGemmWgradFusionMultistageINS_4gemm9GemmShapeILi128ELi128ELi32EEENS4_52Conv2dWgradOutputGradientTileAccessIteratorOptimizedINS_11MatrixShapeILi128ELi32EEENS_6half_tENS_9transform29PitchLinearWarpRakedThreadMapINS_16PitchLinearShapeILi128ELi32EEELi128ENSF_ILi8ELi4EEELi8EEENS_12AlignedArrayISC_Li8ELi16EEEEENSD_11threadblock25RegularTileAccessIteratorISB_SC_NS_6layout40ColumnMajorTensorOpMultiplicandCongruousILi16ELi64EEELi1ESI_Li16EEELNS_4arch14CacheOperation4KindE0ENS4_48Conv2dWgradActivationTileAccessIteratorOptimizedINSA_ILi32ELi128EEESC_SI_SK_EENSN_ISW_SC_NSO_37RowMajorTensorOpMultiplicandCongruousILi16ELi64EEELi0ESI_Li16EEELSU_0ENS4_33PredicatedScaleBiasVectorIteratorINSA_ILi1ELi64EEESC_NSO_8RowMajorEEENS6_11threadblock9MmaPolicyINS6_4warp11MmaTensorOpINS7_ILi64ELi64ELi32EEESC_SQ_SC_SZ_fS13_NS17_17MmaTensorOpPolicyINSS_3MmaINS7_ILi16ELi8ELi16EEELi32ESC_S13_SC_NSO_11ColumnMajorEfS13_NSS_13OpMultiplyAddEEENSA_ILi1ELi1EEEEELi1ELb0EbEENSA_ILi0ELi0EEES1J_Li1EEELi5EbEENS_8epilogue11threadblock8EpilogueIS8_S1I_Li1ENS1N_22PredicatedTileIteratorINS1N_26OutputTileOptimalThreadMapINS1N_15OutputTileShapeILi128ELi8ELi2ELi1ELi1EEENS1R_ILi1ELi8ELi1ELi1ELi8EEELi128ELi4ELi32EEEfLb0ENSO_9NoPermuteELb0EEENS1M_4warp24FragmentIteratorTensorOpIS19_S1C_fNS_5ArrayIfLi4ELb1EEES13_EENS1X_20TileIteratorTensorOpIS19_S1C_fS13_EENS1N_18SharedLoadIteratorINS1U_18CompactedThreadMapEfLi16EEENS1M_6thread17LinearCombinationIfLi4EffLNS27_9ScaleType4KindE0ELNS_15FloatRoundStyleE2EfEENSA_ILi0ELi8EEELi2ELi1EEENS15_30GemmIdentityThreadblockSwizzleILi1EEELNS1_8OperatorE2ENS1_17Conv2dProblemSizeEEEEEvNT_6ParamsE)
        /*0008*/ 	.word	0x000000fe


	//----- nvinfo : EIATTR_FRAME_SIZE
	.align		4
.L_12:
        /*000c*/ 	.byte	0x04, 0x11
        /*000e*/ 	.short	(.L_14 - .L_13)
	.align		4
.L_13:
        /*0010*/ 	.word	index@($__internal_1_$__cuda_sm20_div_s64)
        /*0014*/ 	.word	0x00000000


	//----- nvinfo : EIATTR_FRAME_SIZE
	.align		4
.L_14:
        /*0018*/ 	.byte	0x04, 0x11
        /*001a*/ 	.short	(.L_16 - .L_15)
	.align		4
.L_15:
        /*001c*/ 	.word	index@(_ZN7cutlass6KernelINS_4conv6kernel29ImplicitGemmConvolutionFusionINS1_11threadblock33ImplicitGemmWgradFusionMultistageINS_4gemm9GemmShapeILi128ELi128ELi32EEENS4_52Conv2dWgradOutputGradientTileAccessIteratorOptimizedINS_11MatrixShapeILi128ELi32EEENS_6half_tENS_9transform29PitchLinearWarpRakedThreadMapINS_16PitchLinearShapeILi128ELi32EEELi128ENSF_ILi8ELi4EEELi8EEENS_12AlignedArrayISC_Li8ELi16EEEEENSD_11threadblock25RegularTileAccessIteratorISB_SC_NS_6layout40ColumnMajorTensorOpMultiplicandCongruousILi16ELi64EEELi1ESI_Li16EEELNS_4arch14CacheOperation4KindE0ENS4_48Conv2dWgradActivationTileAccessIteratorOptimizedINSA_ILi32ELi128EEESC_SI_SK_EENSN_ISW_SC_NSO_37RowMajorTensorOpMultiplicandCongruousILi16ELi64EEELi0ESI_Li16EEELSU_0ENS4_33PredicatedScaleBiasVectorIteratorINSA_ILi1ELi64EEESC_NSO_8RowMajorEEENS6_11threadblock9MmaPolicyINS6_4warp11MmaTensorOpINS7_ILi64ELi64ELi32EEESC_SQ_SC_SZ_fS13_NS17_17MmaTensorOpPolicyINSS_3MmaINS7_ILi16ELi8ELi16EEELi32ESC_S13_SC_NSO_11ColumnMajorEfS13_NSS_13OpMultiplyAddEEENSA_ILi1ELi1EEEEELi1ELb0EbEENSA_ILi0ELi0EEES1J_Li1EEELi5EbEENS_8epilogue11threadblock8EpilogueIS8_S1I_Li1ENS1N_22PredicatedTileIteratorINS1N_26OutputTileOptimalThreadMapINS1N_15OutputTileShapeILi128ELi8ELi2ELi1ELi1EEENS1R_ILi1ELi8ELi1ELi1ELi8EEELi128ELi4ELi32EEEfLb0ENSO_9NoPermuteELb0EEENS1M_4warp24FragmentIteratorTensorOpIS19_S1C_fNS_5ArrayIfLi4ELb1EEES13_EENS1X_20TileIteratorTensorOpIS19_S1C_fS13_EENS1N_18SharedLoadIteratorINS1U_18CompactedThreadMapEfLi16EEENS1M_6thread17LinearCombinationIfLi4EffLNS27_9ScaleType4KindE0ELNS_15FloatRoundStyleE2EfEENSA_ILi0ELi8EEELi2ELi1EEENS15_30GemmIdentityThreadblockSwizzleILi1EEELNS1_8OperatorE2ENS1_17Conv2dProblemSizeEEEEEvNT_6ParamsE)
        /*0020*/ 	.word	0x00000000


	//----- nvinfo : EIATTR_REGCOUNT
	.align		4
.L_16:
        /*0024*/ 	.byte	0x04, 0x2f
        /*0026*/ 	.short	(.L_18 - .L_17)
	.align		4
.L_17:
        /*0028*/ 	.word	index@(_ZN7cutlass9reference6device6kernel11Conv2dWgradINS_6half_tENS_6layout10TensorNHWCES4_S6_fS6_ffNS_16NumericConverterIffLNS_15FloatRoundStyleE2EEENS_12multiply_addIfffEELi2ELi4ELi8ELi16EEEvNS_4conv17Conv2dProblemSizeENS_9TensorRefIT_T0_EENSE_IT1_T2_EENSE_IT3_T4_EESN_T5_SO_)
        /*002c*/ 	.word	0x00000048


	//----- nvinfo : EIATTR_FRAME_SIZE
	.align		4
.L_18:
        /*0030*/ 	.byte	0x04, 0x11
        /*0032*/ 	.short	(.L_20 - .L_19)
	.align		4
.L_19:
        /*0034*/ 	.word	index@($__internal_0_$__cuda_sm20_div_s64)
        /*0038*/ 	.word	0x00000000


	//----- nvinfo : EIATTR_FRAME_SIZE
	.align		4
.L_20:
        /*003c*/ 	.byte	0x04, 0x11
        /*003e*/ 	.short	(.L_22 - .L_21)
	.align		4
.L_21:
        /*0040*/ 	.word	index@(_ZN7cutlass9reference6device6kernel11Conv2dWgradINS_6half_tENS_6layout10TensorNHWCES4_S6_fS6_ffNS_16NumericConverterIffLNS_15FloatRoundStyleE2EEENS_12multiply_addIfffEELi2ELi4ELi8ELi16EEEvNS_4conv17Conv2dProblemSizeENS_9TensorRefIT_T0_EENSE_IT1_T2_EENSE_IT3_T4_EESN_T5_SO_)
        /*0044*/ 	.word	0x00000000


	//----- nvinfo : EIATTR_MIN_STACK_SIZE
	.align		4
.L_22:
        /*0048*/ 	.byte	0x04, 0x12
        /*004a*/ 	.short	(.L_24 - .L_23)
	.align		4
.L_23:
        /*004c*/ 	.word	index@(_ZN7cutlass6KernelINS_4conv6kernel29ImplicitGemmConvolutionFusionINS1_11threadblock33ImplicitGemmWgradFusionMultistageINS_4gemm9GemmShapeILi128ELi128ELi32EEENS4_52Conv2dWgradOutputGradientTileAccessIteratorOptimizedINS_11MatrixShapeILi128ELi32EEENS_6half_tENS_9transform29PitchLinearWarpRakedThreadMapINS_16PitchLinearShapeILi128ELi32EEELi128ENSF_ILi8ELi4EEELi8EEENS_12AlignedArrayISC_Li8ELi16EEEEENSD_11threadblock25RegularTileAccessIteratorISB_SC_NS_6layout40ColumnMajorTensorOpMultiplicandCongruousILi16ELi64EEELi1ESI_Li16EEELNS_4arch14CacheOperation4KindE0ENS4_48Conv2dWgradActivationTileAccessIteratorOptimizedINSA_ILi32ELi128EEESC_SI_SK_EENSN_ISW_SC_NSO_37RowMajorTensorOpMultiplicandCongruousILi16ELi64EEELi0ESI_Li16EEELSU_0ENS4_33PredicatedScaleBiasVectorIteratorINSA_ILi1ELi64EEESC_NSO_8RowMajorEEENS6_11threadblock9MmaPolicyINS6_4warp11MmaTensorOpINS7_ILi64ELi64ELi32EEESC_SQ_SC_SZ_fS13_NS17_17MmaTensorOpPolicyINSS_3MmaINS7_ILi16ELi8ELi16EEELi32ESC_S13_SC_NSO_11ColumnMajorEfS13_NSS_13OpMultiplyAddEEENSA_ILi1ELi1EEEEELi1ELb0EbEENSA_ILi0ELi0EEES1J_Li1EEELi5EbEENS_8epilogue11threadblock8EpilogueIS8_S1I_Li1ENS1N_22PredicatedTileIteratorINS1N_26OutputTileOptimalThreadMapINS1N_15OutputTileShapeILi128ELi8ELi2ELi1ELi1EEENS1R_ILi1ELi8ELi1ELi1ELi8EEELi128ELi4ELi32EEEfLb0ENSO_9NoPermuteELb0EEENS1M_4warp24FragmentIteratorTensorOpIS19_S1C_fNS_5ArrayIfLi4ELb1EEES13_EENS1X_20TileIteratorTensorOpIS19_S1C_fS13_EENS1N_18SharedLoadIteratorINS1U_18CompactedThreadMapEfLi16EEENS1M_6thread17LinearCombinationIfLi4EffLNS27_9ScaleType4KindE0ELNS_15FloatRoundStyleE2EfEENSA_ILi0ELi8EEELi2ELi1EEENS15_30GemmIdentityThreadblockSwizzleILi1EEELNS1_8OperatorE2ENS1_17Conv2dProblemSizeEEEEEvNT_6ParamsE)
        /*0050*/ 	.word	0x00000000


	//----- nvinfo : EIATTR_MIN_STACK_SIZE
	.align		4
.L_24:
        /*0054*/ 	.byte	0x04, 0x12
        /*0056*/ 	.short	(.L_26 - .L_25)
	.align		4
.L_25:
        /*0058*/ 	.word	index@(_ZN7cutlass9reference6device6kernel11Conv2dWgradINS_6half_tENS_6layout10TensorNHWCES4_S6_fS6_ffNS_16NumericConverterIffLNS_15FloatRoundStyleE2EEENS_12multiply_addIfffEELi2ELi4ELi8ELi16EEEvNS_4conv17Conv2dProblemSizeENS_9TensorRefIT_T0_EENSE_IT1_T2_EENSE_IT3_T4_EESN_T5_SO_)
        /*005c*/ 	.word	0x00000000
.L_26:


//--------------------- .nv.info._ZN7cutlass9reference6device6kernel11Conv2dWgradINS_6half_tENS_6layout10TensorNHWCES4_S6_fS6_ffNS_16NumericConverterIffLNS_15FloatRoundStyleE2EEENS_12multiply_addIfffEELi2ELi4ELi8ELi16EEEvNS_4conv17Conv2dProblemSizeENS_9TensorRefIT_T0_EENSE_IT1_T2_EENSE_IT3_T4_EESN_T5_SO_ --------------------------
	.section	.nv.info._ZN7cutlass9reference6device6kernel11Conv2dWgradINS_6half_tENS_6layout10TensorNHWCES4_S6_fS6_ffNS_16NumericConverterIffLNS_15FloatRoundStyleE2EEENS_12multiply_addIfffEELi2ELi4ELi8ELi16EEEvNS_4conv17Conv2dProblemSizeENS_9TensorRefIT_T0_EENSE_IT1_T2_EENSE_IT3_T4_EESN_T5_SO_,"",@"SHT_CUDA_INFO"
	.sectionflags	@""
	.align	4


	//----- nvinfo : EIATTR_CUDA_API_VERSION
	.align		4
        /*0000*/ 	.byte	0x04, 0x37
        /*0002*/ 	.short	(.L_28 - .L_27)
.L_27:
        /*0004*/ 	.word	0x00000082


	//----- nvinfo : EIATTR_SW2861232_WAR
	.align		4
.L_28:
        /*0008*/ 	.byte	0x01, 0x35
	.zero		2


	//----- nvinfo : EIATTR_PARAM_CBANK
	.align		4
        /*000c*/ 	.byte	0x04, 0x0a
        /*000e*/ 	.short	(.L_30 - .L_29)
	.align		4
.L_29:
        /*0010*/ 	.word	index@(.nv.constant0._ZN7cutlass9reference6device6kernel11Conv2dWgradINS_6half_tENS_6layout10TensorNHWCES4_S6_fS6_ffNS_16NumericConverterIffLNS_15FloatRoundStyleE2EEENS_12multiply_addIfffEELi2ELi4ELi8ELi16EEEvNS_4conv17Conv2dProblemSizeENS_9TensorRefIT_T0_EENSE_IT1_T2_EENSE_IT3_T4_EESN_T5_SO_)
        /*0014*/ 	.short	0x0160
        /*0016*/ 	.short	0x00b0


	//----- nvinfo : EIATTR_CBANK_PARAM_SIZE
	.align		4
.L_30:
        /*0018*/ 	.byte	0x03, 0x19
        /*001a*/ 	.short	0x00b0


	//----- nvinfo : EIATTR_KPARAM_INFO
	.align		4
        /*001c*/ 	.byte	0x04, 0x17
        /*001e*/ 	.short	(.L_32 - .L_31)
.L_31:
        /*0020*/ 	.word	0x00000000
        /*0024*/ 	.short	0x0006
        /*0026*/ 	.short	0x00ac
        /*0028*/ 	.byte	0x00, 0xf0, 0x11, 0x00


	//----- nvinfo : EIATTR_KPARAM_INFO
	.align		4
.L_32:
        /*002c*/ 	.byte	0x04, 0x17
        /*002e*/ 	.short	(.L_34 - .L_33)
.L_33:
        /*0030*/ 	.word	0x00000000
        /*0034*/ 	.short	0x0005
        /*0036*/ 	.short	0x00a8
        /*0038*/ 	.byte	0x00, 0xf0, 0x11, 0x00


	//----- nvinfo : EIATTR_KPARAM_INFO
	.align		4
.L_34:
        /*003c*/ 	.byte	0x04, 0x17
        /*003e*/ 	.short	(.L_36 - .L_35)
.L_35:
        /*0040*/ 	.word	0x00000000
        /*0044*/ 	.short	0x0004
        /*0046*/ 	.short	0x0090
        /*0048*/ 	.byte	0x00, 0xf0, 0x61, 0x00


	//----- nvinfo : EIATTR_KPARAM_INFO
	.align		4
.L_36:
        /*004c*/ 	.byte	0x04, 0x17
        /*004e*/ 	.short	(.L_38 - .L_37)
.L_37:
        /*0050*/ 	.word	0x00000000
        /*0054*/ 	.short	0x0003
        /*0056*/ 	.short	0x0078
        /*0058*/ 	.byte	0x00, 0xf0, 0x61, 0x00


	//----- nvinfo : EIATTR_KPARAM_INFO
	.align		4
.L_38:
        /*005c*/ 	.byte	0x04, 0x17
        /*005e*/ 	.short	(.L_40 - .L_39)
.L_39:
        /*0060*/ 	.word	0x00000000
        /*0064*/ 	.short	0x0002
        /*0066*/ 	.short	0x0060
        /*0068*/ 	.byte	0x00, 0xf0, 0x61, 0x00


	//----- nvinfo : EIATTR_KPARAM_INFO
	.align		4
.L_40:
        /*006c*/ 	.byte	0x04, 0x17
        /*006e*/ 	.short	(.L_42 - .L_41)
.L_41:
        /*0070*/ 	.word	0x00000000
        /*0074*/ 	.short	0x0001
        /*0076*/ 	.short	0x0048
        /*0078*/ 	.byte	0x00, 0xf0, 0x61, 0x00


	//----- nvinfo : EIATTR_KPARAM_INFO
	.align		4
.L_42:
        /*007c*/ 	.byte	0x04, 0x17
        /*007e*/ 	.short	(.L_44 - .L_43)
.L_43:
        /*0080*/ 	.word	0x00000000
        /*0084*/ 	.short	0x0000
        /*0086*/ 	.short	0x0000
        /*0088*/ 	.byte	0x00, 0xf0, 0x21, 0x01


	//----- nvinfo : EIATTR_MAXREG_COUNT
	.align		4
.L_44:
        /*008c*/ 	.byte	0x03, 0x1b
        /*008e*/ 	.short	0x00ff


	//----- nvinfo : EIATTR_MERCURY_ISA_VERSION
	.align		4
        /*0090*/ 	.byte	0x03, 0x5f
        /*0092*/ 	.short	0x0000


	//----- nvinfo : EIATTR_EXIT_INSTR_OFFSETS
	.align		4
        /*0094*/ 	.byte	0x04, 0x1c
        /*0096*/ 	.short	(.L_46 - .L_45)


	//   ....[0]....
.L_45:
        /*0098*/ 	.word	0x00002fc0


	//   ....[1]....
        /*009c*/ 	.word	0x00003420


	//   ....[2]....
        /*00a0*/ 	.word	0x00003460


	//   ....[3]....
        /*00a4*/ 	.word	0x00003830


	//   ....[4]....
        /*00a8*/ 	.word	0x00003940


	//----- nvinfo : EIATTR_CRS_STACK_SIZE
	.align		4
.L_46:
        /*00ac*/ 	.byte	0x04, 0x1e
        /*00ae*/ 	.short	(.L_48 - .L_47)
.L_47:
        /*00b0*/ 	.word	0x00000000
.L_48:


//--------------------- .nv.info._ZN7cutlass6KernelINS_4conv6kernel29ImplicitGemmConvolutionFusionINS1_11threadblock33ImplicitGemmWgradFusionMultistageINS_4gemm9GemmShapeILi128ELi128ELi32EEENS4_52Conv2dWgradOutputGradientTileAccessIteratorOptimizedINS_11MatrixShapeILi128ELi32EEENS_6half_tENS_9transform29PitchLinearWarpRakedThreadMapINS_16PitchLinearShapeILi128ELi32EEELi128ENSF_ILi8ELi4EEELi8EEENS_12AlignedArrayISC_Li8ELi16EEEEENSD_11threadblock25RegularTileAccessIteratorISB_SC_NS_6layout40ColumnMajorTensorOpMultiplicandCongruousILi16ELi64EEELi1ESI_Li16EEELNS_4arch14CacheOperation4KindE0ENS4_48Conv2dWgradActivationTileAccessIteratorOptimizedINSA_ILi32ELi128EEESC_SI_SK_EENSN_ISW_SC_NSO_37RowMajorTensorOpMultiplicandCongruousILi16ELi64EEELi0ESI_Li16EEELSU_0ENS4_33PredicatedScaleBiasVectorIteratorINSA_ILi1ELi64EEESC_NSO_8RowMajorEEENS6_11threadblock9MmaPolicyINS6_4warp11MmaTensorOpINS7_ILi64ELi64ELi32EEESC_SQ_SC_SZ_fS13_NS17_17MmaTensorOpPolicyINSS_3MmaINS7_ILi16ELi8ELi16EEELi32ESC_S13_SC_NSO_11ColumnMajorEfS13_NSS_13OpMultiplyAddEEENSA_ILi1ELi1EEEEELi1ELb0EbEENSA_ILi0ELi0EEES1J_Li1EEELi5EbEENS_8epilogue11threadblock8EpilogueIS8_S1I_Li1ENS1N_22PredicatedTileIteratorINS1N_26OutputTileOptimalThreadMapINS1N_15OutputTileShapeILi128ELi8ELi2ELi1ELi1EEENS1R_ILi1ELi8ELi1ELi1ELi8EEELi128ELi4ELi32EEEfLb0ENSO_9NoPermuteELb0EEENS1M_4warp24FragmentIteratorTensorOpIS19_S1C_fNS_5ArrayIfLi4ELb1EEES13_EENS1X_20TileIteratorTensorOpIS19_S1C_fS13_EENS1N_18SharedLoadIteratorINS1U_18CompactedThreadMapEfLi16EEENS1M_6thread17LinearCombinationIfLi4EffLNS27_9ScaleType4KindE0ELNS_15FloatRoundStyleE2EfEENSA_ILi0ELi8EEELi2ELi1EEENS15_30GemmIdentityThreadblockSwizzleILi1EEELNS1_8OperatorE2ENS1_17Conv2dProblemSizeEEEEEvNT_6ParamsE --------------------------
	.section	.nv.info._ZN7cutlass6KernelINS_4conv6kernel29ImplicitGemmConvolutionFusionINS1_11threadblock33ImplicitGemmWgradFusionMultistageINS_4gemm9GemmShapeILi128ELi128ELi32EEENS4_52Conv2dWgradOutputGradientTileAccessIteratorOptimizedINS_11MatrixShapeILi128ELi32EEENS_6half_tENS_9transform29PitchLinearWarpRakedThreadMapINS_16PitchLinearShapeILi128ELi32EEELi128ENSF_ILi8ELi4EEELi8EEENS_12AlignedArrayISC_Li8ELi16EEEEENSD_11threadblock25RegularTileAccessIteratorISB_SC_NS_6layout40ColumnMajorTensorOpMultiplicandCongruousILi16ELi64EEELi1ESI_Li16EEELNS_4arch14CacheOperation4KindE0ENS4_48Conv2dWgradActivationTileAccessIteratorOptimizedINSA_ILi32ELi128EEESC_SI_SK_EENSN_ISW_SC_NSO_37RowMajorTensorOpMultiplicandCongruousILi16ELi64EEELi0ESI_Li16EEELSU_0ENS4_33PredicatedScaleBiasVectorIteratorINSA_ILi1ELi64EEESC_NSO_8RowMajorEEENS6_11threadblock9MmaPolicyINS6_4warp11MmaTensorOpINS7_ILi64ELi64ELi32EEESC_SQ_SC_SZ_fS13_NS17_17MmaTensorOpPolicyINSS_3MmaINS7_ILi16ELi8ELi16EEELi32ESC_S13_SC_NSO_11ColumnMajorEfS13_NSS_13OpMultiplyAddEEENSA_ILi1ELi1EEEEELi1ELb0EbEENSA_ILi0ELi0EEES1J_Li1EEELi5EbEENS_8epilogue11threadblock8EpilogueIS8_S1I_Li1ENS1N_22PredicatedTileIteratorINS1N_26OutputTileOptimalThreadMapINS1N_15OutputTileShapeILi128ELi8ELi2ELi1ELi1EEENS1R_ILi1ELi8ELi1ELi1ELi8EEELi128ELi4ELi32EEEfLb0ENSO_9NoPermuteELb0EEENS1M_4warp24FragmentIteratorTensorOpIS19_S1C_fNS_5ArrayIfLi4ELb1EEES13_EENS1X_20TileIteratorTensorOpIS19_S1C_fS13_EENS1N_18SharedLoadIteratorINS1U_18CompactedThreadMapEfLi16EEENS1M_6thread17LinearCombinationIfLi4EffLNS27_9ScaleType4KindE0ELNS_15FloatRoundStyleE2EfEENSA_ILi0ELi8EEELi2ELi1EEENS15_30GemmIdentityThreadblockSwizzleILi1EEELNS1_8OperatorE2ENS1_17Conv2dProblemSizeEEEEEvNT_6ParamsE,"",@"SHT_CUDA_INFO"
	.sectionflags	@""
	.align	4


	//----- nvinfo : EIATTR_CUDA_API_VERSION
	.align		4
        /*0000*/ 	.byte	0x04, 0x37
        /*0002*/ 	.short	(.L_50 - .L_49)
.L_49:
        /*0004*/ 	.word	0x00000082


	//----- nvinfo : EIATTR_SW2861232_WAR
	.align		4
.L_50:
        /*0008*/ 	.byte	0x01, 0x35
	.zero		2


	//----- nvinfo : EIATTR_PARAM_CBANK
	.align		4
        /*000c*/ 	.byte	0x04, 0x0a
        /*000e*/ 	.short	(.L_52 - .L_51)
	.align		4
.L_51:
        /*0010*/ 	.word	index@(.nv.constant0._ZN7cutlass6KernelINS_4conv6kernel29ImplicitGemmConvolutionFusionINS1_11threadblock33ImplicitGemmWgradFusionMultistageINS_4gemm9GemmShapeILi128ELi128ELi32EEENS4_52Conv2dWgradOutputGradientTileAccessIteratorOptimizedINS_11MatrixShapeILi128ELi32EEENS_6half_tENS_9transform29PitchLinearWarpRakedThreadMapINS_16PitchLinearShapeILi128ELi32EEELi128ENSF_ILi8ELi4EEELi8EEENS_12AlignedArrayISC_Li8ELi16EEEEENSD_11threadblock25RegularTileAccessIteratorISB_SC_NS_6layout40ColumnMajorTensorOpMultiplicandCongruousILi16ELi64EEELi1ESI_Li16EEELNS_4arch14CacheOperation4KindE0ENS4_48Conv2dWgradActivationTileAccessIteratorOptimizedINSA_ILi32ELi128EEESC_SI_SK_EENSN_ISW_SC_NSO_37RowMajorTensorOpMultiplicandCongruousILi16ELi64EEELi0ESI_Li16EEELSU_0ENS4_33PredicatedScaleBiasVectorIteratorINSA_ILi1ELi64EEESC_NSO_8RowMajorEEENS6_11threadblock9MmaPolicyINS6_4warp11MmaTensorOpINS7_ILi64ELi64ELi32EEESC_SQ_SC_SZ_fS13_NS17_17MmaTensorOpPolicyINSS_3MmaINS7_ILi16ELi8ELi16EEELi32ESC_S13_SC_NSO_11ColumnMajorEfS13_NSS_13OpMultiplyAddEEENSA_ILi1ELi1EEEEELi1ELb0EbEENSA_ILi0ELi0EEES1J_Li1EEELi5EbEENS_8epilogue11threadblock8EpilogueIS8_S1I_Li1ENS1N_22PredicatedTileIteratorINS1N_26OutputTileOptimalThreadMapINS1N_15OutputTileShapeILi128ELi8ELi2ELi1ELi1EEENS1R_ILi1ELi8ELi1ELi1ELi8EEELi128ELi4ELi32EEEfLb0ENSO_9NoPermuteELb0EEENS1M_4warp24FragmentIteratorTensorOpIS19_S1C_fNS_5ArrayIfLi4ELb1EEES13_EENS1X_20TileIteratorTensorOpIS19_S1C_fS13_EENS1N_18SharedLoadIteratorINS1U_18CompactedThreadMapEfLi16EEENS1M_6thread17LinearCombinationIfLi4EffLNS27_9ScaleType4KindE0ELNS_15FloatRoundStyleE2EfEENSA_ILi0ELi8EEELi2ELi1EEENS15_30GemmIdentityThreadblockSwizzleILi1EEELNS1_8OperatorE2ENS1_17Conv2dProblemSizeEEEEEvNT_6ParamsE)
        /*0014*/ 	.short	0x0160
        /*0016*/ 	.short	0x0230


	//----- nvinfo : EIATTR_CBANK_PARAM_SIZE
	.align		4
.L_52:
        /*0018*/ 	.byte	0x03, 0x19
        /*001a*/ 	.short	0x0230


	//----- nvinfo : EIATTR_KPARAM_INFO
	.align		4
        /*001c*/ 	.byte	0x04, 0x17
        /*001e*/ 	.short	(.L_54 - .L_53)
.L_53:
        /*0020*/ 	.word	0x00000000
        /*0024*/ 	.short	0x0000
        /*0026*/ 	.short	0x0000
        /*0028*/ 	.byte	0x00, 0xf0, 0xc1, 0x08


	//----- nvinfo : EIATTR_MAXREG_COUNT
	.align		4
.L_54:
        /*002c*/ 	.byte	0x03, 0x1b
        /*002e*/ 	.short	0x00ff


	//----- nvinfo : EIATTR_NUM_BARRIERS
	.align		4
        /*0030*/ 	.byte	0x02, 0x4c
        /*0032*/ 	.byte	0x01
	.zero		1


	//----- nvinfo : EIATTR_MERCURY_ISA_VERSION
	.align		4
        /*0034*/ 	.byte	0x03, 0x5f
        /*0036*/ 	.short	0x0000


	//----- nvinfo : EIATTR_COOP_GROUP_MASK_REGIDS
	.align		4
        /*0038*/ 	.byte	0x04, 0x29
        /*003a*/ 	.short	(.L_56 - .L_55)


	//   ....[0]....
.L_55:
        /*003c*/ 	.word	0xffffffff


	//----- nvinfo : EIATTR_COOP_GROUP_INSTR_OFFSETS
	.align		4
.L_56:
        /*0040*/ 	.byte	0x04, 0x28
        /*0042*/ 	.short	(.L_58 - .L_57)


	//   ....[0]....
.L_57:
        /*0044*/ 	.word	0x00000770


	//----- nvinfo : EIATTR_EXIT_INSTR_OFFSETS
	.align		4
.L_58:
        /*0048*/ 	.byte	0x04, 0x1c
        /*004a*/ 	.short	(.L_60 - .L_59)


	//   ....[0]....
.L_59:
        /*004c*/ 	.word	0x000000b0


	//   ....[1]....
        /*0050*/ 	.word	0x0000db50


	//   ....[2]....
        /*0054*/ 	.word	0x0000db80


	//   ....[3]....
        /*0058*/ 	.word	0x0000dbb0


	//   ....[4]....
        /*005c*/ 	.word	0x0000dc60


	//----- nvinfo : EIATTR_CTAIDZ_USED
	.align		4
.L_60:
        /*0060*/ 	.byte	0x01, 0x04
	.zero		2


	//----- nvinfo : EIATTR_CRS_STACK_SIZE
	.align		4
        /*0064*/ 	.byte	0x04, 0x1e
        /*0066*/ 	.short	(.L_62 - .L_61)
.L_61:
        /*0068*/ 	.word	0x00000000
.L_62:


//--------------------- .nv.callgraph             --------------------------
	.section	.nv.callgraph,"",@"SHT_CUDA_CALLGRAPH"
	.align	4
	.sectionentsize	8
	.align		4
        /*0000*/ 	.word	0x00000000
	.align		4
        /*0004*/ 	.word	0xffffffff
	.align		4
        /*0008*/ 	.word	0x00000000
	.align		4
        /*000c*/ 	.word	0xfffffffe
	.align		4
        /*0010*/ 	.word	0x00000000
	.align		4
        /*0014*/ 	.word	0xfffffffd
	.align		4
        /*0018*/ 	.word	0x00000000
	.align		4
        /*001c*/ 	.word	0xfffffffc


//--------------------- .nv.rel.action            --------------------------
	.section	.nv.rel.action,"",@"SHT_CUDA_RELOCINFO"
	.align	8
	.sectionentsize	8
        /*0000*/ 	.byte	0x73, 0x00, 0x00, 0x00, 0x00, 0x00, 0x00, 0x00, 0x00, 0x00, 0x00, 0x11, 0x25, 0x00, 0x05, 0x36


//--------------------- .nv.constant4             --------------------------
	.section	.nv.constant4,"a",@progbits
	.align	8
	.align		8
.nv.constant4:
        /*0000*/ 	.dword	_ZN34_INTERNAL_8607ff02_4_k_cu_2106836d4cuda3std3__45__cpo5beginE
	.align		8
        /*0008*/ 	.dword	_ZN34_INTERNAL_8607ff02_4_k_cu_2106836d4cuda3std3__45__cpo3endE
	.align		8
        /*0010*/ 	.dword	_ZN34_INTERNAL_8607ff02_4_k_cu_2106836d4cuda3std3__45__cpo6cbeginE
	.align		8
        /*0018*/ 	.dword	_ZN34_INTERNAL_8607ff02_4_k_cu_2106836d4cuda3std3__45__cpo4cendE
	.align		8
        /*0020*/ 	.dword	_ZN34_INTERNAL_8607ff02_4_k_cu_2106836d4cuda3std3__436_GLOBAL__N__8607ff02_4_k_cu_2106836d6ignoreE
	.align		8
        /*0028*/ 	.dword	_ZN34_INTERNAL_8607ff02_4_k_cu_2106836d4cuda3std3__419piecewise_constructE
	.align		8
        /*0030*/ 	.dword	_ZN34_INTERNAL_8607ff02_4_k_cu_2106836d4cuda3std3__48in_placeE
	.align		8
        /*0038*/ 	.dword	_ZN34_INTERNAL_8607ff02_4_k_cu_2106836d4cuda3std6ranges3__45__cpo4swapE
	.align		8
        /*0040*/ 	.dword	_ZN34_INTERNAL_8607ff02_4_k_cu_2106836d4cuda3std6ranges3__45__cpo9iter_moveE
	.align		8
        /*0048*/ 	.dword	_ZN34_INTERNAL_8607ff02_4_k_cu_2106836d4cute7productE
	.align		8
        /*0050*/ 	.dword	_ZN34_INTERNAL_8607ff02_4_k_cu_2106836d4cute1_E


//--------------------- .nv.constant0._ZN7cutlass9reference6device6kernel11Conv2dWgradINS_6half_tENS_6layout10TensorNHWCES4_S6_fS6_ffNS_16NumericConverterIffLNS_15FloatRoundStyleE2EEENS_12multiply_addIfffEELi2ELi4ELi8ELi16EEEvNS_4conv17Conv2dProblemSizeENS_9TensorRefIT_T0_EENSE_IT1_T2_EENSE_IT3_T4_EESN_T5_SO_ --------------------------
	.section	.nv.constant0._ZN7cutlass9reference6device6kernel11Conv2dWgradINS_6half_tENS_6layout10TensorNHWCES4_S6_fS6_ffNS_16NumericConverterIffLNS_15FloatRoundStyleE2EEENS_12multiply_addIfffEELi2ELi4ELi8ELi16EEEvNS_4conv17Conv2dProblemSizeENS_9TensorRefIT_T0_EENSE_IT1_T2_EENSE_IT3_T4_EESN_T5_SO_,"a",@progbits
	.sectionflags	@""
	.align	4
.nv.constant0._ZN7cutlass9reference6device6kernel11Conv2dWgradINS_6half_tENS_6layout10TensorNHWCES4_S6_fS6_ffNS_16NumericConverterIffLNS_15FloatRoundStyleE2EEENS_12multiply_addIfffEELi2ELi4ELi8ELi16EEEvNS_4conv17Conv2dProblemSizeENS_9TensorRefIT_T0_EENSE_IT1_T2_EENSE_IT3_T4_EESN_T5_SO_:
	.zero		528


//--------------------- .nv.constant0._ZN7cutlass6KernelINS_4conv6kernel29ImplicitGemmConvolutionFusionINS1_11threadblock33ImplicitGemmWgradFusionMultistageINS_4gemm9GemmShapeILi128ELi128ELi32EEENS4_52Conv2dWgradOutputGradientTileAccessIteratorOptimizedINS_11MatrixShapeILi128ELi32EEENS_6half_tENS_9transform29PitchLinearWarpRakedThreadMapINS_16PitchLinearShapeILi128ELi32EEELi128ENSF_ILi8ELi4EEELi8EEENS_12AlignedArrayISC_Li8ELi16EEEEENSD_11threadblock25RegularTileAccessIteratorISB_SC_NS_6layout40ColumnMajorTensorOpMultiplicandCongruousILi16ELi64EEELi1ESI_Li16EEELNS_4arch14CacheOperation4KindE0ENS4_48Conv2dWgradActivationTileAccessIteratorOptimizedINSA_ILi32ELi128EEESC_SI_SK_EENSN_ISW_SC_NSO_37RowMajorTensorOpMultiplicandCongruousILi16ELi64EEELi0ESI_Li16EEELSU_0ENS4_33PredicatedScaleBiasVectorIteratorINSA_ILi1ELi64EEESC_NSO_8RowMajorEEENS6_11threadblock9MmaPolicyINS6_4warp11MmaTensorOpINS7_ILi64ELi64ELi32EEESC_SQ_SC_SZ_fS13_NS17_17MmaTensorOpPolicyINSS_3MmaINS7_ILi16ELi8ELi16EEELi32ESC_S13_SC_NSO_11ColumnMajorEfS13_NSS_13OpMultiplyAddEEENSA_ILi1ELi1EEEEELi1ELb0EbEENSA_ILi0ELi0EEES1J_Li1EEELi5EbEENS_8epilogue11threadblock8EpilogueIS8_S1I_Li1ENS1N_22PredicatedTileIteratorINS1N_26OutputTileOptimalThreadMapINS1N_15OutputTileShapeILi128ELi8ELi2ELi1ELi1EEENS1R_ILi1ELi8ELi1ELi1ELi8EEELi128ELi4ELi32EEEfLb0ENSO_9NoPermuteELb0EEENS1M_4warp24FragmentIteratorTensorOpIS19_S1C_fNS_5ArrayIfLi4ELb1EEES13_EENS1X_20TileIteratorTensorOpIS19_S1C_fS13_EENS1N_18SharedLoadIteratorINS1U_18CompactedThreadMapEfLi16EEENS1M_6thread17LinearCombinationIfLi4EffLNS27_9ScaleType4KindE0ELNS_15FloatRoundStyleE2EfEENSA_ILi0ELi8EEELi2ELi1EEENS15_30GemmIdentityThreadblockSwizzleILi1EEELNS1_8OperatorE2ENS1_17Conv2dProblemSizeEEEEEvNT_6ParamsE --------------------------
	.section	.nv.constant0._ZN7cutlass6KernelINS_4conv6kernel29ImplicitGemmConvolutionFusionINS1_11threadblock33ImplicitGemmWgradFusionMultistageINS_4gemm9GemmShapeILi128ELi128ELi32EEENS4_52Conv2dWgradOutputGradientTileAccessIteratorOptimizedINS_11MatrixShapeILi128ELi32EEENS_6half_tENS_9transform29PitchLinearWarpRakedThreadMapINS_16PitchLinearShapeILi128ELi32EEELi128ENSF_ILi8ELi4EEELi8EEENS_12AlignedArrayISC_Li8ELi16EEEEENSD_11threadblock25RegularTileAccessIteratorISB_SC_NS_6layout40ColumnMajorTensorOpMultiplicandCongruousILi16ELi64EEELi1ESI_Li16EEELNS_4arch14CacheOperation4KindE0ENS4_48Conv2dWgradActivationTileAccessIteratorOptimizedINSA_ILi32ELi128EEESC_SI_SK_EENSN_ISW_SC_NSO_37RowMajorTensorOpMultiplicandCongruousILi16ELi64EEELi0ESI_Li16EEELSU_0ENS4_33PredicatedScaleBiasVectorIteratorINSA_ILi1ELi64EEESC_NSO_8RowMajorEEENS6_11threadblock9MmaPolicyINS6_4warp11MmaTensorOpINS7_ILi64ELi64ELi32EEESC_SQ_SC_SZ_fS13_NS17_17MmaTensorOpPolicyINSS_3MmaINS7_ILi16ELi8ELi16EEELi32ESC_S13_SC_NSO_11ColumnMajorEfS13_NSS_13OpMultiplyAddEEENSA_ILi1ELi1EEEEELi1ELb0EbEENSA_ILi0ELi0EEES1J_Li1EEELi5EbEENS_8epilogue11threadblock8EpilogueIS8_S1I_Li1ENS1N_22PredicatedTileIteratorINS1N_26OutputTileOptimalThreadMapINS1N_15OutputTileShapeILi128ELi8ELi2ELi1ELi1EEENS1R_ILi1ELi8ELi1ELi1ELi8EEELi128ELi4ELi32EEEfLb0ENSO_9NoPermuteELb0EEENS1M_4warp24FragmentIteratorTensorOpIS19_S1C_fNS_5ArrayIfLi4ELb1EEES13_EENS1X_20TileIteratorTensorOpIS19_S1C_fS13_EENS1N_18SharedLoadIteratorINS1U_18CompactedThreadMapEfLi16EEENS1M_6thread17LinearCombinationIfLi4EffLNS27_9ScaleType4KindE0ELNS_15FloatRoundStyleE2EfEENSA_ILi0ELi8EEELi2ELi1EEENS15_30GemmIdentityThreadblockSwizzleILi1EEELNS1_8OperatorE2ENS1_17Conv2dProblemSizeEEEEEvNT_6ParamsE,"a",@progbits
	.sectionflags	@""
	.align	4
.nv.constant0._ZN7cutlass6KernelINS_4conv6kernel29ImplicitGemmConvolutionFusionINS1_11threadblock33ImplicitGemmWgradFusionMultistageINS_4gemm9GemmShapeILi128ELi128ELi32EEENS4_52Conv2dWgradOutputGradientTileAccessIteratorOptimizedINS_11MatrixShapeILi128ELi32EEENS_6half_tENS_9transform29PitchLinearWarpRakedThreadMapINS_16PitchLinearShapeILi128ELi32EEELi128ENSF_ILi8ELi4EEELi8EEENS_12AlignedArrayISC_Li8ELi16EEEEENSD_11threadblock25RegularTileAccessIteratorISB_SC_NS_6layout40ColumnMajorTensorOpMultiplicandCongruousILi16ELi64EEELi1ESI_Li16EEELNS_4arch14CacheOperation4KindE0ENS4_48Conv2dWgradActivationTileAccessIteratorOptimizedINSA_ILi32ELi128EEESC_SI_SK_EENSN_ISW_SC_NSO_37RowMajorTensorOpMultiplicandCongruousILi16ELi64EEELi0ESI_Li16EEELSU_0ENS4_33PredicatedScaleBiasVectorIteratorINSA_ILi1ELi64EEESC_NSO_8RowMajorEEENS6_11threadblock9MmaPolicyINS6_4warp11MmaTensorOpINS7_ILi64ELi64ELi32EEESC_SQ_SC_SZ_fS13_NS17_17MmaTensorOpPolicyINSS_3MmaINS7_ILi16ELi8ELi16EEELi32ESC_S13_SC_NSO_11ColumnMajorEfS13_NSS_13OpMultiplyAddEEENSA_ILi1ELi1EEEEELi1ELb0EbEENSA_ILi0ELi0EEES1J_Li1EEELi5EbEENS_8epilogue11threadblock8EpilogueIS8_S1I_Li1ENS1N_22PredicatedTileIteratorINS1N_26OutputTileOptimalThreadMapINS1N_15OutputTileShapeILi128ELi8ELi2ELi1ELi1EEENS1R_ILi1ELi8ELi1ELi1ELi8EEELi128ELi4ELi32EEEfLb0ENSO_9NoPermuteELb0EEENS1M_4warp24FragmentIteratorTensorOpIS19_S1C_fNS_5ArrayIfLi4ELb1EEES13_EENS1X_20TileIteratorTensorOpIS19_S1C_fS13_EENS1N_18SharedLoadIteratorINS1U_18CompactedThreadMapEfLi16EEENS1M_6thread17LinearCombinationIfLi4EffLNS27_9ScaleType4KindE0ELNS_15FloatRoundStyleE2EfEENSA_ILi0ELi8EEELi2ELi1EEENS15_30GemmIdentityThreadblockSwizzleILi1EEELNS1_8OperatorE2ENS1_17Conv2dProblemSizeEEEEEvNT_6ParamsE:
	.zero		912


//--------------------- .text._ZN7cutlass9reference6device6kernel11Conv2dWgradINS_6half_tENS_6layout10TensorNHWCES4_S6_fS6_ffNS_16NumericConverterIffLNS_15FloatRoundStyleE2EEENS_12multiply_addIfffEELi2ELi4ELi8ELi16EEEvNS_4conv17Conv2dProblemSizeENS_9TensorRefIT_T0_EENSE_IT1_T2_EENSE_IT3_T4_EESN_T5_SO_ --------------------------
	.section	.text._ZN7cutlass9reference6device6kernel11Conv2dWgradINS_6half_tENS_6layout10TensorNHWCES4_S6_fS6_ffNS_16NumericConverterIffLNS_15FloatRoundStyleE2EEENS_12multiply_addIfffEELi2ELi4ELi8ELi16EEEvNS_4conv17Conv2dProblemSizeENS_9TensorRefIT_T0_EENSE_IT1_T2_EENSE_IT3_T4_EESN_T5_SO_,"ax",@progbits
	.sectioninfo	@"SHI_REGISTERS=72"
	.align	128
        .global         _ZN7cutlass9reference6device6kernel11Conv2dWgradINS_6half_tENS_6layout10TensorNHWCES4_S6_fS6_ffNS_16NumericConverterIffLNS_15FloatRoundStyleE2EEENS_12multiply_addIfffEELi2ELi4ELi8ELi16EEEvNS_4conv17Conv2dProblemSizeENS_9TensorRefIT_T0_EENSE_IT1_T2_EENSE_IT3_T4_EESN_T5_SO_
        .type           _ZN7cutlass9reference6device6kernel11Conv2dWgradINS_6half_tENS_6layout10TensorNHWCES4_S6_fS6_ffNS_16NumericConverterIffLNS_15FloatRoundStyleE2EEENS_12multiply_addIfffEELi2ELi4ELi8ELi16EEEvNS_4conv17Conv2dProblemSizeENS_9TensorRefIT_T0_EENSE_IT1_T2_EENSE_IT3_T4_EESN_T5_SO_,@function
        .size           _ZN7cutlass9reference6device6kernel11Conv2dWgradINS_6half_tENS_6layout10TensorNHWCES4_S6_fS6_ffNS_16NumericConverterIffLNS_15FloatRoundStyleE2EEENS_12multiply_addIfffEELi2ELi4ELi8ELi16EEEvNS_4conv17Conv2dProblemSizeENS_9TensorRefIT_T0_EENSE_IT1_T2_EENSE_IT3_T4_EESN_T5_SO_,(.L_x_72 - _ZN7cutlass9reference6device6kernel11Conv2dWgradINS_6half_tENS_6layout10TensorNHWCES4_S6_fS6_ffNS_16NumericConverterIffLNS_15FloatRoundStyleE2EEENS_12multiply_addIfffEELi2ELi4ELi8ELi16EEEvNS_4conv17Conv2dProblemSizeENS_9TensorRefIT_T0_EENSE_IT1_T2_EENSE_IT3_T4_EESN_T5_SO_)
        .other          _ZN7cutlass9reference6device6kernel11Conv2dWgradINS_6half_tENS_6layout10TensorNHWCES4_S6_fS6_ffNS_16NumericConverterIffLNS_15FloatRoundStyleE2EEENS_12multiply_addIfffEELi2ELi4ELi8ELi16EEEvNS_4conv17Conv2dProblemSizeENS_9TensorRefIT_T0_EENSE_IT1_T2_EENSE_IT3_T4_EESN_T5_SO_,@"STO_CUDA_ENTRY STV_DEFAULT"
_ZN7cutlass9reference6device6kernel11Conv2dWgradINS_6half_tENS_6layout10TensorNHWCES4_S6_fS6_ffNS_16NumericConverterIffLNS_15FloatRoundStyleE2EEENS_12multiply_addIfffEELi2ELi4ELi8ELi16EEEvNS_4conv17Conv2dProblemSizeENS_9TensorRefIT_T0_EENSE_IT1_T2_EENSE_IT3_T4_EESN_T5_SO_:
.text._ZN7cutlass9reference6device6kernel11Conv2dWgradINS_6half_tENS_6layout10TensorNHWCES4_S6_fS6_ffNS_16NumericConverterIffLNS_15FloatRoundStyleE2EEENS_12multiply_addIfffEELi2ELi4ELi8ELi16EEEvNS_4conv17Conv2dProblemSizeENS_9TensorRefIT_T0_EENSE_IT1_T2_EENSE_IT3_T4_EESN_T5_SO_:
[----:B------:R-:W-:Y:S02]  /*0000*/  MOV R1, c[0x0][0x28] ;  /* 0x00000a0000017a02 */ /* 0x000fe40000000f00 */
[----:B------:R-:W0:Y:S01]  /*0010*/  S2R R0, SR_TID.Y ;  /* 0x0000000000007919 */ /* 0x000e220000002200 */
[----:B------:R-:W-:Y:S01]  /*0020*/  HFMA2.MMA R3, -RZ, RZ, 0, 0 ;  /* 0x00000000ff037435 */ /* 0x000fe200000001ff */
[----:B------:R-:W-:Y:S01]  /*0030*/  ULDC UR4, c[0x0][0x16c] ;  /* 0x00005b0000047ab9 */ /* 0x000fe20000000800 */
[----:B------:R-:W-:Y:S01]  /*0040*/  BSSY B0, `(.L_x_0) ;  /* 0x0000030000007945 */ /* 0x000fe20003800000 */
[----:B------:R-:W1:Y:S01]  /*0050*/  S2R R16, SR_CTAID.Y ;  /* 0x0000000000107919 */ /* 0x000e620000002600 */
[----:B------:R-:W-:Y:S02]  /*0060*/  ULDC UR6, c[0x0][0x180] ;  /* 0x0000600000067ab9 */ /* 0x000fe40000000800 */
[----:B------:R-:W-:Y:S02]  /*0070*/  UIMAD.WIDE UR6, UR4, UR6, URZ ;  /* 0x00000006040672a5 */ /* 0x000fe4000f8e023f */
[----:B------:R-:W-:Y:S01]  /*0080*/  USHF.R.S32.HI UR4, URZ, 0x1f, UR4 ;  /* 0x0000001f3f047899 */ /* 0x000fe20008011404 */
[----:B0-----:R-:W-:-:S04]  /*0090*/  IMAD.SHL.U32 R2, R0, 0x4, RZ ;  /* 0x0000000400027824 */ /* 0x001fc800078e00ff */
[----:B-1----:R-:W-:-:S05]  /*00a0*/  IMAD.WIDE.U32 R16, R16, 0x40, R2 ;  /* 0x0000004010107825 */ /* 0x002fca00078e0002 */
[----:B------:R-:W-:-:S04]  /*00b0*/  LOP3.LUT R0, R17, UR7, RZ, 0xfc, !PT ;  /* 0x0000000711007c12 */ /* 0x000fc8000f8efcff */
[----:B------:R-:W-:-:S13]  /*00c0*/  ISETP.NE.U32.AND P0, PT, R0, RZ, PT ;  /* 0x000000ff0000720c */ /* 0x000fda0003f05070 */
[----:B------:R-:W-:Y:S05]  /*00d0*/  @!P0 BRA `(.L_x_1) ;  /* 0x0000011000008947 */ /* 0x000fea0003800000 */
[----:B------:R-:W-:Y:S01]  /*00e0*/  IMAD.U32 R10, RZ, RZ, UR6 ;  /* 0x00000006ff0a7e24 */ /* 0x000fe2000f8e00ff */
[----:B------:R-:W-:Y:S01]  /*00f0*/  MOV R6, UR6 ;  /* 0x0000000600067c02 */ /* 0x000fe20008000f00 */
[----:B------:R-:W-:Y:S01]  /*0100*/  IMAD.U32 R11, RZ, RZ, UR7 ;  /* 0x00000007ff0b7e24 */ /* 0x000fe2000f8e00ff */
[----:B------:R-:W-:Y:S01]  /*0110*/  MOV R0, R16 ;  /* 0x0000001000007202 */ /* 0x000fe20000000f00 */
[----:B------:R-:W-:Y:S01]  /*0120*/  IMAD.U32 R7, RZ, RZ, UR7 ;  /* 0x00000007ff077e24 */ /* 0x000fe2000f8e00ff */
[----:B------:R-:W-:Y:S02]  /*0130*/  MOV R9, R17 ;  /* 0x0000001100097202 */ /* 0x000fe40000000f00 */
[----:B------:R-:W-:Y:S02]  /*0140*/  MOV R8, 0x160 ;  /* 0x0000016000087802 */ /* 0x000fe40000000f00 */
[----:B------:R-:W-:Y:S05]  /*0150*/  CALL.REL.NOINC `($__internal_0_$__cuda_sm20_div_s64) ;  /* 0x000037f000007944 */ /* 0x000fea0003c00000 */
[-C--:B------:R-:W-:Y:S02]  /*0160*/  IADD3 R3, P0, RZ, -R56.reuse, RZ ;  /* 0x80000038ff037210 */ /* 0x080fe40007f1e0ff */
[----:B------:R-:W-:Y:S02]  /*0170*/  MOV R64, R56 ;  /* 0x0000003800407202 */ /* 0x000fe40000000f00 */
[----:B------:R-:W-:Y:S01]  /*0180*/  IADD3.X R2, RZ, ~R2, RZ, P0, !PT ;  /* 0x80000002ff027210 */ /* 0x000fe200007fe4ff */
[----:B------:R-:W-:-:S04]  /*0190*/  IMAD.WIDE.U32 R4, R3, UR6, R16 ;  /* 0x0000000603047c25 */ /* 0x000fc8000f8e0010 */
[----:B------:R-:W-:Y:S01]  /*01a0*/  IMAD R2, R2, UR6, RZ ;  /* 0x0000000602027c24 */ /* 0x000fe2000f8e02ff */
[----:B------:R-:W-:-:S03]  /*01b0*/  MOV R0, R4 ;  /* 0x0000000400007202 */ /* 0x000fc60000000f00 */
[----:B------:R-:W-:-:S05]  /*01c0*/  IMAD R2, R3, UR7, R2 ;  /* 0x0000000703027c24 */ /* 0x000fca000f8e0202 */
[----:B------:R-:W-:Y:S01]  /*01d0*/  IADD3 R9, R5, R2, RZ ;  /* 0x0000000205097210 */ /* 0x000fe20007ffe0ff */
[----:B------:R-:W-:Y:S05]  /*01e0*/  BRA `(.L_x_2) ;  /* 0x0000015000007947 */ /* 0x000fea0003800000 */
.L_x_1:
[----:B------:R-:W0:Y:S01]  /*01f0*/  I2F.U32.RP R4, UR6 ;  /* 0x0000000600047d06 */ /* 0x000e220008209000 */
[----:B------:R-:W-:Y:S01]  /*0200*/  IMAD R0, RZ, RZ, -UR6 ;  /* 0x80000006ff007e24 */ /* 0x000fe2000f8e02ff */
[----:B------:R-:W-:Y:S02]  /*0210*/  ISETP.NE.U32.AND P0, PT, RZ, UR6, PT ;  /* 0x00000006ff007c0c */ /* 0x000fe4000bf05070 */
[----:B------:R-:W-:-:S04]  /*0220*/  MOV R9, RZ ;  /* 0x000000ff00097202 */ /* 0x000fc80000000f00 */
[----:B0-----:R-:W0:Y:S02]  /*0230*/  MUFU.RCP R2, R4 ;  /* 0x0000000400027308 */ /* 0x001e240000001000 */
[----:B0-----:R-:W-:-:S06]  /*0240*/  IADD3 R2, R2, 0xffffffe, RZ ;  /* 0x0ffffffe02027810 */ /* 0x001fcc0007ffe0ff */
[----:B------:R-:W0:Y:S02]  /*0250*/  F2I.FTZ.U32.TRUNC.NTZ R3, R2 ;  /* 0x0000000200037305 */ /* 0x000e24000021f000 */
[----:B0-----:R-:W-:Y:S02]  /*0260*/  IMAD R5, R0, R3, RZ ;  /* 0x0000000300057224 */ /* 0x001fe400078e02ff */
[----:B------:R-:W-:-:S04]  /*0270*/  IMAD.MOV.U32 R2, RZ, RZ, RZ ;  /* 0x000000ffff027224 */ /* 0x000fc800078e00ff */
[----:B------:R-:W-:-:S06]  /*0280*/  IMAD.HI.U32 R5, R3, R5, R2 ;  /* 0x0000000503057227 */ /* 0x000fcc00078e0002 */
[----:B------:R-:W-:-:S05]  /*0290*/  IMAD.HI.U32 R64, R5, R16, RZ ;  /* 0x0000001005407227 */ /* 0x000fca00078e00ff */
[----:B------:R-:W-:-:S05]  /*02a0*/  IADD3 R3, -R64, RZ, RZ ;  /* 0x000000ff40037210 */ /* 0x000fca0007ffe1ff */
[----:B------:R-:W-:-:S05]  /*02b0*/  IMAD R3, R3, UR6, R16 ;  /* 0x0000000603037c24 */ /* 0x000fca000f8e0210 */
[----:B------:R-:W-:-:S13]  /*02c0*/  ISETP.GE.U32.AND P2, PT, R3, UR6, PT ;  /* 0x0000000603007c0c */ /* 0x000fda000bf46070 */
[----:B------:R-:W-:Y:S02]  /*02d0*/  @P2 IADD3 R3, R3, -UR6, RZ ;  /* 0x8000000603032c10 */ /* 0x000fe4000fffe0ff */
[----:B------:R-:W-:Y:S02]  /*02e0*/  @P2 IADD3 R64, R64, 0x1, RZ ;  /* 0x0000000140402810 */ /* 0x000fe40007ffe0ff */
[----:B------:R-:W-:-:S13]  /*02f0*/  ISETP.GE.U32.AND P1, PT, R3, UR6, PT ;  /* 0x0000000603007c0c */ /* 0x000fda000bf26070 */
[----:B------:R-:W-:Y:S02]  /*0300*/  @P1 IADD3 R64, R64, 0x1, RZ ;  /* 0x0000000140401810 */ /* 0x000fe40007ffe0ff */
[----:B------:R-:W-:-:S05]  /*0310*/  @!P0 LOP3.LUT R64, RZ, UR6, RZ, 0x33, !PT ;  /* 0x00000006ff408c12 */ /* 0x000fca000f8e33ff */
[----:B------:R-:W-:-:S04]  /*0320*/  IMAD.MOV R3, RZ, RZ, -R64 ;  /* 0x000000ffff037224 */ /* 0x000fc800078e0a40 */
[----:B------:R-:W-:Y:S02]  /*0330*/  IMAD R0, R3, UR6, R16 ;  /* 0x0000000603007c24 */ /* 0x000fe4000f8e0210 */
.L_x_2:
[----:B------:R-:W-:Y:S05]  /*0340*/  BSYNC B0 ;  /* 0x0000000000007941 */ /* 0x000fea0003800000 */
.L_x_0:
[----:B------:R-:W-:Y:S01]  /*0350*/  LOP3.LUT R2, R9, UR4, RZ, 0xfc, !PT ;  /* 0x0000000409027c12 */ /* 0x000fe2000f8efcff */
[----:B------:R-:W-:Y:S03]  /*0360*/  BSSY B0, `(.L_x_3) ;  /* 0x000001f000007945 */ /* 0x000fe60003800000 */
[----:B------:R-:W-:-:S13]  /*0370*/  ISETP.NE.U32.AND P0, PT, R2, RZ, PT ;  /* 0x000000ff0200720c */ /* 0x000fda0003f05070 */
[----:B------:R-:W-:Y:S05]  /*0380*/  @!P0 BRA `(.L_x_4) ;  /* 0x0000008000008947 */ /* 0x000fea0003800000 */
[----:B------:R-:W-:Y:S01]  /*0390*/  IMAD.MOV.U32 R10, RZ, RZ, c[0x0][0x16c] ;  /* 0x00005b00ff0a7624 */ /* 0x000fe200078e00ff */
[----:B------:R-:W-:Y:S02]  /*03a0*/  MOV R7, UR4 ;  /* 0x0000000400077c02 */ /* 0x000fe40008000f00 */
[----:B------:R-:W-:Y:S02]  /*03b0*/  MOV R8, 0x3d0 ;  /* 0x000003d000087802 */ /* 0x000fe40000000f00 */
[----:B------:R-:W-:Y:S05]  /*03c0*/  CALL.REL.NOINC `($__internal_0_$__cuda_sm20_div_s64) ;  /* 0x0000358000007944 */ /* 0x000fea0003c00000 */
[----:B------:R-:W-:Y:S02]  /*03d0*/  IADD3 R51, -R56, RZ, RZ ;  /* 0x000000ff38337210 */ /* 0x000fe40007ffe1ff */
[----:B------:R-:W-:-:S03]  /*03e0*/  MOV R63, R56 ;  /* 0x00000038003f7202 */ /* 0x000fc60000000f00 */
[----:B------:R-:W-:Y:S01]  /*03f0*/  IMAD R51, R51, c[0x0][0x16c], R0 ;  /* 0x00005b0033337a24 */ /* 0x000fe200078e0200 */
[----:B------:R-:W-:Y:S05]  /*0400*/  BRA `(.L_x_5) ;  /* 0x0000014000007947 */ /* 0x000fea0003800000 */
.L_x_4:
[----:B------:R-:W0:Y:S01]  /*0410*/  I2F.U32.RP R6, c[0x0][0x16c] ;  /* 0x00005b0000067b06 */ /* 0x000e220000209000 */
[----:B------:R-:W-:-:S07]  /*0420*/  ISETP.NE.U32.AND P0, PT, RZ, c[0x0][0x16c], PT ;  /* 0x00005b00ff007a0c */ /* 0x000fce0003f05070 */
[----:B0-----:R-:W0:Y:S02]  /*0430*/  MUFU.RCP R4, R6 ;  /* 0x0000000600047308 */ /* 0x001e240000001000 */
[----:B0-----:R-:W-:-:S06]  /*0440*/  IADD3 R4, R4, 0xffffffe, RZ ;  /* 0x0ffffffe04047810 */ /* 0x001fcc0007ffe0ff */
[----:B------:R-:W0:Y:S02]  /*0450*/  F2I.FTZ.U32.TRUNC.NTZ R3, R4 ;  /* 0x0000000400037305 */ /* 0x000e24000021f000 */
[----:B0-----:R-:W-:-:S04]  /*0460*/  IMAD.MOV R2, RZ, RZ, -R3 ;  /* 0x000000ffff027224 */ /* 0x001fc800078e0a03 */
[----:B------:R-:W-:Y:S02]  /*0470*/  IMAD R5, R2, c[0x0][0x16c], RZ ;  /* 0x00005b0002057a24 */ /* 0x000fe400078e02ff */
[----:B------:R-:W-:-:S04]  /*0480*/  IMAD.MOV.U32 R2, RZ, RZ, RZ ;  /* 0x000000ffff027224 */ /* 0x000fc800078e00ff */
[----:B------:R-:W-:-:S06]  /*0490*/  IMAD.HI.U32 R5, R3, R5, R2 ;  /* 0x0000000503057227 */ /* 0x000fcc00078e0002 */
[----:B------:R-:W-:-:S05]  /*04a0*/  IMAD.HI.U32 R63, R5, R0, RZ ;  /* 0x00000000053f7227 */ /* 0x000fca00078e00ff */
[----:B------:R-:W-:-:S05]  /*04b0*/  IADD3 R3, -R63, RZ, RZ ;  /* 0x000000ff3f037210 */ /* 0x000fca0007ffe1ff */
[----:B------:R-:W-:-:S05]  /*04c0*/  IMAD R3, R3, c[0x0][0x16c], R0 ;  /* 0x00005b0003037a24 */ /* 0x000fca00078e0200 */
[----:B------:R-:W-:-:S13]  /*04d0*/  ISETP.GE.U32.AND P2, PT, R3, c[0x0][0x16c], PT ;  /* 0x00005b0003007a0c */ /* 0x000fda0003f46070 */
[----:B------:R-:W-:Y:S02]  /*04e0*/  @P2 IADD3 R3, R3, -c[0x0][0x16c], RZ ;  /* 0x80005b0003032a10 */ /* 0x000fe40007ffe0ff */
[----:B------:R-:W-:Y:S02]  /*04f0*/  @P2 IADD3 R63, R63, 0x1, RZ ;  /* 0x000000013f3f2810 */ /* 0x000fe40007ffe0ff */
[----:B------:R-:W-:-:S13]  /*0500*/  ISETP.GE.U32.AND P1, PT, R3, c[0x0][0x16c], PT ;  /* 0x00005b0003007a0c */ /* 0x000fda0003f26070 */
[----:B------:R-:W-:Y:S02]  /*0510*/  @P1 IADD3 R63, R63, 0x1, RZ ;  /* 0x000000013f3f1810 */ /* 0x000fe40007ffe0ff */
[----:B------:R-:W-:-:S05]  /*0520*/  @!P0 LOP3.LUT R63, RZ, c[0x0][0x16c], RZ, 0x33, !PT ;  /* 0x00005b00ff3f8a12 */ /* 0x000fca00078e33ff */
[----:B------:R-:W-:-:S04]  /*0530*/  IMAD.MOV R51, RZ, RZ, -R63 ;  /* 0x000000ffff337224 */ /* 0x000fc800078e0a3f */
[----:B------:R-:W-:Y:S02]  /*0540*/  IMAD R51, R51, c[0x0][0x16c], R0 ;  /* 0x00005b0033337a24 */ /* 0x000fe400078e0200 */
.L_x_5:
[----:B------:R-:W-:Y:S05]  /*0550*/  BSYNC B0 ;  /* 0x0000000000007941 */ /* 0x000fea0003800000 */
.L_x_3:
[----:B------:R-:W-:Y:S01]  /*0560*/  IADD3 R18, P0, R16, 0x1, RZ ;  /* 0x0000000110127810 */ /* 0x000fe20007f1e0ff */
[----:B------:R-:W-:Y:S04]  /*0570*/  BSSY B0, `(.L_x_6) ;  /* 0x000002b000007945 */ /* 0x000fe80003800000 */
[----:B------:R-:W-:-:S05]  /*0580*/  IMAD.X R19, RZ, RZ, R17, P0 ;  /* 0x000000ffff137224 */ /* 0x000fca00000e0611 */
        /* <DEDUP_REMOVED lines=15> */
[----:B------:R-:W-:-:S04]  /*0680*/  IMAD R0, R0, UR6, RZ ;  /* 0x0000000600007c24 */ /* 0x000fc8000f8e02ff */
[----:B------:R-:W-:Y:S01]  /*0690*/  IMAD R3, R3, UR7, R0 ;  /* 0x0000000703037c24 */ /* 0x000fe2000f8e0200 */
[----:B------:R-:W-:-:S04]  /*06a0*/  MOV R0, R18 ;  /* 0x0000001200007202 */ /* 0x000fc80000000f00 */
[----:B------:R-:W-:Y:S01]  /*06b0*/  IADD3 R9, R3, R19, RZ ;  /* 0x0000001303097210 */ /* 0x000fe20007ffe0ff */
[----:B------:R-:W-:Y:S05]  /*06c0*/  BRA `(.L_x_8) ;  /* 0x0000015000007947 */ /* 0x000fea0003800000 */
.L_x_7:
[----:B------:R-:W0:Y:S01]  /*06d0*/  I2F.U32.RP R4, UR6 ;  /* 0x0000000600047d06 */ /* 0x000e220008209000 */
[----:B------:R-:W-:Y:S01]  /*06e0*/  IMAD R0, RZ, RZ, -UR6 ;  /* 0x80000006ff007e24 */ /* 0x000fe2000f8e02ff */
[----:B------:R-:W-:Y:S01]  /*06f0*/  ISETP.NE.U32.AND P0, PT, RZ, UR6, PT ;  /* 0x00000006ff007c0c */ /* 0x000fe2000bf05070 */
[----:B------:R-:W-:-:S05]  /*0700*/  HFMA2.MMA R9, -RZ, RZ, 0, 0 ;  /* 0x00000000ff097435 */ /* 0x000fca00000001ff */
        /* <DEDUP_REMOVED lines=17> */
.L_x_8:
[----:B------:R-:W-:Y:S05]  /*0820*/  BSYNC B0 ;  /* 0x0000000000007941 */ /* 0x000fea0003800000 */
.L_x_6:
        /* <DEDUP_REMOVED lines=12> */
.L_x_10:
        /* <DEDUP_REMOVED lines=20> */
.L_x_11:
[----:B------:R-:W-:Y:S05]  /*0a30*/  BSYNC B0 ;  /* 0x0000000000007941 */ /* 0x000fea0003800000 */
.L_x_9:
        /* <DEDUP_REMOVED lines=23> */
.L_x_13:
        /* <DEDUP_REMOVED lines=21> */
.L_x_14:
[----:B------:R-:W-:Y:S05]  /*0d00*/  BSYNC B0 ;  /* 0x0000000000007941 */ /* 0x000fea0003800000 */
.L_x_12:
        /* <DEDUP_REMOVED lines=12> */
.L_x_16:
        /* <DEDUP_REMOVED lines=20> */
.L_x_17:
[----:B------:R-:W-:Y:S05]  /*0f10*/  BSYNC B0 ;  /* 0x0000000000007941 */ /* 0x000fea0003800000 */
.L_x_15:
        /* <DEDUP_REMOVED lines=23> */
.L_x_19:
        /* <DEDUP_REMOVED lines=21> */
.L_x_20:
[----:B------:R-:W-:Y:S05]  /*11e0*/  BSYNC B0 ;  /* 0x0000000000007941 */ /* 0x000fea0003800000 */
.L_x_18:
        /* <DEDUP_REMOVED lines=8> */
[----:B------:R-:W-:-:S05]  /*1270*/  IADD3 R57, -R56, RZ, RZ ;  /* 0x000000ff38397210 */ /* 0x000fca0007ffe1ff */
[----:B------:R-:W-:Y:S01]  /*1280*/  IMAD R57, R57, c[0x0][0x16c], R0 ;  /* 0x00005b0039397a24 */ /* 0x000fe200078e0200 */
[----:B------:R-:W-:Y:S05]  /*1290*/  BRA `(.L_x_23) ;  /* 0x0000014000007947 */ /* 0x000fea0003800000 */
.L_x_22:
        /* <DEDUP_REMOVED lines=20> */
.L_x_23:
[----:B------:R-:W-:Y:S05]  /*13e0*/  BSYNC B0 ;  /* 0x0000000000007941 */ /* 0x000fea0003800000 */
.L_x_21:
[----:B------:R-:W0:Y:S01]  /*13f0*/  S2R R3, SR_TID.X ;  /* 0x0000000000037919 */ /* 0x000e220000002100 */
[----:B------:R-:W-:Y:S01]  /*1400*/  IMAD.MOV.U32 R0, RZ, RZ, c[0x0][0x160] ;  /* 0x00005800ff007624 */ /* 0x000fe200078e00ff */
[----:B------:R-:W-:Y:S01]  /*1410*/  ULDC.64 UR28, c[0x0][0x118] ;  /* 0x00004600001c7ab9 */ /* 0x000fe20000000a00 */
[----:B------:R-:W-:Y:S01]  /*1420*/  MOV R8, RZ ;  /* 0x000000ff00087202 */ /* 0x000fe20000000f00 */
[----:B------:R-:W0:Y:S01]  /*1430*/  S2R R54, SR_CTAID.X ;  /* 0x0000000000367919 */ /* 0x000e220000002500 */
[----:B------:R-:W-:Y:S01]  /*1440*/  CS2R R6, SRZ ;  /* 0x0000000000067805 */ /* 0x000fe2000001ff00 */
[----:B------:R-:W-:Y:S01]  /*1450*/  ISETP.GE.AND P0, PT, R0, 0x1, PT ;  /* 0x000000010000780c */ /* 0x000fe20003f06270 */
[----:B------:R-:W-:Y:S01]  /*1460*/  HFMA2.MMA R0, -RZ, RZ, 0, 0 ;  /* 0x00000000ff007435 */ /* 0x000fe200000001ff */
[----:B------:R-:W-:Y:S01]  /*1470*/  CS2R R4, SRZ ;  /* 0x0000000000047805 */ /* 0x000fe2000001ff00 */
[----:B0-----:R-:W-:Y:S02]  /*1480*/  IMAD R54, R54, 0x8, R3 ;  /* 0x0000000836367824 */ /* 0x001fe400078e0203 */
[----:B------:R-:W-:-:S02]  /*1490*/  CS2R R2, SRZ ;  /* 0x0000000000027805 */ /* 0x000fc4000001ff00 */
[----:B------:R-:W-:-:S06]  /*14a0*/  IMAD.SHL.U32 R54, R54, 0x2, RZ ;  /* 0x0000000236367824 */ /* 0x000fcc00078e00ff */
[----:B------:R-:W-:Y:S05]  /*14b0*/  @!P0 BRA `(.L_x_24) ;  /* 0x0000117000008947 */ /* 0x000fea0003800000 */
[----:B------:R-:W-:Y:S01]  /*14c0*/  LOP3.LUT R50, RZ, R64, RZ, 0x33, !PT ;  /* 0x00000040ff327212 */ /* 0x000fe200078e33ff */
[----:B------:R-:W-:Y:S01]  /*14d0*/  IMAD R48, R64, c[0x0][0x194], RZ ;  /* 0x0000650040307a24 */ /* 0x000fe200078e02ff */
        /* <DEDUP_REMOVED lines=14> */
[----:B------:R-:W-:Y:S01]  /*15c0*/  IADD3 R8, R54, 0x1, RZ ;  /* 0x0000000136087810 */ /* 0x000fe20007ffe0ff */
[----:B------:R-:W-:Y:S01]  /*15d0*/  UMOV UR26, URZ ;  /* 0x0000003f001a7c82 */ /* 0x000fe20008000000 */
[----:B------:R-:W-:Y:S01]  /*15e0*/  IADD3 R50, R50, c[0x0][0x17c], RZ ;  /* 0x00005f0032327a10 */ /* 0x000fe20007ffe0ff */
[----:B------:R-:W-:Y:S01]  /*15f0*/  ULDC UR14, c[0x0][0x1d0] ;  /* 0x00007400000e7ab9 */ /* 0x000fe20000000800 */
[----:B------:R-:W-:Y:S01]  /*1600*/  IADD3 R49, R49, c[0x0][0x180], RZ ;  /* 0x0000600031317a10 */ /* 0x000fe20007ffe0ff */
[----:B------:R-:W-:Y:S01]  /*1610*/  ULDC UR13, c[0x0][0x1b8] ;  /* 0x00006e00000d7ab9 */ /* 0x000fe20000000800 */
[----:B------:R-:W-:Y:S01]  /*1620*/  IADD3 R46, R46, c[0x0][0x17c], RZ ;  /* 0x00005f002e2e7a10 */ /* 0x000fe20007ffe0ff */
[----:B------:R-:W-:Y:S01]  /*1630*/  IMAD R50, R50, c[0x0][0x194], RZ ;  /* 0x0000650032327a24 */ /* 0x000fe200078e02ff */
        /* <DEDUP_REMOVED lines=10> */
[----:B------:R-:W-:Y:S01]  /*16e0*/  ISETP.GE.AND P6, PT, R8, c[0x0][0x178], PT ;  /* 0x00005e0008007a0c */ /* 0x000fe20003fc6270 */
[----:B------:R-:W-:Y:S01]  /*16f0*/  IMAD.MOV.U32 R8, RZ, RZ, RZ ;  /* 0x000000ffff087224 */ /* 0x000fe200078e00ff */
[----:B------:R-:W-:Y:S01]  /*1700*/  SHF.R.S32.HI R52, RZ, 0x1f, R54 ;  /* 0x0000001fff347819 */ /* 0x000fe20000011436 */
[----:B------:R-:W-:Y:S01]  /*1710*/  IMAD R36, R36, c[0x0][0x194], RZ ;  /* 0x0000650024247a24 */ /* 0x000fe200078e02ff */
[----:B------:R-:W-:Y:S01]  /*1720*/  SHF.R.S32.HI R42, RZ, 0x1f, R51 ;  /* 0x0000001fff2a7819 */ /* 0x000fe20000011433 */
[----:B------:R-:W-:Y:S01]  /*1730*/  IMAD R35, R35, c[0x0][0x198], RZ ;  /* 0x0000660023237a24 */ /* 0x000fe200078e02ff */
[----:B------:R-:W-:Y:S01]  /*1740*/  SHF.R.S32.HI R38, RZ, 0x1f, R53 ;  /* 0x0000001fff267819 */ /* 0x000fe20000011435 */
[----:B------:R-:W-:Y:S01]  /*1750*/  ULDC UR19, c[0x0][0x18c] ;  /* 0x0000630000137ab9 */ /* 0x000fe20000000800 */
[----:B------:R-:W-:Y:S01]  /*1760*/  SHF.R.S32.HI R34, RZ, 0x1f, R55 ;  /* 0x0000001fff227819 */ /* 0x000fe20000011437 */
[----:B------:R-:W-:Y:S01]  /*1770*/  ULDC UR12, c[0x0][0x184] ;  /* 0x00006100000c7ab9 */ /* 0x000fe20000000800 */
[----:B------:R-:W-:Y:S01]  /*1780*/  SHF.R.S32.HI R32, RZ, 0x1f, R57 ;  /* 0x0000001fff207819 */ /* 0x000fe20000011439 */
[----:B------:R-:W-:-:S02]  /*1790*/  ULDC UR11, c[0x0][0x1b4] ;  /* 0x00006d00000b7ab9 */ /* 0x000fc40000000800 */
[----:B------:R-:W-:Y:S02]  /*17a0*/  ULDC UR10, c[0x0][0x1b0] ;  /* 0x00006c00000a7ab9 */ /* 0x000fe40000000800 */
[----:B------:R-:W-:Y:S02]  /*17b0*/  ULDC UR18, c[0x0][0x190] ;  /* 0x0000640000127ab9 */ /* 0x000fe40000000800 */
[----:B------:R-:W-:Y:S02]  /*17c0*/  ULDC UR9, c[0x0][0x188] ;  /* 0x0000620000097ab9 */ /* 0x000fe40000000800 */
[----:B------:R-:W-:Y:S02]  /*17d0*/  ULDC UR16, c[0x0][0x18c] ;  /* 0x0000630000107ab9 */ /* 0x000fe40000000800 */
[----:B------:R-:W-:Y:S02]  /*17e0*/  ULDC UR8, c[0x0][0x184] ;  /* 0x0000610000087ab9 */ /* 0x000fe40000000800 */
[----:B------:R-:W-:-:S02]  /*17f0*/  ULDC UR15, c[0x0][0x18c] ;  /* 0x00006300000f7ab9 */ /* 0x000fc40000000800 */
[----:B------:R-:W-:Y:S02]  /*1800*/  ULDC UR7, c[0x0][0x184] ;  /* 0x0000610000077ab9 */ /* 0x000fe40000000800 */
[----:B------:R-:W-:Y:S02]  /*1810*/  ULDC UR6, c[0x0][0x174] ;  /* 0x00005d0000067ab9 */ /* 0x000fe40000000800 */
[----:B------:R-:W-:Y:S02]  /*1820*/  ULDC UR5, c[0x0][0x170] ;  /* 0x00005c0000057ab9 */ /* 0x000fe40000000800 */
[----:B------:R-:W-:Y:S02]  /*1830*/  ULDC UR4, c[0x0][0x160] ;  /* 0x0000580000047ab9 */ /* 0x000fe40000000800 */
.L_x_32:
[----:B------:R-:W-:-:S04]  /*1840*/  MOV R9, c[0x0][0x170] ;  /* 0x00005c0000097a02 */ /* 0x000fc80000000f00 */
[----:B------:R-:W-:-:S13]  /*1850*/  ISETP.GE.AND P0, PT, R9, 0x1, PT ;  /* 0x000000010900780c */ /* 0x000fda0003f06270 */
[----:B------:R-:W-:Y:S05]  /*1860*/  @!P0 BRA `(.L_x_25) ;  /* 0x00000d8000008947 */ /* 0x000fea0003800000 */
[----:B------:R-:W-:Y:S02]  /*1870*/  UMOV UR25, URZ ;  /* 0x0000003f00197c82 */ /* 0x000fe40008000000 */
.L_x_31:
[----:B------:R-:W-:-:S04]  /*1880*/  MOV R9, c[0x0][0x174] ;  /* 0x00005d0000097a02 */ /* 0x000fc80000000f00 */
[----:B------:R-:W-:-:S13]  /*1890*/  ISETP.GE.AND P0, PT, R9, 0x1, PT ;  /* 0x000000010900780c */ /* 0x000fda0003f06270 */
[----:B------:R-:W-:Y:S05]  /*18a0*/  @!P0 BRA `(.L_x_26) ;  /* 0x00000d0000008947 */ /* 0x000fea0003800000 */
[----:B------:R-:W-:Y:S01]  /*18b0*/  UIMAD UR22, UR25, UR19, -UR12 ;  /* 0x00000013191672a4 */ /* 0x000fe2000f8e0a0c */
[----:B------:R-:W-:Y:S01]  /*18c0*/  IMAD.MOV.U32 R9, RZ, RZ, c[0x0][0x19c] ;  /* 0x00006700ff097624 */ /* 0x000fe200078e00ff */
[----:B------:R-:W-:Y:S01]  /*18d0*/  UIMAD UR24, UR26, UR14, URZ ;  /* 0x0000000e1a1872a4 */ /* 0x000fe2000f8e023f */
[----:B------:R-:W-:Y:S01]  /*18e0*/  ISETP.GE.AND P0, PT, R54, c[0x0][0x178], PT ;  /* 0x00005e0036007a0c */ /* 0x000fe20003f06270 */
[----:B------:R-:W-:Y:S02]  /*18f0*/  UIMAD UR17, UR25, UR11, URZ ;  /* 0x0000000b191172a4 */ /* 0x000fe4000f8e023f */
[----:B------:R-:W-:Y:S01]  /*1900*/  IADD3 R29, R50, UR22, RZ ;  /* 0x00000016321d7c10 */ /* 0x000fe2000fffe0ff */
[----:B------:R-:W-:Y:S01]  /*1910*/  USHF.R.S32.HI UR21, URZ, 0x1f, UR24 ;  /* 0x0000001f3f157899 */ /* 0x000fe20008011418 */
[----:B------:R-:W-:Y:S01]  /*1920*/  IADD3 R27, R48, UR22, RZ ;  /* 0x00000016301b7c10 */ /* 0x000fe2000fffe0ff */
[----:B------:R-:W-:Y:S01]  /*1930*/  UIMAD UR23, UR26, UR13, URZ ;  /* 0x0000000d1a1772a4 */ /* 0x000fe2000f8e023f */
[----:B------:R-:W-:Y:S01]  /*1940*/  IADD3 R25, R46, UR22, RZ ;  /* 0x000000162e197c10 */ /* 0x000fe2000fffe0ff */
[----:B------:R-:W-:Y:S01]  /*1950*/  IMAD R29, R29, c[0x0][0x1cc], RZ ;  /* 0x000073001d1d7a24 */ /* 0x000fe200078e02ff */
        /* <DEDUP_REMOVED lines=10> */
[----:B------:R-:W-:Y:S01]  /*1a00*/  IADD3 R30, P4, R29, UR24, RZ ;  /* 0x000000181d1e7c10 */ /* 0x000fe2000ff9e0ff */
[----:B------:R-:W-:Y:S01]  /*1a10*/  IMAD R17, R17, c[0x0][0x1cc], RZ ;  /* 0x0000730011117a24 */ /* 0x000fe200078e02ff */
[----:B------:R-:W-:Y:S01]  /*1a20*/  IADD3 R28, P3, R27, UR24, RZ ;  /* 0x000000181b1c7c10 */ /* 0x000fe2000ff7e0ff */
[----:B------:R-:W-:Y:S01]  /*1a30*/  IMAD R15, R15, c[0x0][0x1cc], RZ ;  /* 0x000073000f0f7a24 */ /* 0x000fe200078e02ff */
[----:B------:R-:W-:Y:S01]  /*1a40*/  IADD3 R26, P2, R25, UR24, RZ ;  /* 0x00000018191a7c10 */ /* 0x000fe2000ff5e0ff */
[----:B------:R-:W-:Y:S01]  /*1a50*/  USHF.R.S32.HI UR20, URZ, 0x1f, UR17 ;  /* 0x0000001f3f147899 */ /* 0x000fe20008011411 */
[----:B------:R-:W-:Y:S01]  /*1a60*/  IADD3 R24, P1, R23, UR24, RZ ;  /* 0x0000001817187c10 */ /* 0x000fe2000ff3e0ff */
[----:B------:R-:W-:Y:S01]  /*1a70*/  UIADD3 UR17, UP0, UR23, UR17, URZ ;  /* 0x0000001117117290 */ /* 0x000fe2000ff1e03f */
[----:B------:R-:W-:-:S02]  /*1a80*/  LEA.HI.X.SX32 R29, R29, UR21, 0x1, P4 ;  /* 0x000000151d1d7c11 */ /* 0x000fc4000a0f0eff */
[----:B------:R-:W-:Y:S01]  /*1a90*/  LEA.HI.X.SX32 R27, R27, UR21, 0x1, P3 ;  /* 0x000000151b1b7c11 */ /* 0x000fe200098f0eff */
[----:B------:R-:W-:Y:S01]  /*1aa0*/  ULEA.HI.X.SX32 UR20, UR23, UR20, 0x1, UP0 ;  /* 0x0000001417147291 */ /* 0x000fe200080f0e3f */
[----:B------:R-:W-:Y:S02]  /*1ab0*/  LEA.HI.X.SX32 R25, R25, UR21, 0x1, P2 ;  /* 0x0000001519197c11 */ /* 0x000fe400090f0eff */
[----:B------:R-:W-:Y:S01]  /*1ac0*/  LEA.HI.X.SX32 R23, R23, UR21, 0x1, P1 ;  /* 0x0000001517177c11 */ /* 0x000fe200088f0eff */
[----:B------:R-:W-:Y:S01]  /*1ad0*/  UMOV UR23, URZ ;  /* 0x0000003f00177c82 */ /* 0x000fe20008000000 */
[----:B------:R-:W-:Y:S02]  /*1ae0*/  IADD3 R22, P4, R21, UR24, RZ ;  /* 0x0000001815167c10 */ /* 0x000fe4000ff9e0ff */
[----:B------:R-:W-:Y:S02]  /*1af0*/  IADD3 R20, P3, R19, UR24, RZ ;  /* 0x0000001813147c10 */ /* 0x000fe4000ff7e0ff */
[----:B------:R-:W-:-:S02]  /*1b00*/  IADD3 R18, P2, R17, UR24, RZ ;  /* 0x0000001811127c10 */ /* 0x000fc4000ff5e0ff */
[----:B------:R-:W-:Y:S02]  /*1b10*/  IADD3 R16, P1, R15, UR24, RZ ;  /* 0x000000180f107c10 */ /* 0x000fe4000ff3e0ff */
[----:B------:R-:W-:Y:S02]  /*1b20*/  ISETP.NE.AND P5, PT, R9, 0x1, PT ;  /* 0x000000010900780c */ /* 0x000fe40003fa5270 */
[----:B------:R-:W-:Y:S02]  /*1b30*/  LEA.HI.X.SX32 R21, R21, UR21, 0x1, P4 ;  /* 0x0000001515157c11 */ /* 0x000fe4000a0f0eff */
[----:B------:R-:W-:Y:S02]  /*1b40*/  LEA.HI.X.SX32 R19, R19, UR21, 0x1, P3 ;  /* 0x0000001513137c11 */ /* 0x000fe400098f0eff */
[----:B------:R-:W-:Y:S02]  /*1b50*/  LEA.HI.X.SX32 R17, R17, UR21, 0x1, P2 ;  /* 0x0000001511117c11 */ /* 0x000fe400090f0eff */
[----:B------:R-:W-:-:S02]  /*1b60*/  LEA.HI.X.SX32 R15, R15, UR21, 0x1, P1 ;  /* 0x000000150f0f7c11 */ /* 0x000fc400088f0eff */
.L_x_30:
[----:B------:R-:W-:Y:S01]  /*1b70*/  UIMAD UR22, UR23, UR10, URZ ;  /* 0x0000000a171672a4 */ /* 0x000fe2000f8e023f */
[----:B------:R-:W-:Y:S01]  /*1b80*/  BSSY B0, `(.L_x_27) ;  /* 0x0000096000007945 */ /* 0x000fe20003800000 */
[----:B------:R-:W-:Y:S02]  /*1b90*/  IMAD.MOV.U32 R9, RZ, RZ, RZ ;  /* 0x000000ffff097224 */ /* 0x000fe400078e00ff */
[----:B------:R-:W-:Y:S01]  /*1ba0*/  USHF.R.S32.HI UR21, URZ, 0x1f, UR22 ;  /* 0x0000001f3f157899 */ /* 0x000fe20008011416 */
[----:B------:R-:W-:Y:S02]  /*1bb0*/  IMAD.MOV.U32 R14, RZ, RZ, RZ ;  /* 0x000000ffff0e7224 */ /* 0x000fe400078e00ff */
[----:B------:R-:W-:Y:S01]  /*1bc0*/  IMAD.U32 R11, RZ, RZ, UR22 ;  /* 0x00000016ff0b7e24 */ /* 0x000fe2000f8e00ff */
[----:B------:R-:W-:Y:S02]  /*1bd0*/  UIMAD UR22, UR23, UR18, -UR9 ;  /* 0x00000012171672a4 */ /* 0x000fe4000f8e0a09 */
[----:B------:R-:W-:Y:S02]  /*1be0*/  IMAD.U32 R65, RZ, RZ, UR21 ;  /* 0x00000015ff417e24 */ /* 0x000fe4000f8e00ff */
[----:B------:R-:W-:Y:S04]  /*1bf0*/  IADD3 R11, P2, P1, R54, UR17, R11 ;  /* 0x00000011360b7c10 */ /* 0x000fe8000f95e00b */
[----:B------:R-:W-:Y:S02]  /*1c00*/  IADD3.X R10, R52, UR20, R65, P2, P1 ;  /* 0x00000014340a7c10 */ /* 0x000fe400097e2441 */
[C---:B------:R-:W-:Y:S04]  /*1c10*/  LEA R12, P1, R11.reuse, c[0x0][0x1a8], 0x1 ;  /* 0x00006a000b0c7a11 */ /* 0x040fe800078208ff */
[----:B------:R-:W-:Y:S05]  /*1c20*/  LEA.HI.X R13, R11, c[0x0][0x1ac], R10, 0x1, P1 ;  /* 0x00006b000b0d7a11 */ /* 0x000fea00008f0c0a */
[----:B------:R-:W2:Y:S04]  /*1c30*/  @!P0 LDG.E.U16 R10, [R12.64] ;  /* 0x0000001c0c0a8981 */ /* 0x000ea8000c1e1500 */
[----:B------:R-:W3:Y:S01]  /*1c40*/  @!P6 LDG.E.U16 R11, [R12.64+0x2] ;  /* 0x0000021c0c0be981 */ /* 0x000ee2000c1e1500 */
[----:B--2---:R-:W-:Y:S02]  /*1c50*/  @!P0 HADD2.F32 R9, -RZ, R10.H0_H0 ;  /* 0x2000000aff098230 */ /* 0x004fe40000004100 */
[----:B---3--:R-:W-:Y:S01]  /*1c60*/  @!P6 HADD2.F32 R14, -RZ, R11.H0_H0 ;  /* 0x2000000bff0ee230 */ /* 0x008fe20000004100 */
[----:B------:R-:W-:-:S05]  /*1c70*/  @!P5 BRA `(.L_x_28) ;  /* 0x000004400000d947 */ /* 0x000fca0003800000 */
[----:B------:R-:W-:Y:S01]  /*1c80*/  IADD3 R66, R47, UR22, RZ ;  /* 0x000000162f427c10 */ /* 0x000fe2000fffe0ff */
[----:B------:R-:W-:Y:S01]  /*1c90*/  UIMAD UR21, UR25, UR16, -UR8 ;  /* 0x00000010191572a4 */ /* 0x000fe2000f8e0a08 */
[----:B------:R-:W-:Y:S05]  /*1ca0*/  CS2R R10, SRZ ;  /* 0x00000000000a7805 */ /* 0x000fea000001ff00 */
[----:B------:R-:W-:Y:S04]  /*1cb0*/  IADD3 R65, R48, UR21, RZ ;  /* 0x0000001530417c10 */ /* 0x000fe8000fffe0ff */
[----:B------:R-:W-:Y:S04]  /*1cc0*/  LOP3.LUT R67, R66, R65, RZ, 0xfc, !PT ;  /* 0x0000004142437212 */ /* 0x000fe800078efcff */
[----:B------:R-:W-:Y:S04]  /*1cd0*/  ISETP.GE.AND P1, PT, R67, RZ, PT ;  /* 0x000000ff4300720c */ /* 0x000fe80003f26270 */
[----:B------:R-:W-:Y:S02]  /*1ce0*/  ISETP.GE.OR P1, PT, R65, c[0x0][0x164], !P1 ;  /* 0x0000590041007a0c */ /* 0x000fe40004f26670 */
[----:B------:R-:W-:Y:S02]  /*1cf0*/  IADD3 R65, R44, UR21, RZ ;  /* 0x000000152c417c10 */ /* 0x000fe4000fffe0ff */
[----:B------:R-:W-:Y:S04]  /*1d00*/  ISETP.GE.OR P4, PT, R66, c[0x0][0x168], P1 ;  /* 0x00005a0042007a0c */ /* 0x000fe80000f86670 */
[----:B------:R-:W-:-:S13]  /*1d10*/  ISETP.GE.OR P4, PT, R51, c[0x0][0x16c], P4 ;  /* 0x00005b0033007a0c */ /* 0x000fda0002786670 */
[----:B------:R-:W-:Y:S05]  /*1d20*/  @!P4 IMAD R66, R66, c[0x0][0x1c8], RZ ;  /* 0x000072004242ca24 */ /* 0x000fea00078e02ff */
[--C-:B------:R-:W-:Y:S02]  /*1d30*/  @!P4 SHF.R.S32.HI R67, RZ, 0x1f, R66.reuse ;  /* 0x0000001fff43c819 */ /* 0x100fe40000011442 */
[----:B------:R-:W-:Y:S02]  /*1d40*/  @!P4 IADD3 R68, P2, P1, R51, R28, R66 ;  /* 0x0000001c3344c210 */ /* 0x000fe4000795e042 */
[----:B------:R-:W-:Y:S02]  /*1d50*/  IADD3 R66, R43, UR22, RZ ;  /* 0x000000162b427c10 */ /* 0x000fe4000fffe0ff */
[----:B------:R-:W-:Y:S02]  /*1d60*/  @!P4 IADD3.X R67, R42, R27, R67, P2, P1 ;  /* 0x0000001b2a43c210 */ /* 0x000fe400017e2443 */
[C---:B------:R-:W-:Y:S04]  /*1d70*/  @!P4 LEA R12, P1, R68.reuse, c[0x0][0x1c0], 0x1 ;  /* 0x00007000440cca11 */ /* 0x040fe800078208ff */
[----:B------:R-:W-:Y:S02]  /*1d80*/  @!P4 LEA.HI.X R13, R68, c[0x0][0x1c4], R67, 0x1, P1 ;  /* 0x00007100440dca11 */ /* 0x000fe400008f0c43 */
[C---:B------:R-:W-:Y:S04]  /*1d90*/  LOP3.LUT R67, R66.reuse, R65, RZ, 0xfc, !PT ;  /* 0x0000004142437212 */ /* 0x040fe800078efcff */
[----:B------:R-:W-:Y:S04]  /*1da0*/  ISETP.GE.AND P1, PT, R67, RZ, PT ;  /* 0x000000ff4300720c */ /* 0x000fe80003f26270 */
[----:B------:R-:W-:Y:S04]  /*1db0*/  ISETP.GE.OR P1, PT, R65, c[0x0][0x164], !P1 ;  /* 0x0000590041007a0c */ /* 0x000fe80004f26670 */
[----:B------:R-:W-:Y:S04]  /*1dc0*/  ISETP.GE.OR P3, PT, R66, c[0x0][0x168], P1 ;  /* 0x00005a0042007a0c */ /* 0x000fe80000f66670 */
[----:B------:R-:W-:-:S13]  /*1dd0*/  ISETP.GE.OR P3, PT, R53, c[0x0][0x16c], P3 ;  /* 0x00005b0035007a0c */ /* 0x000fda0001f66670 */
[----:B------:R-:W-:Y:S05]  /*1de0*/  @!P3 IMAD R66, R66, c[0x0][0x1c8], RZ ;  /* 0x000072004242ba24 */ /* 0x000fea00078e02ff */
[--C-:B------:R-:W-:Y:S02]  /*1df0*/  @!P3 SHF.R.S32.HI R65, RZ, 0x1f, R66.reuse ;  /* 0x0000001fff41b819 */ /* 0x100fe40000011442 */
[----:B------:R-:W-:Y:S04]  /*1e00*/  @!P3 IADD3 R66, P2, P1, R53, R24, R66 ;  /* 0x000000183542b210 */ /* 0x000fe8000795e042 */
[----:B------:R-:W-:Y:S02]  /*1e10*/  @!P3 IADD3.X R65, R38, R23, R65, P2, P1 ;  /* 0x000000172641b210 */ /* 0x000fe400017e2441 */
[C---:B------:R-:W-:Y:S04]  /*1e20*/  @!P3 LEA R68, P1, R66.reuse, c[0x0][0x1c0], 0x1 ;  /* 0x000070004244ba11 */ /* 0x040fe800078208ff */
[----:B------:R-:W-:Y:S02]  /*1e30*/  @!P3 LEA.HI.X R69, R66, c[0x0][0x1c4], R65, 0x1, P1 ;  /* 0x000071004245ba11 */ /* 0x000fe400008f0c41 */
[----:B------:R-:W-:Y:S01]  /*1e40*/  IADD3 R66, R37, UR22, RZ ;  /* 0x0000001625427c10 */ /* 0x000fe2000fffe0ff */
[----:B------:R0:W2:Y:S04]  /*1e50*/  @!P4 LDG.E.U16 R65, [R12.64] ;  /* 0x0000001c0c41c981 */ /* 0x0000a8000c1e1500 */
[----:B------:R-:W3:Y:S01]  /*1e60*/  @!P3 LDG.E.U16 R67, [R68.64] ;  /* 0x0000001c4443b981 */ /* 0x000ee2000c1e1500 */
[----:B0-----:R-:W-:Y:S01]  /*1e70*/  CS2R R12, SRZ ;  /* 0x00000000000c7805 */ /* 0x001fe2000001ff00 */
[----:B---3--:R-:W-:Y:S02]  /*1e80*/  @!P3 HADD2.F32 R11, -RZ, R67.H0_H0 ;  /* 0x20000043ff0bb230 */ /* 0x008fe40000004100 */
[----:B--2---:R-:W-:Y:S01]  /*1e90*/  @!P4 HADD2.F32 R10, -RZ, R65.H0_H0 ;  /* 0x20000041ff0ac230 */ /* 0x004fe20000004100 */
[----:B------:R-:W-:Y:S04]  /*1ea0*/  IADD3 R65, R39, UR21, RZ ;  /* 0x0000001527417c10 */ /* 0x000fe8000fffe0ff */
        /* <DEDUP_REMOVED lines=11> */
[----:B------:R-:W-:Y:S03]  /*1f60*/  IADD3 R65, R33, UR21, RZ ;  /* 0x0000001521417c10 */ /* 0x000fe6000fffe0ff */
[----:B------:R-:W2:Y:S02]  /*1f70*/  @!P3 LDG.E.U16 R68, [R68.64] ;  /* 0x0000001c4444b981 */ /* 0x000ea4000c1e1500 */
[----:B--2---:R-:W-:Y:S01]  /*1f80*/  @!P3 HADD2.F32 R12, -RZ, R68.H0_H0 ;  /* 0x20000044ff0cb230 */ /* 0x004fe20000004100 */
[----:B------:R-:W-:Y:S04]  /*1f90*/  IADD3 R68, R31, UR22, RZ ;  /* 0x000000161f447c10 */ /* 0x000fe8000fffe0ff */
[----:B------:R-:W-:Y:S04]  /*1fa0*/  LOP3.LUT R66, R68, R65, RZ, 0xfc, !PT ;  /* 0x0000004144427212 */ /* 0x000fe800078efcff */
[----:B------:R-:W-:Y:S04]  /*1fb0*/  ISETP.GE.AND P1, PT, R66, RZ, PT ;  /* 0x000000ff4200720c */ /* 0x000fe80003f26270 */
[----:B------:R-:W-:Y:S04]  /*1fc0*/  ISETP.GE.OR P1, PT, R65, c[0x0][0x164], !P1 ;  /* 0x0000590041007a0c */ /* 0x000fe80004f26670 */
[----:B------:R-:W-:-:S13]  /*1fd0*/  ISETP.GE.OR P1, PT, R68, c[0x0][0x168], P1 ;  /* 0x00005a0044007a0c */ /* 0x000fda0000f26670 */
[----:B------:R-:W-:-:S05]  /*1fe0*/  @P1 BRA `(.L_x_29) ;  /* 0x000004f000001947 */ /* 0x000fca0003800000 */
[----:B------:R-:W-:Y:S01]  /*1ff0*/  HFMA2.MMA R13, -RZ, RZ, 0, 0 ;  /* 0x00000000ff0d7435 */ /* 0x000fe200000001ff */
[----:B------:R-:W-:-:S13]  /*2000*/  ISETP.LT.AND P1, PT, R57, c[0x0][0x16c], PT ;  /* 0x00005b0039007a0c */ /* 0x000fda0003f21270 */
[----:B------:R-:W-:-:S05]  /*2010*/  @!P1 BRA `(.L_x_29) ;  /* 0x000004c000009947 */ /* 0x000fca0003800000 */
[----:B------:R-:W-:Y:S05]  /*2020*/  IADD3 R66, R31, UR22, RZ ;  /* 0x000000161f427c10 */ /* 0x000fea000fffe0ff */
[----:B------:R-:W-:Y:S05]  /*2030*/  IMAD R66, R66, c[0x0][0x1c8], RZ ;  /* 0x0000720042427a24 */ /* 0x000fea00078e02ff */
[--C-:B------:R-:W-:Y:S02]  /*2040*/  SHF.R.S32.HI R65, RZ, 0x1f, R66.reuse ;  /* 0x0000001fff417819 */ /* 0x100fe40000011442 */
[----:B------:R-:W-:Y:S04]  /*2050*/  IADD3 R66, P2, P1, R57, R16, R66 ;  /* 0x0000001039427210 */ /* 0x000fe8000795e042 */
[----:B------:R-:W-:Y:S02]  /*2060*/  IADD3.X R65, R32, R15, R65, P2, P1 ;  /* 0x0000000f20417210 */ /* 0x000fe400017e2441 */
[C---:B------:R-:W-:Y:S04]  /*2070*/  LEA R68, P1, R66.reuse, c[0x0][0x1c0], 0x1 ;  /* 0x0000700042447a11 */ /* 0x040fe800078208ff */
[----:B------:R-:W-:Y:S05]  /*2080*/  LEA.HI.X R69, R66, c[0x0][0x1c4], R65, 0x1, P1 ;  /* 0x0000710042457a11 */ /* 0x000fea00008f0c41 */
[----:B------:R-:W2:Y:S02]  /*2090*/  LDG.E.U16 R68, [R68.64] ;  /* 0x0000001c44447981 */ /* 0x000ea4000c1e1500 */
[----:B--2---:R-:W-:Y:S01]  /*20a0*/  HADD2.F32 R13, -RZ, R68.H0_H0 ;  /* 0x20000044ff0d7230 */ /* 0x004fe20000004100 */
[----:B------:R-:W-:-:S05]  /*20b0*/  BRA `(.L_x_29) ;  /* 0x0000042000007947 */ /* 0x000fca0003800000 */
.L_x_28:
        /* <DEDUP_REMOVED lines=55> */
[----:B------:R-:W-:Y:S01]  /*2430*/  ISETP.LT.AND P1, PT, R57, c[0x0][0x16c], PT ;  /* 0x00005b0039007a0c */ /* 0x000fe20003f21270 */
[----:B------:R-:W-:-:S12]  /*2440*/  IMAD.MOV.U32 R13, RZ, RZ, RZ ;  /* 0x000000ffff0d7224 */ /* 0x000fd800078e00ff */
[----:B------:R-:W-:Y:S05]  /*2450*/  @P1 IADD3 R66, R35, UR22, RZ ;  /* 0x0000001623421c10 */ /* 0x000fea000fffe0ff */
[----:B------:R-:W-:Y:S05]  /*2460*/  @P1 IMAD R66, R66, c[0x0][0x1c8], RZ ;  /* 0x0000720042421a24 */ /* 0x000fea00078e02ff */
[--C-:B------:R-:W-:Y:S02]  /*2470*/  @P1 SHF.R.S32.HI R65, RZ, 0x1f, R66.reuse ;  /* 0x0000001fff411819 */ /* 0x100fe40000011442 */
[----:B------:R-:W-:Y:S04]  /*2480*/  @P1 IADD3 R66, P3, P2, R57, R18, R66 ;  /* 0x0000001239421210 */ /* 0x000fe80007a7e042 */
[----:B------:R-:W-:Y:S02]  /*2490*/  @P1 IADD3.X R65, R32, R17, R65, P3, P2 ;  /* 0x0000001120411210 */ /* 0x000fe40001fe4441 */
[C---:B------:R-:W-:Y:S04]  /*24a0*/  @P1 LEA R68, P2, R66.reuse, c[0x0][0x1c0], 0x1 ;  /* 0x0000700042441a11 */ /* 0x040fe800078408ff */
[----:B------:R-:W-:Y:S05]  /*24b0*/  @P1 LEA.HI.X R69, R66, c[0x0][0x1c4], R65, 0x1, P2 ;  /* 0x0000710042451a11 */ /* 0x000fea00010f0c41 */
[----:B------:R-:W2:Y:S02]  /*24c0*/  @P1 LDG.E.U16 R68, [R68.64] ;  /* 0x0000001c44441981 */ /* 0x000ea4000c1e1500 */
[----:B--2---:R-:W-:Y:S02]  /*24d0*/  @P1 HADD2.F32 R13, -RZ, R68.H0_H0 ;  /* 0x20000044ff0d1230 */ /* 0x004fe40000004100 */
.L_x_29:
[----:B------:R-:W-:Y:S05]  /*24e0*/  BSYNC B0 ;  /* 0x0000000000007941 */ /* 0x000fea0003800000 */
.L_x_27:
[C---:B------:R-:W-:Y:S01]  /*24f0*/  FFMA R0, R9.reuse, R10, R0 ;  /* 0x0000000a09007223 */ /* 0x040fe20000000000 */
[----:B------:R-:W-:Y:S01]  /*2500*/  UIADD3 UR23, UR23, 0x1, URZ ;  /* 0x0000000117177890 */ /* 0x000fe2000fffe03f */
[C---:B------:R-:W-:Y:S02]  /*2510*/  FFMA R2, R9.reuse, R11, R2 ;  /* 0x0000000b09027223 */ /* 0x040fe40000000002 */
[C---:B------:R-:W-:Y:S01]  /*2520*/  FFMA R3, R9.reuse, R12, R3 ;  /* 0x0000000c09037223 */ /* 0x040fe20000000003 */
[----:B------:R-:W-:Y:S01]  /*2530*/  UISETP.GE.AND UP0, UPT, UR23, UR6, UPT ;  /* 0x000000061700728c */ /* 0x000fe2000bf06270 */
[----:B------:R-:W-:Y:S02]  /*2540*/  FFMA R4, R9, R13, R4 ;  /* 0x0000000d09047223 */ /* 0x000fe40000000004 */
[C---:B------:R-:W-:Y:S02]  /*2550*/  FFMA R5, R14.reuse, R10, R5 ;  /* 0x0000000a0e057223 */ /* 0x040fe40000000005 */
[C---:B------:R-:W-:Y:S01]  /*2560*/  FFMA R6, R14.reuse, R11, R6 ;  /* 0x0000000b0e067223 */ /* 0x040fe20000000006 */
[----:B------:R-:W-:Y:S01]  /*2570*/  PLOP3.LUT P1, PT, PT, PT, UP0, 0x80, 0x0 ;  /* 0x000000000000781c */ /* 0x000fe20003f2f008 */
[C---:B------:R-:W-:Y:S02]  /*2580*/  FFMA R7, R14.reuse, R12, R7 ;  /* 0x0000000c0e077223 */ /* 0x040fe40000000007 */
[----:B------:R-:W-:Y:S10]  /*2590*/  FFMA R8, R14, R13, R8 ;  /* 0x0000000d0e087223 */ /* 0x000ff40000000008 */
[----:B------:R-:W-:-:S05]  /*25a0*/  @!P1 BRA `(.L_x_30) ;  /* 0xfffff5c000009947 */ /* 0x000fca000383ffff */
.L_x_26:
[----:B------:R-:W-:-:S04]  /*25b0*/  UIADD3 UR25, UR25, 0x1, URZ ;  /* 0x0000000119197890 */ /* 0x000fc8000fffe03f */
[----:B------:R-:W-:-:S06]  /*25c0*/  UISETP.GE.AND UP0, UPT, UR25, UR5, UPT ;  /* 0x000000051900728c */ /* 0x000fcc000bf06270 */
[----:B------:R-:W-:-:S13]  /*25d0*/  PLOP3.LUT P0, PT, PT, PT, UP0, 0x80, 0x0 ;  /* 0x000000000000781c */ /* 0x000fda0003f0f008 */
[----:B------:R-:W-:Y:S05]  /*25e0*/  @!P0 BRA `(.L_x_31) ;  /* 0xfffff29000008947 */ /* 0x000fea000383ffff */
.L_x_25:
[----:B------:R-:W-:-:S04]  /*25f0*/  UIADD3 UR26, UR26, 0x1, URZ ;  /* 0x000000011a1a7890 */ /* 0x000fc8000fffe03f */
[----:B------:R-:W-:-:S06]  /*2600*/  UISETP.GE.AND UP0, UPT, UR26, UR4, UPT ;  /* 0x000000041a00728c */ /* 0x000fcc000bf06270 */
[----:B------:R-:W-:-:S13]  /*2610*/  PLOP3.LUT P0, PT, PT, PT, UP0, 0x80, 0x0 ;  /* 0x000000000000781c */ /* 0x000fda0003f0f008 */
[----:B------:R-:W-:Y:S05]  /*2620*/  @!P0 BRA `(.L_x_32) ;  /* 0xfffff21000008947 */ /* 0x000fea000383ffff */
.L_x_24:
[----:B------:R-:W-:Y:S01]  /*2630*/  ISETP.GE.AND P0, PT, R54, c[0x0][0x178], PT ;  /* 0x00005e0036007a0c */ /* 0x000fe20003f06270 */
[----:B------:R-:W-:-:S12]  /*2640*/  BSSY B0, `(.L_x_33) ;  /* 0x0000095000007945 */ /* 0x000fd80003800000 */
[----:B------:R-:W-:Y:S05]  /*2650*/  @P0 BRA `(.L_x_34) ;  /* 0x0000093000000947 */ /* 0x000fea0003800000 */
[----:B------:R-:W-:Y:S02]  /*2660*/  IMAD R10, R64, c[0x0][0x1fc], RZ ;  /* 0x00007f00400a7a24 */ /* 0x000fe400078e02ff */
[----:B------:R-:W-:Y:S02]  /*2670*/  IMAD R18, R54, c[0x0][0x200], RZ ;  /* 0x0000800036127a24 */ /* 0x000fe400078e02ff */
[----:B------:R-:W-:Y:S01]  /*2680*/  IMAD R11, R63, c[0x0][0x1f8], RZ ;  /* 0x00007e003f0b7a24 */ /* 0x000fe200078e02ff */
[----:B------:R-:W-:Y:S01]  /*2690*/  SHF.R.S32.HI R9, RZ, 0x1f, R10 ;  /* 0x0000001fff097819 */ /* 0x000fe2000001140a */
[----:B------:R-:W-:Y:S01]  /*26a0*/  IMAD R14, R62, c[0x0][0x1fc], RZ ;  /* 0x00007f003e0e7a24 */ /* 0x000fe200078e02ff */
[--C-:B------:R-:W-:Y:S01]  /*26b0*/  SHF.R.S32.HI R13, RZ, 0x1f, R18.reuse ;  /* 0x0000001fff0d7819 */ /* 0x100fe20000011412 */
[----:B------:R-:W-:Y:S01]  /*26c0*/  IMAD R15, R61, c[0x0][0x1f8], RZ ;  /* 0x00007e003d0f7a24 */ /* 0x000fe200078e02ff */
[----:B------:R-:W-:Y:S01]  /*26d0*/  IADD3 R10, P1, P0, R11, R10, R18 ;  /* 0x0000000a0b0a7210 */ /* 0x000fe2000783e012 */
[----:B------:R-:W-:Y:S01]  /*26e0*/  IMAD R16, R60, c[0x0][0x1fc], RZ ;  /* 0x00007f003c107a24 */ /* 0x000fe200078e02ff */
[----:B------:R-:W-:Y:S01]  /*26f0*/  SHF.R.S32.HI R12, RZ, 0x1f, R11 ;  /* 0x0000001fff0c7819 */ /* 0x000fe2000001140b */
[----:B------:R-:W-:Y:S01]  /*2700*/  IMAD R19, R59, c[0x0][0x1f8], RZ ;  /* 0x00007e003b137a24 */ /* 0x000fe200078e02ff */
[----:B------:R-:W-:Y:S01]  /*2710*/  SHF.R.S32.HI R17, RZ, 0x1f, R14 ;  /* 0x0000001fff117819 */ /* 0x000fe2000001140e */
[----:B------:R-:W-:Y:S01]  /*2720*/  IMAD R11, R58, c[0x0][0x1fc], RZ ;  /* 0x00007f003a0b7a24 */ /* 0x000fe200078e02ff */
[----:B------:R-:W-:Y:S01]  /*2730*/  IADD3.X R9, R12, R9, R13, P1, P0 ;  /* 0x000000090c097210 */ /* 0x000fe20000fe040d */
[----:B------:R-:W-:Y:S01]  /*2740*/  IMAD R20, R56, c[0x0][0x1f8], RZ ;  /* 0x00007e0038147a24 */ /* 0x000fe200078e02ff */
[----:B------:R-:W-:-:S02]  /*2750*/  SHF.R.S32.HI R12, RZ, 0x1f, R51 ;  /* 0x0000001fff0c7819 */ /* 0x000fc40000011433 */
[----:B------:R-:W-:Y:S02]  /*2760*/  IADD3 R10, P6, R51, R10, RZ ;  /* 0x0000000a330a7210 */ /* 0x000fe40007fde0ff */
[----:B------:R-:W-:Y:S02]  /*2770*/  IADD3 R14, P5, P4, R15, R14, R18 ;  /* 0x0000000e0f0e7210 */ /* 0x000fe40007cbe012 */
[----:B------:R-:W-:Y:S01]  /*2780*/  SHF.R.S32.HI R22, RZ, 0x1f, R15 ;  /* 0x0000001fff167819 */ /* 0x000fe2000001140f */
[----:B------:R-:W-:Y:S01]  /*2790*/  IMAD.X R9, R12, 0x1, R9, P6 ;  /* 0x000000010c097824 */ /* 0x000fe200030e0609 */
[----:B------:R-:W-:Y:S02]  /*27a0*/  SHF.R.S32.HI R15, RZ, 0x1f, R16 ;  /* 0x0000001fff0f7819 */ /* 0x000fe40000011410 */
[--C-:B------:R-:W-:Y:S02]  /*27b0*/  IADD3 R16, P3, P2, R19, R16, R18.reuse ;  /* 0x0000001013107210 */ /* 0x100fe40007a7e012 */
[----:B------:R-:W-:-:S02]  /*27c0*/  IADD3 R18, P1, P0, R20, R11, R18 ;  /* 0x0000000b14127210 */ /* 0x000fc4000783e012 */
[----:B------:R-:W-:Y:S02]  /*27d0*/  IADD3.X R22, R22, R17, R13, P5, P4 ;  /* 0x0000001116167210 */ /* 0x000fe40002fe840d */
[----:B------:R-:W-:Y:S02]  /*27e0*/  SHF.R.S32.HI R24, RZ, 0x1f, R19 ;  /* 0x0000001fff187819 */ /* 0x000fe40000011413 */
[----:B------:R-:W-:Y:S02]  /*27f0*/  SHF.R.S32.HI R11, RZ, 0x1f, R11 ;  /* 0x0000001fff0b7819 */ /* 0x000fe4000001140b */
[----:B------:R-:W-:Y:S02]  /*2800*/  SHF.R.S32.HI R20, RZ, 0x1f, R20 ;  /* 0x0000001fff147819 */ /* 0x000fe40000011414 */
[----:B------:R-:W-:Y:S02]  /*2810*/  LEA R26, P6, R10, c[0x0][0x1f0], 0x2 ;  /* 0x00007c000a1a7a11 */ /* 0x000fe400078c10ff */
[----:B------:R-:W-:-:S02]  /*2820*/  FSETP.NEU.AND P4, PT, RZ, c[0x0][0x20c], PT ;  /* 0x00008300ff007a0b */ /* 0x000fc40003f8d000 */
[--C-:B------:R-:W-:Y:S02]  /*2830*/  IADD3.X R15, R24, R15, R13.reuse, P3, P2 ;  /* 0x0000000f180f7210 */ /* 0x100fe40001fe440d */
[----:B------:R-:W-:Y:S02]  /*2840*/  IADD3.X R20, R20, R11, R13, P1, P0 ;  /* 0x0000000b14147210 */ /* 0x000fe40000fe040d */
[----:B------:R-:W-:Y:S02]  /*2850*/  LEA.HI.X R27, R10, c[0x0][0x1f4], R9, 0x2, P6 ;  /* 0x00007d000a1b7a11 */ /* 0x000fe400030f1409 */
[----:B------:R-:W-:Y:S02]  /*2860*/  SHF.R.S32.HI R11, RZ, 0x1f, R53 ;  /* 0x0000001fff0b7819 */ /* 0x000fe40000011435 */
[----:B------:R-:W-:Y:S02]  /*2870*/  SHF.R.S32.HI R10, RZ, 0x1f, R55 ;  /* 0x0000001fff0a7819 */ /* 0x000fe40000011437 */
[----:B------:R-:W-:-:S02]  /*2880*/  SHF.R.S32.HI R9, RZ, 0x1f, R57 ;  /* 0x0000001fff097819 */ /* 0x000fc40000011439 */
[----:B------:R-:W-:Y:S02]  /*2890*/  IADD3 R14, P3, R53, R14, RZ ;  /* 0x0000000e350e7210 */ /* 0x000fe40007f7e0ff */
[----:B------:R-:W-:Y:S02]  /*28a0*/  IADD3 R16, P2, R55, R16, RZ ;  /* 0x0000001037107210 */ /* 0x000fe40007f5e0ff */
[----:B------:R-:W-:Y:S01]  /*28b0*/  IADD3 R18, P1, R57, R18, RZ ;  /* 0x0000001239127210 */ /* 0x000fe20007f3e0ff */
[----:B------:R-:W-:Y:S01]  /*28c0*/  IMAD.X R13, R11, 0x1, R22, P3 ;  /* 0x000000010b0d7824 */ /* 0x000fe200018e0616 */
[----:B------:R-:W-:Y:S01]  /*28d0*/  ISETP.GE.AND P0, PT, R63, c[0x0][0x180], PT ;  /* 0x000060003f007a0c */ /* 0x000fe20003f06270 */
[----:B------:R-:W-:Y:S01]  /*28e0*/  IMAD.X R15, R10, 0x1, R15, P2 ;  /* 0x000000010a0f7824 */ /* 0x000fe200010e060f */
[----:B------:R-:W-:Y:S01]  /*28f0*/  LEA R24, P3, R14, c[0x0][0x1f0], 0x2 ;  /* 0x00007c000e187a11 */ /* 0x000fe200078610ff */
[----:B------:R-:W-:Y:S01]  /*2900*/  IMAD.X R17, R9, 0x1, R20, P1 ;  /* 0x0000000109117824 */ /* 0x000fe200008e0614 */
[----:B------:R-:W-:-:S02]  /*2910*/  ISETP.LT.AND P0, PT, R64, c[0x0][0x17c], !P0 ;  /* 0x00005f0040007a0c */ /* 0x000fc40004701270 */
[----:B------:R-:W-:Y:S02]  /*2920*/  LEA R22, P2, R16, c[0x0][0x1f0], 0x2 ;  /* 0x00007c0010167a11 */ /* 0x000fe400078410ff */
[----:B------:R-:W-:Y:S02]  /*2930*/  LEA R20, P1, R18, c[0x0][0x1f0], 0x2 ;  /* 0x00007c0012147a11 */ /* 0x000fe400078210ff */
[----:B------:R-:W-:Y:S02]  /*2940*/  ISETP.LT.AND P0, PT, R51, c[0x0][0x16c], P0 ;  /* 0x00005b0033007a0c */ /* 0x000fe40000701270 */
[----:B------:R-:W-:Y:S02]  /*2950*/  LEA.HI.X R25, R14, c[0x0][0x1f4], R13, 0x2, P3 ;  /* 0x00007d000e197a11 */ /* 0x000fe400018f140d */
[----:B------:R-:W-:Y:S02]  /*2960*/  LEA.HI.X R23, R16, c[0x0][0x1f4], R15, 0x2, P2 ;  /* 0x00007d0010177a11 */ /* 0x000fe400010f140f */
[----:B------:R-:W-:Y:S01]  /*2970*/  LEA.HI.X R21, R18, c[0x0][0x1f4], R17, 0x2, P1 ;  /* 0x00007d0012157a11 */ /* 0x000fe200008f1411 */
[----:B------:R-:W-:Y:S06]  /*2980*/  @P4 BRA `(.L_x_35) ;  /* 0x0000017000004947 */ /* 0x000fec0003800000 */
[----:B------:R-:W-:Y:S01]  /*2990*/  ISETP.GE.AND P2, PT, R61, c[0x0][0x180], PT ;  /* 0x000060003d007a0c */ /* 0x000fe20003f46270 */
[----:B------:R-:W-:Y:S01]  /*29a0*/  @P0 FMUL R0, R0, c[0x0][0x208] ;  /* 0x0000820000000a20 */ /* 0x000fe20000400000 */
[----:B------:R-:W-:-:S02]  /*29b0*/  ISETP.GE.AND P1, PT, R59, c[0x0][0x180], PT ;  /* 0x000060003b007a0c */ /* 0x000fc40003f26270 */
[----:B------:R-:W-:Y:S01]  /*29c0*/  ISETP.GE.OR P2, PT, R62, c[0x0][0x17c], P2 ;  /* 0x00005f003e007a0c */ /* 0x000fe20001746670 */
[----:B------:R-:W-:Y:S01]  /*29d0*/  @P0 FFMA R9, RZ, c[0x0][0x20c], R0 ;  /* 0x00008300ff090a23 */ /* 0x000fe20000000000 */
[----:B------:R-:W-:Y:S02]  /*29e0*/  ISETP.GE.OR P1, PT, R60, c[0x0][0x17c], P1 ;  /* 0x00005f003c007a0c */ /* 0x000fe40000f26670 */
[----:B------:R-:W-:Y:S02]  /*29f0*/  ISETP.GE.OR P2, PT, R53, c[0x0][0x16c], P2 ;  /* 0x00005b0035007a0c */ /* 0x000fe40001746670 */
[----:B------:R-:W-:Y:S01]  /*2a00*/  ISETP.GE.OR P1, PT, R55, c[0x0][0x16c], P1 ;  /* 0x00005b0037007a0c */ /* 0x000fe20000f26670 */
[----:B------:R0:W-:Y:S01]  /*2a10*/  @P0 STG.E [R26.64], R9 ;  /* 0x000000091a000986 */ /* 0x0001e2000c10191c */
[----:B------:R-:W-:-:S04]  /*2a20*/  ISETP.GE.AND P0, PT, R56, c[0x0][0x180], PT ;  /* 0x0000600038007a0c */ /* 0x000fc80003f06270 */
[----:B------:R-:W-:-:S04]  /*2a30*/  ISETP.GE.OR P0, PT, R58, c[0x0][0x17c], P0 ;  /* 0x00005f003a007a0c */ /* 0x000fc80000706670 */
[----:B------:R-:W-:Y:S01]  /*2a40*/  ISETP.GE.OR P0, PT, R57, c[0x0][0x16c], P0 ;  /* 0x00005b0039007a0c */ /* 0x000fe20000706670 */
[----:B------:R-:W-:Y:S02]  /*2a50*/  @!P2 FMUL R2, R2, c[0x0][0x208] ;  /* 0x000082000202aa20 */ /* 0x000fe40000400000 */
[----:B------:R-:W-:Y:S02]  /*2a60*/  @!P1 FMUL R3, R3, c[0x0][0x208] ;  /* 0x0000820003039a20 */ /* 0x000fe40000400000 */
[----:B------:R-:W-:Y:S02]  /*2a70*/  @!P2 FFMA R11, RZ, c[0x0][0x20c], R2 ;  /* 0x00008300ff0baa23 */ /* 0x000fe40000000002 */
[----:B------:R-:W-:-:S03]  /*2a80*/  @!P1 FFMA R3, RZ, c[0x0][0x20c], R3 ;  /* 0x00008300ff039a23 */ /* 0x000fc60000000003 */
[----:B------:R0:W-:Y:S04]  /*2a90*/  @!P2 STG.E [R24.64], R11 ;  /* 0x0000000b1800a986 */ /* 0x0001e8000c10191c */
[----:B------:R0:W-:Y:S01]  /*2aa0*/  @!P1 STG.E [R22.64], R3 ;  /* 0x0000000316009986 */ /* 0x0001e2000c10191c */
[----:B------:R-:W-:Y:S05]  /*2ab0*/  @P0 BRA `(.L_x_34) ;  /* 0x000004d000000947 */ /* 0x000fea0003800000 */
[----:B0-----:R-:W-:-:S04]  /*2ac0*/  FMUL R3, R4, c[0x0][0x208] ;  /* 0x0000820004037a20 */ /* 0x001fc80000400000 */
[----:B------:R-:W-:-:S05]  /*2ad0*/  FFMA R3, RZ, c[0x0][0x20c], R3 ;  /* 0x00008300ff037a23 */ /* 0x000fca0000000003 */
[----:B------:R0:W-:Y:S01]  /*2ae0*/  STG.E [R20.64], R3 ;  /* 0x0000000314007986 */ /* 0x0001e2000c10191c */
[----:B------:R-:W-:Y:S05]  /*2af0*/  BRA `(.L_x_34) ;  /* 0x0000049000007947 */ /* 0x000fea0003800000 */
.L_x_35:
[----:B------:R-:W-:Y:S02]  /*2b00*/  @P0 IMAD R14, R63, c[0x0][0x1e0], RZ ;  /* 0x000078003f0e0a24 */ /* 0x000fe400078e02ff */
[----:B------:R-:W-:Y:S02]  /*2b10*/  @P0 IMAD R16, R64, c[0x0][0x1e4], RZ ;  /* 0x0000790040100a24 */ /* 0x000fe400078e02ff */
[----:B------:R-:W-:Y:S01]  /*2b20*/  @P0 IMAD R13, R54, c[0x0][0x1e8], RZ ;  /* 0x00007a00360d0a24 */ /* 0x000fe200078e02ff */
[----:B------:R-:W-:-:S04]  /*2b30*/  @P0 SHF.R.S32.HI R15, RZ, 0x1f, R14 ;  /* 0x0000001fff0f0819 */ /* 0x000fc8000001140e */
[--C-:B------:R-:W-:Y:S02]  /*2b40*/  @P0 IADD3 R14, P2, P1, R14, R16, R13.reuse ;  /* 0x000000100e0e0210 */ /* 0x100fe4000795e00d */
[----:B------:R-:W-:Y:S02]  /*2b50*/  @P0 SHF.R.S32.HI R16, RZ, 0x1f, R16 ;  /* 0x0000001fff100819 */ /* 0x000fe40000011410 */
[----:B------:R-:W-:-:S04]  /*2b60*/  @P0 SHF.R.S32.HI R13, RZ, 0x1f, R13 ;  /* 0x0000001fff0d0819 */ /* 0x000fc8000001140d */
[----:B------:R-:W-:Y:S02]  /*2b70*/  @P0 IADD3.X R13, R15, R16, R13, P2, P1 ;  /* 0x000000100f0d0210 */ /* 0x000fe400017e240d */
[----:B------:R-:W-:-:S05]  /*2b80*/  @P0 IADD3 R14, P1, R51, R14, RZ ;  /* 0x0000000e330e0210 */ /* 0x000fca0007f3e0ff */
[----:B------:R-:W-:Y:S01]  /*2b90*/  @P0 IMAD.X R13, R12, 0x1, R13, P1 ;  /* 0x000000010c0d0824 */ /* 0x000fe200008e060d */
[----:B------:R-:W-:-:S04]  /*2ba0*/  @P0 LEA R16, P1, R14, c[0x0][0x1d8], 0x2 ;  /* 0x000076000e100a11 */ /* 0x000fc800078210ff */
[----:B------:R-:W-:-:S05]  /*2bb0*/  @P0 LEA.HI.X R17, R14, c[0x0][0x1dc], R13, 0x2, P1 ;  /* 0x000077000e110a11 */ /* 0x000fca00008f140d */
[----:B------:R-:W2:Y:S01]  /*2bc0*/  @P0 LDG.E R16, [R16.64] ;  /* 0x0000001c10100981 */ /* 0x000ea2000c1e1900 */
[----:B------:R-:W-:-:S04]  /*2bd0*/  ISETP.GE.AND P2, PT, R61, c[0x0][0x180], PT ;  /* 0x000060003d007a0c */ /* 0x000fc80003f46270 */
[----:B------:R-:W-:-:S04]  /*2be0*/  ISETP.GE.OR P2, PT, R62, c[0x0][0x17c], P2 ;  /* 0x00005f003e007a0c */ /* 0x000fc80001746670 */
[----:B------:R-:W-:-:S13]  /*2bf0*/  ISETP.GE.OR P2, PT, R53, c[0x0][0x16c], P2 ;  /* 0x00005b0035007a0c */ /* 0x000fda0001746670 */
[----:B------:R-:W-:Y:S02]  /*2c00*/  @!P2 IMAD R14, R61, c[0x0][0x1e0], RZ ;  /* 0x000078003d0eaa24 */ /* 0x000fe400078e02ff */
[----:B------:R-:W-:Y:S02]  /*2c10*/  @!P2 IMAD R13, R62, c[0x0][0x1e4], RZ ;  /* 0x000079003e0daa24 */ /* 0x000fe400078e02ff */
[----:B------:R-:W-:Y:S01]  /*2c20*/  @!P2 IMAD R12, R54, c[0x0][0x1e8], RZ ;  /* 0x00007a00360caa24 */ /* 0x000fe200078e02ff */
[----:B------:R-:W-:-:S04]  /*2c30*/  @!P2 SHF.R.S32.HI R15, RZ, 0x1f, R14 ;  /* 0x0000001fff0fa819 */ /* 0x000fc8000001140e */
[--C-:B------:R-:W-:Y:S02]  /*2c40*/  @!P2 IADD3 R14, P3, P1, R14, R13, R12.reuse ;  /* 0x0000000d0e0ea210 */ /* 0x100fe4000797e00c */
[----:B------:R-:W-:Y:S02]  /*2c50*/  @!P2 SHF.R.S32.HI R13, RZ, 0x1f, R13 ;  /* 0x0000001fff0da819 */ /* 0x000fe4000001140d */
[----:B------:R-:W-:-:S04]  /*2c60*/  @!P2 SHF.R.S32.HI R12, RZ, 0x1f, R12 ;  /* 0x0000001fff0ca819 */ /* 0x000fc8000001140c */
[----:B------:R-:W-:Y:S01]  /*2c70*/  @!P2 IADD3.X R12, R15, R13, R12, P3, P1 ;  /* 0x0000000d0f0ca210 */ /* 0x000fe20001fe240c */
[----:B------:R-:W-:Y:S01]  /*2c80*/  @P0 FMUL R13, R0, c[0x0][0x208] ;  /* 0x00008200000d0a20 */ /* 0x000fe20000400000 */
[----:B------:R-:W-:-:S05]  /*2c90*/  @!P2 IADD3 R14, P1, R53, R14, RZ ;  /* 0x0000000e350ea210 */ /* 0x000fca0007f3e0ff */
[----:B------:R-:W-:Y:S01]  /*2ca0*/  @!P2 IMAD.X R11, R11, 0x1, R12, P1 ;  /* 0x000000010b0ba824 */ /* 0x000fe200008e060c */
[----:B------:R-:W-:-:S04]  /*2cb0*/  @!P2 LEA R18, P1, R14, c[0x0][0x1d8], 0x2 ;  /* 0x000076000e12aa11 */ /* 0x000fc800078210ff */
[----:B------:R-:W-:Y:S01]  /*2cc0*/  @!P2 LEA.HI.X R19, R14, c[0x0][0x1dc], R11, 0x2, P1 ;  /* 0x000077000e13aa11 */ /* 0x000fe200008f140b */
[----:B--2---:R-:W-:-:S05]  /*2cd0*/  @P0 FFMA R15, R16, c[0x0][0x20c], R13 ;  /* 0x00008300100f0a23 */ /* 0x004fca000000000d */
[----:B------:R0:W-:Y:S04]  /*2ce0*/  @P0 STG.E [R26.64], R15 ;  /* 0x0000000f1a000986 */ /* 0x0001e8000c10191c */
[----:B------:R-:W2:Y:S01]  /*2cf0*/  @!P2 LDG.E R14, [R18.64] ;  /* 0x0000001c120ea981 */ /* 0x000ea2000c1e1900 */
        /* <DEDUP_REMOVED lines=11> */
[----:B------:R-:W-:Y:S01]  /*2db0*/  @!P2 FMUL R13, R2, c[0x0][0x208] ;  /* 0x00008200020daa20 */ /* 0x000fe20000400000 */
[----:B------:R-:W-:-:S05]  /*2dc0*/  @!P1 IADD3 R12, P0, R55, R12, RZ ;  /* 0x0000000c370c9210 */ /* 0x000fca0007f1e0ff */
[----:B------:R-:W-:Y:S01]  /*2dd0*/  @!P1 IMAD.X R11, R10, 0x1, R11, P0 ;  /* 0x000000010a0b9824 */ /* 0x000fe200000e060b */
[----:B------:R-:W-:-:S04]  /*2de0*/  @!P1 LEA R16, P0, R12, c[0x0][0x1d8], 0x2 ;  /* 0x000076000c109a11 */ /* 0x000fc800078010ff */
[----:B------:R-:W-:Y:S01]  /*2df0*/  @!P1 LEA.HI.X R17, R12, c[0x0][0x1dc], R11, 0x2, P0 ;  /* 0x000077000c119a11 */ /* 0x000fe200000f140b */
[----:B--2---:R-:W-:-:S05]  /*2e00*/  @!P2 FFMA R13, R14, c[0x0][0x20c], R13 ;  /* 0x000083000e0daa23 */ /* 0x004fca000000000d */
[----:B------:R0:W-:Y:S04]  /*2e10*/  @!P2 STG.E [R24.64], R13 ;  /* 0x0000000d1800a986 */ /* 0x0001e8000c10191c */
[----:B------:R-:W2:Y:S01]  /*2e20*/  @!P1 LDG.E R12, [R16.64] ;  /* 0x0000001c100c9981 */ /* 0x000ea2000c1e1900 */
[----:B------:R-:W-:Y:S01]  /*2e30*/  ISETP.GE.AND P0, PT, R56, c[0x0][0x180], PT ;  /* 0x0000600038007a0c */ /* 0x000fe20003f06270 */
[----:B------:R-:W-:-:S03]  /*2e40*/  @!P1 FMUL R3, R3, c[0x0][0x208] ;  /* 0x0000820003039a20 */ /* 0x000fc60000400000 */
        /* <DEDUP_REMOVED lines=9> */
[----:B------:R-:W-:Y:S02]  /*2ee0*/  @!P0 IADD3.X R0, R10, R11, R0, P3, P2 ;  /* 0x0000000b0a008210 */ /* 0x000fe40001fe4400 */
[----:B------:R-:W-:-:S05]  /*2ef0*/  @!P0 IADD3 R2, P2, R57, R2, RZ ;  /* 0x0000000239028210 */ /* 0x000fca0007f5e0ff */
[----:B------:R-:W-:Y:S01]  /*2f00*/  @!P0 IMAD.X R9, R9, 0x1, R0, P2 ;  /* 0x0000000109098824 */ /* 0x000fe200010e0600 */
[----:B------:R-:W-:-:S04]  /*2f10*/  @!P0 LEA R10, P2, R2, c[0x0][0x1d8], 0x2 ;  /* 0x00007600020a8a11 */ /* 0x000fc800078410ff */
[----:B------:R-:W-:Y:S01]  /*2f20*/  @!P0 LEA.HI.X R11, R2, c[0x0][0x1dc], R9, 0x2, P2 ;  /* 0x00007700020b8a11 */ /* 0x000fe200010f1409 */
[----:B--2---:R-:W-:-:S05]  /*2f30*/  @!P1 FFMA R3, R12, c[0x0][0x20c], R3 ;  /* 0x000083000c039a23 */ /* 0x004fca0000000003 */
[----:B------:R0:W-:Y:S04]  /*2f40*/  @!P1 STG.E [R22.64], R3 ;  /* 0x0000000316009986 */ /* 0x0001e8000c10191c */
[----:B------:R-:W2:Y:S01]  /*2f50*/  @!P0 LDG.E R10, [R10.64] ;  /* 0x0000001c0a0a8981 */ /* 0x000ea2000c1e1900 */
[----:B------:R-:W-:-:S04]  /*2f60*/  @!P0 FMUL R9, R4, c[0x0][0x208] ;  /* 0x0000820004098a20 */ /* 0x000fc80000400000 */
[----:B--2---:R-:W-:-:S05]  /*2f70*/  @!P0 FFMA R9, R10, c[0x0][0x20c], R9 ;  /* 0x000083000a098a23 */ /* 0x004fca0000000009 */
[----:B------:R0:W-:Y:S02]  /*2f80*/  @!P0 STG.E [R20.64], R9 ;  /* 0x0000000914008986 */ /* 0x0001e4000c10191c */
.L_x_34:
[----:B------:R-:W-:Y:S05]  /*2f90*/  BSYNC B0 ;  /* 0x0000000000007941 */ /* 0x000fea0003800000 */
.L_x_33:
[----:B------:R-:W-:-:S04]  /*2fa0*/  IADD3 R54, R54, 0x1, RZ ;  /* 0x0000000136367810 */ /* 0x000fc80007ffe0ff */
[----:B------:R-:W-:-:S13]  /*2fb0*/  ISETP.GE.AND P0, PT, R54, c[0x0][0x178], PT ;  /* 0x00005e0036007a0c */ /* 0x000fda0003f06270 */
[----:B------:R-:W-:Y:S05]  /*2fc0*/  @P0 EXIT ;  /* 0x000000000000094d */ /* 0x000fea0003800000 */
[----:B------:R-:W-:Y:S01]  /*2fd0*/  IMAD R12, R64, c[0x0][0x1fc], RZ ;  /* 0x00007f00400c7a24 */ /* 0x000fe200078e02ff */
[----:B------:R-:W-:Y:S01]  /*2fe0*/  SHF.R.S32.HI R10, RZ, 0x1f, R51 ;  /* 0x0000001fff0a7819 */ /* 0x000fe20000011433 */
[----:B------:R-:W-:Y:S02]  /*2ff0*/  IMAD R18, R54, c[0x0][0x200], RZ ;  /* 0x0000800036127a24 */ /* 0x000fe400078e02ff */
[----:B0-----:R-:W-:Y:S01]  /*3000*/  IMAD R3, R63, c[0x0][0x1f8], RZ ;  /* 0x00007e003f037a24 */ /* 0x001fe200078e02ff */
        /* <DEDUP_REMOVED lines=12> */
[----:B------:R-:W-:-:S02]  /*30d0*/  IADD3 R14, P5, P4, R9, R14, R18 ;  /* 0x0000000e090e7210 */ /* 0x000fc40007cbe012 */
[----:B------:R-:W-:Y:S02]  /*30e0*/  SHF.R.S32.HI R4, RZ, 0x1f, R9 ;  /* 0x0000001fff047819 */ /* 0x000fe40000011409 */
[----:B------:R-:W-:Y:S02]  /*30f0*/  SHF.R.S32.HI R9, RZ, 0x1f, R16 ;  /* 0x0000001fff097819 */ /* 0x000fe40000011410 */
[--C-:B------:R-:W-:Y:S02]  /*3100*/  IADD3 R16, P3, P2, R13, R16, R18.reuse ;  /* 0x000000100d107210 */ /* 0x100fe40007a7e012 */
[----:B------:R-:W-:Y:S02]  /*3110*/  IADD3 R18, P1, P0, R0, R3, R18 ;  /* 0x0000000300127210 */ /* 0x000fe4000783e012 */
[----:B------:R-:W-:Y:S02]  /*3120*/  SHF.R.S32.HI R3, RZ, 0x1f, R3 ;  /* 0x0000001fff037819 */ /* 0x000fe40000011403 */
[----:B------:R-:W-:-:S02]  /*3130*/  SHF.R.S32.HI R0, RZ, 0x1f, R0 ;  /* 0x0000001fff007819 */ /* 0x000fc40000011400 */
[----:B------:R-:W-:Y:S02]  /*3140*/  SHF.R.S32.HI R2, RZ, 0x1f, R13 ;  /* 0x0000001fff027819 */ /* 0x000fe4000001140d */
[----:B------:R-:W-:Y:S02]  /*3150*/  IADD3 R13, P6, R51, R12, RZ ;  /* 0x0000000c330d7210 */ /* 0x000fe40007fde0ff */
[----:B------:R-:W-:Y:S02]  /*3160*/  IADD3.X R0, R0, R3, R15, P1, P0 ;  /* 0x0000000300007210 */ /* 0x000fe40000fe040f */
[----:B------:R-:W-:Y:S01]  /*3170*/  FSETP.NEU.AND P0, PT, RZ, c[0x0][0x20c], PT ;  /* 0x00008300ff007a0b */ /* 0x000fe20003f0d000 */
[----:B------:R-:W-:Y:S01]  /*3180*/  IMAD.X R12, R10, 0x1, R17, P6 ;  /* 0x000000010a0c7824 */ /* 0x000fe200030e0611 */
[----:B------:R-:W-:Y:S02]  /*3190*/  IADD3.X R4, R4, R11, R15, P5, P4 ;  /* 0x0000000b04047210 */ /* 0x000fe40002fe840f */
[----:B------:R-:W-:-:S02]  /*31a0*/  LEA R20, P6, R13, c[0x0][0x1f0], 0x2 ;  /* 0x00007c000d147a11 */ /* 0x000fc400078c10ff */
[----:B------:R-:W-:Y:S02]  /*31b0*/  IADD3.X R2, R2, R9, R15, P3, P2 ;  /* 0x0000000902027210 */ /* 0x000fe40001fe440f */
[----:B------:R-:W-:Y:S02]  /*31c0*/  SHF.R.S32.HI R11, RZ, 0x1f, R53 ;  /* 0x0000001fff0b7819 */ /* 0x000fe40000011435 */
[----:B------:R-:W-:Y:S02]  /*31d0*/  IADD3 R14, P4, R53, R14, RZ ;  /* 0x0000000e350e7210 */ /* 0x000fe40007f9e0ff */
[----:B------:R-:W-:Y:S02]  /*31e0*/  SHF.R.S32.HI R9, RZ, 0x1f, R55 ;  /* 0x0000001fff097819 */ /* 0x000fe40000011437 */
[----:B------:R-:W-:Y:S02]  /*31f0*/  SHF.R.S32.HI R3, RZ, 0x1f, R57 ;  /* 0x0000001fff037819 */ /* 0x000fe40000011439 */
[----:B------:R-:W-:-:S02]  /*3200*/  IADD3 R16, P3, R55, R16, RZ ;  /* 0x0000001037107210 */ /* 0x000fc40007f7e0ff */
[----:B------:R-:W-:Y:S02]  /*3210*/  IADD3 R18, P2, R57, R18, RZ ;  /* 0x0000001239127210 */ /* 0x000fe40007f5e0ff */
[----:B------:R-:W-:Y:S01]  /*3220*/  ISETP.GE.AND P1, PT, R63, c[0x0][0x180], PT ;  /* 0x000060003f007a0c */ /* 0x000fe20003f26270 */
[----:B------:R-:W-:Y:S01]  /*3230*/  IMAD.X R15, R9, 0x1, R2, P3 ;  /* 0x00000001090f7824 */ /* 0x000fe200018e0602 */
[----:B------:R-:W-:Y:S01]  /*3240*/  LEA.HI.X R21, R13, c[0x0][0x1f4], R12, 0x2, P6 ;  /* 0x00007d000d157a11 */ /* 0x000fe200030f140c */
[----:B------:R-:W-:Y:S01]  /*3250*/  IMAD.X R13, R11, 0x1, R4, P4 ;  /* 0x000000010b0d7824 */ /* 0x000fe200020e0604 */
[----:B------:R-:W-:Y:S01]  /*3260*/  LEA R24, P4, R14, c[0x0][0x1f0], 0x2 ;  /* 0x00007c000e187a11 */ /* 0x000fe200078810ff */
[----:B------:R-:W-:Y:S01]  /*3270*/  IMAD.X R17, R3, 0x1, R0, P2 ;  /* 0x0000000103117824 */ /* 0x000fe200010e0600 */
[----:B------:R-:W-:Y:S02]  /*3280*/  ISETP.LT.AND P1, PT, R64, c[0x0][0x17c], !P1 ;  /* 0x00005f0040007a0c */ /* 0x000fe40004f21270 */
[----:B------:R-:W-:-:S02]  /*3290*/  LEA R22, P3, R16, c[0x0][0x1f0], 0x2 ;  /* 0x00007c0010167a11 */ /* 0x000fc400078610ff */
[----:B------:R-:W-:Y:S02]  /*32a0*/  LEA R12, P2, R18, c[0x0][0x1f0], 0x2 ;  /* 0x00007c00120c7a11 */ /* 0x000fe400078410ff */
[----:B------:R-:W-:Y:S02]  /*32b0*/  LEA.HI.X R25, R14, c[0x0][0x1f4], R13, 0x2, P4 ;  /* 0x00007d000e197a11 */ /* 0x000fe400020f140d */
[----:B------:R-:W-:Y:S02]  /*32c0*/  ISETP.LT.AND P1, PT, R51, c[0x0][0x16c], P1 ;  /* 0x00005b0033007a0c */ /* 0x000fe40000f21270 */
[----:B------:R-:W-:Y:S02]  /*32d0*/  LEA.HI.X R23, R16, c[0x0][0x1f4], R15, 0x2, P3 ;  /* 0x00007d0010177a11 */ /* 0x000fe400018f140f */
[----:B------:R-:W-:Y:S01]  /*32e0*/  LEA.HI.X R13, R18, c[0x0][0x1f4], R17, 0x2, P2 ;  /* 0x00007d00120d7a11 */ /* 0x000fe200010f1411 */
[----:B------:R-:W-:Y:S08]  /*32f0*/  @P0 BRA `(.L_x_36) ;  /* 0x0000017000000947 */ /* 0x000ff00003800000 */
        /* <DEDUP_REMOVED lines=8> */
[----:B------:R0:W-:Y:S10]  /*3380*/  @P1 STG.E [R20.64], R5 ;  /* 0x0000000514001986 */ /* 0x0001f4000c10191c */
[----:B------:R-:W-:-:S02]  /*3390*/  @!P2 FMUL R6, R6, c[0x0][0x208] ;  /* 0x000082000606aa20 */ /* 0x000fc40000400000 */
[----:B------:R-:W-:Y:S02]  /*33a0*/  @!P0 FMUL R7, R7, c[0x0][0x208] ;  /* 0x0000820007078a20 */ /* 0x000fe40000400000 */
[----:B------:R-:W-:Y:S02]  /*33b0*/  @!P2 FFMA R3, RZ, c[0x0][0x20c], R6 ;  /* 0x00008300ff03aa23 */ /* 0x000fe40000000006 */
[----:B------:R-:W-:-:S03]  /*33c0*/  @!P0 FFMA R7, RZ, c[0x0][0x20c], R7 ;  /* 0x00008300ff078a23 */ /* 0x000fc60000000007 */
[----:B------:R0:W-:Y:S04]  /*33d0*/  @!P2 STG.E [R24.64], R3 ;  /* 0x000000031800a986 */ /* 0x0001e8000c10191c */
[----:B------:R0:W-:Y:S01]  /*33e0*/  @!P0 STG.E [R22.64], R7 ;  /* 0x0000000716008986 */ /* 0x0001e2000c10191c */
[----:B------:R-:W-:-:S04]  /*33f0*/  ISETP.GE.AND P0, PT, R56, c[0x0][0x180], PT ;  /* 0x0000600038007a0c */ /* 0x000fc80003f06270 */
[----:B------:R-:W-:-:S04]  /*3400*/  ISETP.GE.OR P0, PT, R58, c[0x0][0x17c], P0 ;  /* 0x00005f003a007a0c */ /* 0x000fc80000706670 */
[----:B------:R-:W-:-:S13]  /*3410*/  ISETP.GE.OR P0, PT, R57, c[0x0][0x16c], P0 ;  /* 0x00005b0039007a0c */ /* 0x000fda0000706670 */
[----:B------:R-:W-:Y:S05]  /*3420*/  @P0 EXIT ;  /* 0x000000000000094d */ /* 0x000fea0003800000 */
[----:B0-----:R-:W-:-:S04]  /*3430*/  FMUL R3, R8, c[0x0][0x208] ;  /* 0x0000820008037a20 */ /* 0x001fc80000400000 */
[----:B------:R-:W-:-:S05]  /*3440*/  FFMA R3, RZ, c[0x0][0x20c], R3 ;  /* 0x00008300ff037a23 */ /* 0x000fca0000000003 */
[----:B------:R-:W-:Y:S01]  /*3450*/  STG.E [R12.64], R3 ;  /* 0x000000030c007986 */ /* 0x000fe2000c10191c */
[----:B------:R-:W-:Y:S05]  /*3460*/  EXIT ;  /* 0x000000000000794d */ /* 0x000fea0003800000 */
.L_x_36:
[----:B------:R-:W-:Y:S02]  /*3470*/  @P1 IMAD R2, R63, c[0x0][0x1e0], RZ ;  /* 0x000078003f021a24 */ /* 0x000fe400078e02ff */
[----:B------:R-:W-:Y:S02]  /*3480*/  @P1 IMAD R64, R64, c[0x0][0x1e4], RZ ;  /* 0x0000790040401a24 */ /* 0x000fe400078e02ff */
[----:B------:R-:W-:Y:S01]  /*3490*/  @P1 IMAD R15, R54, c[0x0][0x1e8], RZ ;  /* 0x00007a00360f1a24 */ /* 0x000fe200078e02ff */
[----:B------:R-:W-:Y:S02]  /*34a0*/  @P1 SHF.R.S32.HI R0, RZ, 0x1f, R2 ;  /* 0x0000001fff001819 */ /* 0x000fe40000011402 */
[----:B------:R-:W-:Y:S02]  /*34b0*/  @P1 SHF.R.S32.HI R17, RZ, 0x1f, R64 ;  /* 0x0000001fff111819 */ /* 0x000fe40000011440 */
[----:B------:R-:W-:-:S02]  /*34c0*/  @P1 IADD3 R2, P2, P0, R2, R64, R15 ;  /* 0x0000004002021210 */ /* 0x000fc4000785e00f */
[----:B------:R-:W-:-:S04]  /*34d0*/  @P1 SHF.R.S32.HI R15, RZ, 0x1f, R15 ;  /* 0x0000001fff0f1819 */ /* 0x000fc8000001140f */
[----:B------:R-:W-:Y:S02]  /*34e0*/  @P1 IADD3.X R15, R0, R17, R15, P2, P0 ;  /* 0x00000011000f1210 */ /* 0x000fe400017e040f */
[----:B------:R-:W-:-:S05]  /*34f0*/  @P1 IADD3 R2, P0, R51, R2, RZ ;  /* 0x0000000233021210 */ /* 0x000fca0007f1e0ff */
[----:B------:R-:W-:Y:S01]  /*3500*/  @P1 IMAD.X R15, R10, 0x1, R15, P0 ;  /* 0x000000010a0f1824 */ /* 0x000fe200000e060f */
[----:B------:R-:W-:-:S04]  /*3510*/  @P1 LEA R16, P0, R2, c[0x0][0x1d8], 0x2 ;  /* 0x0000760002101a11 */ /* 0x000fc800078010ff */
[----:B------:R-:W-:-:S05]  /*3520*/  @P1 LEA.HI.X R17, R2, c[0x0][0x1dc], R15, 0x2, P0 ;  /* 0x0000770002111a11 */ /* 0x000fca00000f140f */
[----:B------:R-:W2:Y:S01]  /*3530*/  @P1 LDG.E R0, [R16.64] ;  /* 0x0000001c10001981 */ /* 0x000ea2000c1e1900 */
[----:B------:R-:W-:Y:S01]  /*3540*/  ISETP.GE.AND P0, PT, R61, c[0x0][0x180], PT ;  /* 0x000060003d007a0c */ /* 0x000fe20003f06270 */
[----:B------:R-:W-:-:S03]  /*3550*/  @P1 FMUL R5, R5, c[0x0][0x208] ;  /* 0x0000820005051a20 */ /* 0x000fc60000400000 */
[----:B------:R-:W-:-:S04]  /*3560*/  ISETP.GE.OR P0, PT, R62, c[0x0][0x17c], P0 ;  /* 0x00005f003e007a0c */ /* 0x000fc80000706670 */
[----:B------:R-:W-:-:S13]  /*3570*/  ISETP.GE.OR P0, PT, R53, c[0x0][0x16c], P0 ;  /* 0x00005b0035007a0c */ /* 0x000fda0000706670 */
[----:B------:R-:W-:Y:S02]  /*3580*/  @!P0 IMAD R61, R61, c[0x0][0x1e0], RZ ;  /* 0x000078003d3d8a24 */ /* 0x000fe400078e02ff */
[----:B------:R-:W-:Y:S02]  /*3590*/  @!P0 IMAD R62, R62, c[0x0][0x1e4], RZ ;  /* 0x000079003e3e8a24 */ /* 0x000fe400078e02ff */
[----:B------:R-:W-:Y:S01]  /*35a0*/  @!P0 IMAD R2, R54, c[0x0][0x1e8], RZ ;  /* 0x00007a0036028a24 */ /* 0x000fe200078e02ff */
[----:B------:R-:W-:Y:S02]  /*35b0*/  @!P0 SHF.R.S32.HI R4, RZ, 0x1f, R61 ;  /* 0x0000001fff048819 */ /* 0x000fe4000001143d */
[----:B------:R-:W-:Y:S02]  /*35c0*/  @!P0 SHF.R.S32.HI R15, RZ, 0x1f, R62 ;  /* 0x0000001fff0f8819 */ /* 0x000fe4000001143e */
[--C-:B------:R-:W-:Y:S02]  /*35d0*/  @!P0 IADD3 R10, P3, P2, R61, R62, R2.reuse ;  /* 0x0000003e3d0a8210 */ /* 0x100fe40007a7e002 */
[----:B------:R-:W-:-:S04]  /*35e0*/  @!P0 SHF.R.S32.HI R2, RZ, 0x1f, R2 ;  /* 0x0000001fff028819 */ /* 0x000fc80000011402 */
[----:B------:R-:W-:Y:S02]  /*35f0*/  @!P0 IADD3.X R2, R4, R15, R2, P3, P2 ;  /* 0x0000000f04028210 */ /* 0x000fe40001fe4402 */
[----:B------:R-:W-:-:S05]  /*3600*/  @!P0 IADD3 R10, P2, R53, R10, RZ ;  /* 0x0000000a350a8210 */ /* 0x000fca0007f5e0ff */
[----:B------:R-:W-:Y:S01]  /*3610*/  @!P0 IMAD.X R11, R11, 0x1, R2, P2 ;  /* 0x000000010b0b8824 */ /* 0x000fe200010e0602 */
[----:B------:R-:W-:-:S04]  /*3620*/  @!P0 LEA R14, P2, R10, c[0x0][0x1d8], 0x2 ;  /* 0x000076000a0e8a11 */ /* 0x000fc800078410ff */
[----:B------:R-:W-:Y:S01]  /*3630*/  @!P0 LEA.HI.X R15, R10, c[0x0][0x1dc], R11, 0x2, P2 ;  /* 0x000077000a0f8a11 */ /* 0x000fe200010f140b */
[----:B--2---:R-:W-:-:S05]  /*3640*/  @P1 FFMA R5, R0, c[0x0][0x20c], R5 ;  /* 0x0000830000051a23 */ /* 0x004fca0000000005 */
[----:B------:R0:W-:Y:S04]  /*3650*/  @P1 STG.E [R20.64], R5 ;  /* 0x0000000514001986 */ /* 0x0001e8000c10191c */
[----:B------:R-:W2:Y:S01]  /*3660*/  @!P0 LDG.E R14, [R14.64] ;  /* 0x0000001c0e0e8981 */ /* 0x000ea2000c1e1900 */
[----:B------:R-:W-:Y:S01]  /*3670*/  @!P0 FMUL R11, R6, c[0x0][0x208] ;  /* 0x00008200060b8a20 */ /* 0x000fe20000400000 */
[----:B------:R-:W-:Y:S03]  /*3680*/  BSSY B0, `(.L_x_37) ;  /* 0x0000017000007945 */ /* 0x000fe60003800000 */
[----:B--2---:R-:W-:-:S05]  /*3690*/  @!P0 FFMA R11, R14, c[0x0][0x20c], R11 ;  /* 0x000083000e0b8a23 */ /* 0x004fca000000000b */
[----:B------:R0:W-:Y:S01]  /*36a0*/  @!P0 STG.E [R24.64], R11 ;  /* 0x0000000b18008986 */ /* 0x0001e2000c10191c */
[----:B------:R-:W-:-:S04]  /*36b0*/  ISETP.GE.AND P0, PT, R59, c[0x0][0x180], PT ;  /* 0x000060003b007a0c */ /* 0x000fc80003f06270 */
[----:B------:R-:W-:-:S04]  /*36c0*/  ISETP.GE.OR P0, PT, R60, c[0x0][0x17c], P0 ;  /* 0x00005f003c007a0c */ /* 0x000fc80000706670 */
[----:B------:R-:W-:-:S13]  /*36d0*/  ISETP.GE.OR P0, PT, R55, c[0x0][0x16c], P0 ;  /* 0x00005b0037007a0c */ /* 0x000fda0000706670 */
[----:B------:R-:W-:Y:S05]  /*36e0*/  @P0 BRA `(.L_x_38) ;  /* 0x0000010000000947 */ /* 0x000fea0003800000 */
[----:B------:R-:W-:Y:S02]  /*36f0*/  IMAD R59, R59, c[0x0][0x1e0], RZ ;  /* 0x000078003b3b7a24 */ /* 0x000fe400078e02ff */
[----:B------:R-:W-:Y:S02]  /*3700*/  IMAD R60, R60, c[0x0][0x1e4], RZ ;  /* 0x000079003c3c7a24 */ /* 0x000fe400078e02ff */
[----:B------:R-:W-:Y:S01]  /*3710*/  IMAD R0, R54, c[0x0][0x1e8], RZ ;  /* 0x00007a0036007a24 */ /* 0x000fe200078e02ff */
[----:B------:R-:W-:Y:S02]  /*3720*/  SHF.R.S32.HI R2, RZ, 0x1f, R59 ;  /* 0x0000001fff027819 */ /* 0x000fe4000001143b */
[----:B0-----:R-:W-:Y:S02]  /*3730*/  SHF.R.S32.HI R5, RZ, 0x1f, R60 ;  /* 0x0000001fff057819 */ /* 0x001fe4000001143c */
[--C-:B------:R-:W-:Y:S02]  /*3740*/  IADD3 R4, P1, P0, R59, R60, R0.reuse ;  /* 0x0000003c3b047210 */ /* 0x100fe4000783e000 */
[----:B------:R-:W-:-:S04]  /*3750*/  SHF.R.S32.HI R0, RZ, 0x1f, R0 ;  /* 0x0000001fff007819 */ /* 0x000fc80000011400 */
[----:B------:R-:W-:Y:S02]  /*3760*/  IADD3.X R0, R2, R5, R0, P1, P0 ;  /* 0x0000000502007210 */ /* 0x000fe40000fe0400 */
[----:B------:R-:W-:-:S05]  /*3770*/  IADD3 R4, P0, R55, R4, RZ ;  /* 0x0000000437047210 */ /* 0x000fca0007f1e0ff */
[----:B------:R-:W-:Y:S01]  /*3780*/  IMAD.X R9, R9, 0x1, R0, P0 ;  /* 0x0000000109097824 */ /* 0x000fe200000e0600 */
[----:B------:R-:W-:-:S04]  /*3790*/  LEA R10, P0, R4, c[0x0][0x1d8], 0x2 ;  /* 0x00007600040a7a11 */ /* 0x000fc800078010ff */
[----:B------:R-:W-:-:S05]  /*37a0*/  LEA.HI.X R11, R4, c[0x0][0x1dc], R9, 0x2, P0 ;  /* 0x00007700040b7a11 */ /* 0x000fca00000f1409 */
[----:B------:R-:W2:Y:S01]  /*37b0*/  LDG.E R0, [R10.64] ;  /* 0x0000001c0a007981 */ /* 0x000ea2000c1e1900 */
[----:B------:R-:W-:-:S04]  /*37c0*/  FMUL R7, R7, c[0x0][0x208] ;  /* 0x0000820007077a20 */ /* 0x000fc80000400000 */
[----:B--2---:R-:W-:-:S05]  /*37d0*/  FFMA R7, R0, c[0x0][0x20c], R7 ;  /* 0x0000830000077a23 */ /* 0x004fca0000000007 */
[----:B------:R0:W-:Y:S02]  /*37e0*/  STG.E [R22.64], R7 ;  /* 0x0000000716007986 */ /* 0x0001e4000c10191c */
.L_x_38:
[----:B------:R-:W-:Y:S05]  /*37f0*/  BSYNC B0 ;  /* 0x0000000000007941 */ /* 0x000fea0003800000 */
.L_x_37:
[----:B------:R-:W-:-:S04]  /*3800*/  ISETP.GE.AND P0, PT, R56, c[0x0][0x180], PT ;  /* 0x0000600038007a0c */ /* 0x000fc80003f06270 */
[----:B------:R-:W-:-:S04]  /*3810*/  ISETP.GE.OR P0, PT, R58, c[0x0][0x17c], P0 ;  /* 0x00005f003a007a0c */ /* 0x000fc80000706670 */
[----:B------:R-:W-:-:S13]  /*3820*/  ISETP.GE.OR P0, PT, R57, c[0x0][0x16c], P0 ;  /* 0x00005b0039007a0c */ /* 0x000fda0000706670 */
[----:B------:R-:W-:Y:S05]  /*3830*/  @P0 EXIT ;  /* 0x000000000000094d */ /* 0x000fea0003800000 */
[----:B------:R-:W-:Y:S02]  /*3840*/  IMAD R56, R56, c[0x0][0x1e0], RZ ;  /* 0x0000780038387a24 */ /* 0x000fe400078e02ff */
[----:B0-----:R-:W-:Y:S02]  /*3850*/  IMAD R5, R58, c[0x0][0x1e4], RZ ;  /* 0x000079003a057a24 */ /* 0x001fe400078e02ff */
[----:B------:R-:W-:Y:S01]  /*3860*/  IMAD R54, R54, c[0x0][0x1e8], RZ ;  /* 0x00007a0036367a24 */ /* 0x000fe200078e02ff */
[----:B------:R-:W-:-:S04]  /*3870*/  SHF.R.S32.HI R0, RZ, 0x1f, R56 ;  /* 0x0000001fff007819 */ /* 0x000fc80000011438 */
[--C-:B------:R-:W-:Y:S02]  /*3880*/  IADD3 R56, P1, P0, R56, R5, R54.reuse ;  /* 0x0000000538387210 */ /* 0x100fe4000783e036 */
[----:B------:R-:W-:Y:S02]  /*3890*/  SHF.R.S32.HI R5, RZ, 0x1f, R5 ;  /* 0x0000001fff057819 */ /* 0x000fe40000011405 */
        /* <DEDUP_REMOVED lines=9> */
[----:B------:R-:W-:Y:S01]  /*3930*/  STG.E [R12.64], R5 ;  /* 0x000000050c007986 */ /* 0x000fe2000c10191c */
[----:B------:R-:W-:Y:S05]  /*3940*/  EXIT ;  /* 0x000000000000794d */ /* 0x000fea0003800000 */
        .weak           $__internal_0_$__cuda_sm20_div_s64
        .type           $__internal_0_$__cuda_sm20_div_s64,@function
        .size           $__internal_0_$__cuda_sm20_div_s64,(.L_x_72 - $__internal_0_$__cuda_sm20_div_s64)
$__internal_0_$__cuda_sm20_div_s64:
[----:B------:R-:W-:Y:S02]  /*3950*/  IADD3 R15, P0, RZ, -R10, RZ ;  /* 0x8000000aff0f7210 */ /* 0x000fe40007f1e0ff */
[----:B------:R-:W-:-:S03]  /*3960*/  ISETP.GE.AND P1, PT, R7, RZ, PT ;  /* 0x000000ff0700720c */ /* 0x000fc60003f26270 */
[----:B------:R-:W-:Y:S01]  /*3970*/  IMAD.X R2, RZ, RZ, ~R7, P0 ;  /* 0x000000ffff027224 */ /* 0x000fe200000e0e07 */
[----:B------:R-:W-:-:S04]  /*3980*/  SEL R14, R15, R10, !P1 ;  /* 0x0000000a0f0e7207 */ /* 0x000fc80004800000 */
[----:B------:R-:W-:-:S04]  /*3990*/  SEL R15, R2, R7, !P1 ;  /* 0x00000007020f7207 */ /* 0x000fc80004800000 */
[----:B------:R-:W0:Y:S08]  /*39a0*/  I2F.U64.RP R2, R14 ;  /* 0x0000000e00027312 */ /* 0x000e300000309000 */
[----:B0-----:R-:W0:Y:S02]  /*39b0*/  MUFU.RCP R12, R2 ;  /* 0x00000002000c7308 */ /* 0x001e240000001000 */
[----:B0-----:R-:W-:-:S06]  /*39c0*/  IADD3 R12, R12, 0x1ffffffe, RZ ;  /* 0x1ffffffe0c0c7810 */ /* 0x001fcc0007ffe0ff */
[----:B------:R-:W0:Y:S02]  /*39d0*/  F2I.U64.TRUNC R12, R12 ;  /* 0x0000000c000c7311 */ /* 0x000e24000020d800 */
[----:B0-----:R-:W-:-:S04]  /*39e0*/  IMAD.WIDE.U32 R4, R12, R14, RZ ;  /* 0x0000000e0c047225 */ /* 0x001fc800078e00ff */
[C---:B------:R-:W-:Y:S01]  /*39f0*/  IMAD R3, R12.reuse, R15, R5 ;  /* 0x0000000f0c037224 */ /* 0x040fe200078e0205 */
[----:B------:R-:W-:Y:S01]  /*3a00*/  IADD3 R5, P0, RZ, -R4, RZ ;  /* 0x80000004ff057210 */ /* 0x000fe20007f1e0ff */
[----:B------:R-:W-:Y:S02]  /*3a10*/  IMAD.MOV.U32 R21, RZ, RZ, R12 ;  /* 0x000000ffff157224 */ /* 0x000fe400078e000c */
[----:B------:R-:W-:Y:S02]  /*3a20*/  IMAD R3, R13, R14, R3 ;  /* 0x0000000e0d037224 */ /* 0x000fe400078e0203 */
[----:B------:R-:W-:-:S04]  /*3a30*/  IMAD.HI.U32 R20, R12, R5, RZ ;  /* 0x000000050c147227 */ /* 0x000fc800078e00ff */
[----:B------:R-:W-:-:S04]  /*3a40*/  IMAD.X R3, RZ, RZ, ~R3, P0 ;  /* 0x000000ffff037224 */ /* 0x000fc800000e0e03 */
[----:B------:R-:W-:-:S04]  /*3a50*/  IMAD.WIDE.U32 R20, P2, R12, R3, R20 ;  /* 0x000000030c147225 */ /* 0x000fc80007840014 */
[C---:B------:R-:W-:Y:S02]  /*3a60*/  IMAD R2, R13.reuse, R3, RZ ;  /* 0x000000030d027224 */ /* 0x040fe400078e02ff */
[----:B------:R-:W-:-:S04]  /*3a70*/  IMAD.HI.U32 R5, P1, R13, R5, R20 ;  /* 0x000000050d057227 */ /* 0x000fc80007820014 */
[----:B------:R-:W-:Y:S01]  /*3a80*/  IMAD.HI.U32 R3, R13, R3, RZ ;  /* 0x000000030d037227 */ /* 0x000fe200078e00ff */
[----:B------:R-:W-:-:S03]  /*3a90*/  IADD3 R21, P0, R2, R5, RZ ;  /* 0x0000000502157210 */ /* 0x000fc60007f1e0ff */
[----:B------:R-:W-:Y:S02]  /*3aa0*/  IMAD.X R3, R3, 0x1, R13, P2 ;  /* 0x0000000103037824 */ /* 0x000fe400010e060d */
[----:B------:R-:W-:-:S03]  /*3ab0*/  IMAD.WIDE.U32 R12, R21, R14, RZ ;  /* 0x0000000e150c7225 */ /* 0x000fc600078e00ff */
[----:B------:R-:W-:Y:S01]  /*3ac0*/  IADD3.X R5, RZ, RZ, R3, P0, P1 ;  /* 0x000000ffff057210 */ /* 0x000fe200007e2403 */
[----:B------:R-:W-:Y:S01]  /*3ad0*/  IMAD R2, R21, R15, R13 ;  /* 0x0000000f15027224 */ /* 0x000fe200078e020d */
[----:B------:R-:W-:Y:S01]  /*3ae0*/  IADD3 R4, P0, RZ, -R12, RZ ;  /* 0x8000000cff047210 */ /* 0x000fe20007f1e0ff */
[----:B------:R-:W-:Y:S01]  /*3af0*/  IMAD.MOV.U32 R13, RZ, RZ, RZ ;  /* 0x000000ffff0d7224 */ /* 0x000fe200078e00ff */
[----:B------:R-:W-:Y:S01]  /*3b00*/  ISETP.GE.AND P1, PT, R9, RZ, PT ;  /* 0x000000ff0900720c */ /* 0x000fe20003f26270 */
[----:B------:R-:W-:Y:S02]  /*3b10*/  IMAD R2, R5, R14, R2 ;  /* 0x0000000e05027224 */ /* 0x000fe400078e0202 */
[----:B------:R-:W-:-:S04]  /*3b20*/  IMAD.HI.U32 R20, R21, R4, RZ ;  /* 0x0000000415147227 */ /* 0x000fc800078e00ff */
[----:B------:R-:W-:Y:S01]  /*3b30*/  IMAD.X R2, RZ, RZ, ~R2, P0 ;  /* 0x000000ffff027224 */ /* 0x000fe200000e0e02 */
[----:B------:R-:W-:-:S03]  /*3b40*/  IADD3 R3, P0, RZ, -R0, RZ ;  /* 0x80000000ff037210 */ /* 0x000fc60007f1e0ff */
[----:B------:R-:W-:Y:S01]  /*3b50*/  IMAD.WIDE.U32 R20, P4, R21, R2, R20 ;  /* 0x0000000215147225 */ /* 0x000fe20007880014 */
[----:B------:R-:W-:-:S03]  /*3b60*/  SEL R3, R3, R0, !P1 ;  /* 0x0000000003037207 */ /* 0x000fc60004800000 */
[----:B------:R-:W-:Y:S02]  /*3b70*/  IMAD.X R6, RZ, RZ, ~R9, P0 ;  /* 0x000000ffff067224 */ /* 0x000fe400000e0e09 */
[----:B------:R-:W-:-:S04]  /*3b80*/  IMAD.HI.U32 R11, P3, R5, R4, R20 ;  /* 0x00000004050b7227 */ /* 0x000fc80007860014 */
[CC--:B------:R-:W-:Y:S02]  /*3b90*/  IMAD R4, R5.reuse, R2.reuse, RZ ;  /* 0x0000000205047224 */ /* 0x0c0fe400078e02ff */
[----:B------:R-:W-:-:S03]  /*3ba0*/  IMAD.HI.U32 R2, R5, R2, RZ ;  /* 0x0000000205027227 */ /* 0x000fc600078e00ff */
[----:B------:R-:W-:Y:S01]  /*3bb0*/  IADD3 R4, P2, R4, R11, RZ ;  /* 0x0000000b04047210 */ /* 0x000fe20007f5e0ff */
[----:B------:R-:W-:Y:S01]  /*3bc0*/  IMAD.X R5, R2, 0x1, R5, P4 ;  /* 0x0000000102057824 */ /* 0x000fe200020e0605 */
[----:B------:R-:W-:-:S03]  /*3bd0*/  SEL R2, R6, R9, !P1 ;  /* 0x0000000906027207 */ /* 0x000fc60004800000 */
[----:B------:R-:W-:Y:S01]  /*3be0*/  IMAD.HI.U32 R12, R4, R3, RZ ;  /* 0x00000003040c7227 */ /* 0x000fe200078e00ff */
[----:B------:R-:W-:-:S05]  /*3bf0*/  IADD3.X R5, RZ, RZ, R5, P2, P3 ;  /* 0x000000ffff057210 */ /* 0x000fca00017e6405 */
[----:B------:R-:W-:-:S04]  /*3c00*/  IMAD.WIDE.U32 R20, R4, R2, R12 ;  /* 0x0000000204147225 */ /* 0x000fc800078e000c */
[C---:B------:R-:W-:Y:S02]  /*3c10*/  IMAD R13, R5.reuse, R2, RZ ;  /* 0x00000002050d7224 */ /* 0x040fe400078e02ff */
[----:B------:R-:W-:-:S04]  /*3c20*/  IMAD.HI.U32 R6, P1, R5, R3, R20 ;  /* 0x0000000305067227 */ /* 0x000fc80007820014 */
[----:B------:R-:W-:Y:S01]  /*3c30*/  IMAD.HI.U32 R4, R5, R2, RZ ;  /* 0x0000000205047227 */ /* 0x000fe200078e00ff */
[----:B------:R-:W-:-:S04]  /*3c40*/  IADD3 R13, P0, R13, R6, RZ ;  /* 0x000000060d0d7210 */ /* 0x000fc80007f1e0ff */
[----:B------:R-:W-:Y:S01]  /*3c50*/  IADD3.X R4, R4, RZ, RZ, P1, !PT ;  /* 0x000000ff04047210 */ /* 0x000fe20000ffe4ff */
[----:B------:R-:W-:-:S04]  /*3c60*/  IMAD.WIDE.U32 R20, R13, R14, RZ ;  /* 0x0000000e0d147225 */ /* 0x000fc800078e00ff */
[----:B------:R-:W-:Y:S01]  /*3c70*/  IMAD.X R11, RZ, RZ, R4, P0 ;  /* 0x000000ffff0b7224 */ /* 0x000fe200000e0604 */
[----:B------:R-:W-:Y:S01]  /*3c80*/  IADD3 R3, P0, -R20, R3, RZ ;  /* 0x0000000314037210 */ /* 0x000fe20007f1e1ff */
[----:B------:R-:W-:-:S03]  /*3c90*/  IMAD R4, R13, R15, R21 ;  /* 0x0000000f0d047224 */ /* 0x000fc600078e0215 */
[-C--:B------:R-:W-:Y:S01]  /*3ca0*/  ISETP.GE.U32.AND P2, PT, R3, R14.reuse, PT ;  /* 0x0000000e0300720c */ /* 0x080fe20003f46070 */
[-C--:B------:R-:W-:Y:S01]  /*3cb0*/  IMAD R5, R11, R14.reuse, R4 ;  /* 0x0000000e0b057224 */ /* 0x080fe200078e0204 */
[----:B------:R-:W-:-:S03]  /*3cc0*/  IADD3 R4, P1, R3, -R14, RZ ;  /* 0x8000000e03047210 */ /* 0x000fc60007f3e0ff */
[----:B------:R-:W-:Y:S01]  /*3cd0*/  IMAD.X R2, R2, 0x1, ~R5, P0 ;  /* 0x0000000102027824 */ /* 0x000fe200000e0e05 */
[----:B------:R-:W-:-:S03]  /*3ce0*/  IADD3 R6, P0, R13, 0x1, RZ ;  /* 0x000000010d067810 */ /* 0x000fc60007f1e0ff */
[C---:B------:R-:W-:Y:S01]  /*3cf0*/  IMAD.X R5, R2.reuse, 0x1, ~R15, P1 ;  /* 0x0000000102057824 */ /* 0x040fe200008e0e0f */
[----:B------:R-:W-:-:S04]  /*3d00*/  ISETP.GE.U32.AND.EX P2, PT, R2, R15, PT, P2 ;  /* 0x0000000f0200720c */ /* 0x000fc80003f46120 */
[----:B------:R-:W-:Y:S01]  /*3d10*/  SEL R3, R4, R3, P2 ;  /* 0x0000000304037207 */ /* 0x000fe20001000000 */
[----:B------:R-:W-:Y:S01]  /*3d20*/  IMAD.X R4, RZ, RZ, R11, P0 ;  /* 0x000000ffff047224 */ /* 0x000fe200000e060b */
[----:B------:R-:W-:Y:S02]  /*3d30*/  SEL R6, R6, R13, P2 ;  /* 0x0000000d06067207 */ /* 0x000fe40001000000 */
[----:B------:R-:W-:Y:S02]  /*3d40*/  SEL R5, R5, R2, P2 ;  /* 0x0000000205057207 */ /* 0x000fe40001000000 */
[----:B------:R-:W-:Y:S02]  /*3d50*/  ISETP.GE.U32.AND P0, PT, R3, R14, PT ;  /* 0x0000000e0300720c */ /* 0x000fe40003f06070 */
[----:B------:R-:W-:Y:S02]  /*3d60*/  SEL R4, R4, R11, P2 ;  /* 0x0000000b04047207 */ /* 0x000fe40001000000 */
[----:B------:R-:W-:-:S02]  /*3d70*/  IADD3 R3, P1, R6, 0x1, RZ ;  /* 0x0000000106037810 */ /* 0x000fc40007f3e0ff */
[----:B------:R-:W-:Y:S02]  /*3d80*/  ISETP.GE.U32.AND.EX P0, PT, R5, R15, PT, P0 ;  /* 0x0000000f0500720c */ /* 0x000fe40003f06100 */
[----:B------:R-:W-:Y:S02]  /*3d90*/  IADD3.X R5, RZ, R4, RZ, P1, !PT ;  /* 0x00000004ff057210 */ /* 0x000fe40000ffe4ff */
[----:B------:R-:W-:Y:S02]  /*3da0*/  SEL R3, R3, R6, P0 ;  /* 0x0000000603037207 */ /* 0x000fe40000000000 */
[----:B------:R-:W-:Y:S02]  /*3db0*/  SEL R5, R5, R4, P0 ;  /* 0x0000000405057207 */ /* 0x000fe40000000000 */
[----:B------:R-:W-:Y:S01]  /*3dc0*/  LOP3.LUT R2, R7, R9, RZ, 0x3c, !PT ;  /* 0x0000000907027212 */ /* 0x000fe200078e3cff */
[----:B------:R-:W-:Y:S01]  /*3dd0*/  IMAD.MOV.U32 R9, RZ, RZ, 0x0 ;  /* 0x00000000ff097424 */ /* 0x000fe200078e00ff */
[----:B------:R-:W-:-:S02]  /*3de0*/  IADD3 R4, P1, RZ, -R3, RZ ;  /* 0x80000003ff047210 */ /* 0x000fc40007f3e0ff */
[----:B------:R-:W-:Y:S02]  /*3df0*/  ISETP.GE.AND P2, PT, R2, RZ, PT ;  /* 0x000000ff0200720c */ /* 0x000fe40003f46270 */
[----:B------:R-:W-:Y:S01]  /*3e00*/  ISETP.NE.U32.AND P0, PT, R10, RZ, PT ;  /* 0x000000ff0a00720c */ /* 0x000fe20003f05070 */
[----:B------:R-:W-:Y:S01]  /*3e10*/  IMAD.X R2, RZ, RZ, ~R5, P1 ;  /* 0x000000ffff027224 */ /* 0x000fe200008e0e05 */
[----:B------:R-:W-:Y:S02]  /*3e20*/  SEL R4, R4, R3, !P2 ;  /* 0x0000000304047207 */ /* 0x000fe40005000000 */
[----:B------:R-:W-:Y:S02]  /*3e30*/  ISETP.NE.AND.EX P0, PT, R7, RZ, PT, P0 ;  /* 0x000000ff0700720c */ /* 0x000fe40003f05300 */
[----:B------:R-:W-:Y:S02]  /*3e40*/  SEL R2, R2, R5, !P2 ;  /* 0x0000000502027207 */ /* 0x000fe40005000000 */
[----:B------:R-:W-:-:S02]  /*3e50*/  SEL R56, R4, 0xffffffff, P0 ;  /* 0xffffffff04387807 */ /* 0x000fc40000000000 */
[----:B------:R-:W-:Y:S01]  /*3e60*/  SEL R2, R2, 0xffffffff, P0 ;  /* 0xffffffff02027807 */ /* 0x000fe20000000000 */
[----:B------:R-:W-:Y:S06]  /*3e70*/  RET.REL.NODEC R8 `(_ZN7cutlass9reference6device6kernel11Conv2dWgradINS_6half_tENS_6layout10TensorNHWCES4_S6_fS6_ffNS_16NumericConverterIffLNS_15FloatRoundStyleE2EEENS_12multiply_addIfffEELi2ELi4ELi8ELi16EEEvNS_4conv17Conv2dProblemSizeENS_9TensorRefIT_T0_EENSE_IT1_T2_EENSE_IT3_T4_EESN_T5_SO_) ;  /* 0xffffc18008007950 */ /* 0x000fec0003c3ffff */
.L_x_39:
[----:B------:R-:W-:-:S00]  /*3e80*/  BRA `(.L_x_39) ;  /* 0xfffffff000007947 */ /* 0x000fc0000383ffff */
[----:B------:R-:W-:-:S00]  /*3e90*/  NOP ;  /* 0x0000000000007918 */ /* 0x000fc00000000000 */
        /* <DEDUP_REMOVED lines=14> */
.L_x_72:


//--------------------- .text._ZN7cutlass6KernelINS_4conv6kernel29ImplicitGemmConvolutionFusionINS1_11threadblock33ImplicitGemmWgradFusionMultistageINS_4gemm9GemmShapeILi128ELi128ELi32EEENS4_52Conv2dWgradOutputGradientTileAccessIteratorOptimizedINS_11MatrixShapeILi128ELi32EEENS_6half_tENS_9transform29PitchLinearWarpRakedThreadMapINS_16PitchLinearShapeILi128ELi32EEELi128ENSF_ILi8ELi4EEELi8EEENS_12AlignedArrayISC_Li8ELi16EEEEENSD_11threadblock25RegularTileAccessIteratorISB_SC_NS_6layout40ColumnMajorTensorOpMultiplicandCongruousILi16ELi64EEELi1ESI_Li16EEELNS_4arch14CacheOperation4KindE0ENS4_48Conv2dWgradActivationTileAccessIteratorOptimizedINSA_ILi32ELi128EEESC_SI_SK_EENSN_ISW_SC_NSO_37RowMajorTensorOpMultiplicandCongruousILi16ELi64EEELi0ESI_Li16EEELSU_0ENS4_33PredicatedScaleBiasVectorIteratorINSA_ILi1ELi64EEESC_NSO_8RowMajorEEENS6_11threadblock9MmaPolicyINS6_4warp11MmaTensorOpINS7_ILi64ELi64ELi32EEESC_SQ_SC_SZ_fS13_NS17_17MmaTensorOpPolicyINSS_3MmaINS7_ILi16ELi8ELi16EEELi32ESC_S13_SC_NSO_11ColumnMajorEfS13_NSS_13OpMultiplyAddEEENSA_ILi1ELi1EEEEELi1ELb0EbEENSA_ILi0ELi0EEES1J_Li1EEELi5EbEENS_8epilogue11threadblock8EpilogueIS8_S1I_Li1ENS1N_22PredicatedTileIteratorINS1N_26OutputTileOptimalThreadMapINS1N_15OutputTileShapeILi128ELi8ELi2ELi1ELi1EEENS1R_ILi1ELi8ELi1ELi1ELi8EEELi128ELi4ELi32EEEfLb0ENSO_9NoPermuteELb0EEENS1M_4warp24FragmentIteratorTensorOpIS19_S1C_fNS_5ArrayIfLi4ELb1EEES13_EENS1X_20TileIteratorTensorOpIS19_S1C_fS13_EENS1N_18SharedLoadIteratorINS1U_18CompactedThreadMapEfLi16EEENS1M_6thread17LinearCombinationIfLi4EffLNS27_9ScaleType4KindE0ELNS_15FloatRoundStyleE2EfEENSA_ILi0ELi8EEELi2ELi1EEENS15_30GemmIdentityThreadblockSwizzleILi1EEELNS1_8OperatorE2ENS1_17Conv2dProblemSizeEEEEEvNT_6ParamsE --------------------------
	.section	.text._ZN7cutlass6KernelINS_4conv6kernel29ImplicitGemmConvolutionFusionINS1_11threadblock33ImplicitGemmWgradFusionMultistageINS_4gemm9GemmShapeILi128ELi128ELi32EEENS4_52Conv2dWgradOutputGradientTileAccessIteratorOptimizedINS_11MatrixShapeILi128ELi32EEENS_6half_tENS_9transform29PitchLinearWarpRakedThreadMapINS_16PitchLinearShapeILi128ELi32EEELi128ENSF_ILi8ELi4EEELi8EEENS_12AlignedArrayISC_Li8ELi16EEEEENSD_11threadblock25RegularTileAccessIteratorISB_SC_NS_6layout40ColumnMajorTensorOpMultiplicandCongruousILi16ELi64EEELi1ESI_Li16EEELNS_4arch14CacheOperation4KindE0ENS4_48Conv2dWgradActivationTileAccessIteratorOptimizedINSA_ILi32ELi128EEESC_SI_SK_EENSN_ISW_SC_NSO_37RowMajorTensorOpMultiplicandCongruousILi16ELi64EEELi0ESI_Li16EEELSU_0ENS4_33PredicatedScaleBiasVectorIteratorINSA_ILi1ELi64EEESC_NSO_8RowMajorEEENS6_11threadblock9MmaPolicyINS6_4warp11MmaTensorOpINS7_ILi64ELi64ELi32EEESC_SQ_SC_SZ_fS13_NS17_17MmaTensorOpPolicyINSS_3MmaINS7_ILi16ELi8ELi16EEELi32ESC_S13_SC_NSO_11ColumnMajorEfS13_NSS_13OpMultiplyAddEEENSA_ILi1ELi1EEEEELi1ELb0EbEENSA_ILi0ELi0EEES1J_Li1EEELi5EbEENS_8epilogue11threadblock8EpilogueIS8_S1I_Li1ENS1N_22PredicatedTileIteratorINS1N_26OutputTileOptimalThreadMapINS1N_15OutputTileShapeILi128ELi8ELi2ELi1ELi1EEENS1R_ILi1ELi8ELi1ELi1ELi8EEELi128ELi4ELi32EEEfLb0ENSO_9NoPermuteELb0EEENS1M_4warp24FragmentIteratorTensorOpIS19_S1C_fNS_5ArrayIfLi4ELb1EEES13_EENS1X_20TileIteratorTensorOpIS19_S1C_fS13_EENS1N_18SharedLoadIteratorINS1U_18CompactedThreadMapEfLi16EEENS1M_6thread17LinearCombinationIfLi4EffLNS27_9ScaleType4KindE0ELNS_15FloatRoundStyleE2EfEENSA_ILi0ELi8EEELi2ELi1EEENS15_30GemmIdentityThreadblockSwizzleILi1EEELNS1_8OperatorE2ENS1_17Conv2dProblemSizeEEEEEvNT_6ParamsE,"ax",@progbits
	.sectioninfo	@"SHI_REGISTERS=254"
	.align	128
.text._ZN7cutlass6KernelINS_4conv6kernel29ImplicitGemmConvolutionFusionINS1_11threadblock33ImplicitGemmWgradFusionMultistageINS_4gemm9GemmShapeILi128ELi128ELi32EEENS4_52Conv2dWgradOutputGradientTileAccessIteratorOptimizedINS_11MatrixShapeILi128ELi32EEENS_6half_tENS_9transform29PitchLinearWarpRakedThreadMapINS_16PitchLinearShapeILi128ELi32EEELi128ENSF_ILi8ELi4EEELi8EEENS_12AlignedArrayISC_Li8ELi16EEEEENSD_11threadblock25RegularTileAccessIteratorISB_SC_NS_6layout40ColumnMajorTensorOpMultiplicandCongruousILi16ELi64EEELi1ESI_Li16EEELNS_4arch14CacheOperation4KindE0ENS4_48Conv2dWgradActivationTileAccessIteratorOptimizedINSA_ILi32ELi128EEESC_SI_SK_EENSN_ISW_SC_NSO_37RowMajorTensorOpMultiplicandCongruousILi16ELi64EEELi0ESI_Li16EEELSU_0ENS4_33PredicatedScaleBiasVectorIteratorINSA_ILi1ELi64EEESC_NSO_8RowMajorEEENS6_11threadblock9MmaPolicyINS6_4warp11MmaTensorOpINS7_ILi64ELi64ELi32EEESC_SQ_SC_SZ_fS13_NS17_17MmaTensorOpPolicyINSS_3MmaINS7_ILi16ELi8ELi16EEELi32ESC_S13_SC_NSO_11ColumnMajorEfS13_NSS_13OpMultiplyAddEEENSA_ILi1ELi1EEEEELi1ELb0EbEENSA_ILi0ELi0EEES1J_Li1EEELi5EbEENS_8epilogue11threadblock8EpilogueIS8_S1I_Li1ENS1N_22PredicatedTileIteratorINS1N_26OutputTileOptimalThreadMapINS1N_15OutputTileShapeILi128ELi8ELi2ELi1ELi1EEENS1R_ILi1ELi8ELi1ELi1ELi8EEELi128ELi4ELi32EEEfLb0ENSO_9NoPermuteELb0EEENS1M_4warp24FragmentIteratorTensorOpIS19_S1C_fNS_5ArrayIfLi4ELb1EEES13_EENS1X_20TileIteratorTensorOpIS19_S1C_fS13_EENS1N_18SharedLoadIteratorINS1U_18CompactedThreadMapEfLi16EEENS1M_6thread17LinearCombinationIfLi4EffLNS27_9ScaleType4KindE0ELNS_15FloatRoundStyleE2EfEENSA_ILi0ELi8EEELi2ELi1EEENS15_30GemmIdentityThreadblockSwizzleILi1EEELNS1_8OperatorE2ENS1_17Conv2dProblemSizeEEEEEvNT_6ParamsE:
        .type           _ZN7cutlass6KernelINS_4conv6kernel29ImplicitGemmConvolutionFusionINS1_11threadblock33ImplicitGemmWgradFusionMultistageINS_4gemm9GemmShapeILi128ELi128ELi32EEENS4_52Conv2dWgradOutputGradientTileAccessIteratorOptimizedINS_11MatrixShapeILi128ELi32EEENS_6half_tENS_9transform29PitchLinearWarpRakedThreadMapINS_16PitchLinearShapeILi128ELi32EEELi128ENSF_ILi8ELi4EEELi8EEENS_12AlignedArrayISC_Li8ELi16EEEEENSD_11threadblock25RegularTileAccessIteratorISB_SC_NS_6layout40ColumnMajorTensorOpMultiplicandCongruousILi16ELi64EEELi1ESI_Li16EEELNS_4arch14CacheOperation4KindE0ENS4_48Conv2dWgradActivationTileAccessIteratorOptimizedINSA_ILi32ELi128EEESC_SI_SK_EENSN_ISW_SC_NSO_37RowMajorTensorOpMultiplicandCongruousILi16ELi64EEELi0ESI_Li16EEELSU_0ENS4_33PredicatedScaleBiasVectorIteratorINSA_ILi1ELi64EEESC_NSO_8RowMajorEEENS6_11threadblock9MmaPolicyINS6_4warp11MmaTensorOpINS7_ILi64ELi64ELi32EEESC_SQ_SC_SZ_fS13_NS17_17MmaTensorOpPolicyINSS_3MmaINS7_ILi16ELi8ELi16EEELi32ESC_S13_SC_NSO_11ColumnMajorEfS13_NSS_13OpMultiplyAddEEENSA_ILi1ELi1EEEEELi1ELb0EbEENSA_ILi0ELi0EEES1J_Li1EEELi5EbEENS_8epilogue11threadblock8EpilogueIS8_S1I_Li1ENS1N_22PredicatedTileIteratorINS1N_26OutputTileOptimalThreadMapINS1N_15OutputTileShapeILi128ELi8ELi2ELi1ELi1EEENS1R_ILi1ELi8ELi1ELi1ELi8EEELi128ELi4ELi32EEEfLb0ENSO_9NoPermuteELb0EEENS1M_4warp24FragmentIteratorTensorOpIS19_S1C_fNS_5ArrayIfLi4ELb1EEES13_EENS1X_20TileIteratorTensorOpIS19_S1C_fS13_EENS1N_18SharedLoadIteratorINS1U_18CompactedThreadMapEfLi16EEENS1M_6thread17LinearCombinationIfLi4EffLNS27_9ScaleType4KindE0ELNS_15FloatRoundStyleE2EfEENSA_ILi0ELi8EEELi2ELi1EEENS15_30GemmIdentityThreadblockSwizzleILi1EEELNS1_8OperatorE2ENS1_17Conv2dProblemSizeEEEEEvNT_6ParamsE,@function
        .size           _ZN7cutlass6KernelINS_4conv6kernel29ImplicitGemmConvolutionFusionINS1_11threadblock33ImplicitGemmWgradFusionMultistageINS_4gemm9GemmShapeILi128ELi128ELi32EEENS4_52Conv2dWgradOutputGradientTileAccessIteratorOptimizedINS_11MatrixShapeILi128ELi32EEENS_6half_tENS_9transform29PitchLinearWarpRakedThreadMapINS_16PitchLinearShapeILi128ELi32EEELi128ENSF_ILi8ELi4EEELi8EEENS_12AlignedArrayISC_Li8ELi16EEEEENSD_11threadblock25RegularTileAccessIteratorISB_SC_NS_6layout40ColumnMajorTensorOpMultiplicandCongruousILi16ELi64EEELi1ESI_Li16EEELNS_4arch14CacheOperation4KindE0ENS4_48Conv2dWgradActivationTileAccessIteratorOptimizedINSA_ILi32ELi128EEESC_SI_SK_EENSN_ISW_SC_NSO_37RowMajorTensorOpMultiplicandCongruousILi16ELi64EEELi0ESI_Li16EEELSU_0ENS4_33PredicatedScaleBiasVectorIteratorINSA_ILi1ELi64EEESC_NSO_8RowMajorEEENS6_11threadblock9MmaPolicyINS6_4warp11MmaTensorOpINS7_ILi64ELi64ELi32EEESC_SQ_SC_SZ_fS13_NS17_17MmaTensorOpPolicyINSS_3MmaINS7_ILi16ELi8ELi16EEELi32ESC_S13_SC_NSO_11ColumnMajorEfS13_NSS_13OpMultiplyAddEEENSA_ILi1ELi1EEEEELi1ELb0EbEENSA_ILi0ELi0EEES1J_Li1EEELi5EbEENS_8epilogue11threadblock8EpilogueIS8_S1I_Li1ENS1N_22PredicatedTileIteratorINS1N_26OutputTileOptimalThreadMapINS1N_15OutputTileShapeILi128ELi8ELi2ELi1ELi1EEENS1R_ILi1ELi8ELi1ELi1ELi8EEELi128ELi4ELi32EEEfLb0ENSO_9NoPermuteELb0EEENS1M_4warp24FragmentIteratorTensorOpIS19_S1C_fNS_5ArrayIfLi4ELb1EEES13_EENS1X_20TileIteratorTensorOpIS19_S1C_fS13_EENS1N_18SharedLoadIteratorINS1U_18CompactedThreadMapEfLi16EEENS1M_6thread17LinearCombinationIfLi4EffLNS27_9ScaleType4KindE0ELNS_15FloatRoundStyleE2EfEENSA_ILi0ELi8EEELi2ELi1EEENS15_30GemmIdentityThreadblockSwizzleILi1EEELNS1_8OperatorE2ENS1_17Conv2dProblemSizeEEEEEvNT_6ParamsE,(.L_x_73 - _ZN7cutlass6KernelINS_4conv6kernel29ImplicitGemmConvolutionFusionINS1_11threadblock33ImplicitGemmWgradFusionMultistageINS_4gemm9GemmShapeILi128ELi128ELi32EEENS4_52Conv2dWgradOutputGradientTileAccessIteratorOptimizedINS_11MatrixShapeILi128ELi32EEENS_6half_tENS_9transform29PitchLinearWarpRakedThreadMapINS_16PitchLinearShapeILi128ELi32EEELi128ENSF_ILi8ELi4EEELi8EEENS_12AlignedArrayISC_Li8ELi16EEEEENSD_11threadblock25RegularTileAccessIteratorISB_SC_NS_6layout40ColumnMajorTensorOpMultiplicandCongruousILi16ELi64EEELi1ESI_Li16EEELNS_4arch14CacheOperation4KindE0ENS4_48Conv2dWgradActivationTileAccessIteratorOptimizedINSA_ILi32ELi128EEESC_SI_SK_EENSN_ISW_SC_NSO_37RowMajorTensorOpMultiplicandCongruousILi16ELi64EEELi0ESI_Li16EEELSU_0ENS4_33PredicatedScaleBiasVectorIteratorINSA_ILi1ELi64EEESC_NSO_8RowMajorEEENS6_11threadblock9MmaPolicyINS6_4warp11MmaTensorOpINS7_ILi64ELi64ELi32EEESC_SQ_SC_SZ_fS13_NS17_17MmaTensorOpPolicyINSS_3MmaINS7_ILi16ELi8ELi16EEELi32ESC_S13_SC_NSO_11ColumnMajorEfS13_NSS_13OpMultiplyAddEEENSA_ILi1ELi1EEEEELi1ELb0EbEENSA_ILi0ELi0EEES1J_Li1EEELi5EbEENS_8epilogue11threadblock8EpilogueIS8_S1I_Li1ENS1N_22PredicatedTileIteratorINS1N_26OutputTileOptimalThreadMapINS1N_15OutputTileShapeILi128ELi8ELi2ELi1ELi1EEENS1R_ILi1ELi8ELi1ELi1ELi8EEELi128ELi4ELi32EEEfLb0ENSO_9NoPermuteELb0EEENS1M_4warp24FragmentIteratorTensorOpIS19_S1C_fNS_5ArrayIfLi4ELb1EEES13_EENS1X_20TileIteratorTensorOpIS19_S1C_fS13_EENS1N_18SharedLoadIteratorINS1U_18CompactedThreadMapEfLi16EEENS1M_6thread17LinearCombinationIfLi4EffLNS27_9ScaleType4KindE0ELNS_15FloatRoundStyleE2EfEENSA_ILi0ELi8EEELi2ELi1EEENS15_30GemmIdentityThreadblockSwizzleILi1EEELNS1_8OperatorE2ENS1_17Conv2dProblemSizeEEEEEvNT_6ParamsE)
        .other          _ZN7cutlass6KernelINS_4conv6kernel29ImplicitGemmConvolutionFusionINS1_11threadblock33ImplicitGemmWgradFusionMultistageINS_4gemm9GemmShapeILi128ELi128ELi32EEENS4_52Conv2dWgradOutputGradientTileAccessIteratorOptimizedINS_11MatrixShapeILi128ELi32EEENS_6half_tENS_9transform29PitchLinearWarpRakedThreadMapINS_16PitchLinearShapeILi128ELi32EEELi128ENSF_ILi8ELi4EEELi8EEENS_12AlignedArrayISC_Li8ELi16EEEEENSD_11threadblock25RegularTileAccessIteratorISB_SC_NS_6layout40ColumnMajorTensorOpMultiplicandCongruousILi16ELi64EEELi1ESI_Li16EEELNS_4arch14CacheOperation4KindE0ENS4_48Conv2dWgradActivationTileAccessIteratorOptimizedINSA_ILi32ELi128EEESC_SI_SK_EENSN_ISW_SC_NSO_37RowMajorTensorOpMultiplicandCongruousILi16ELi64EEELi0ESI_Li16EEELSU_0ENS4_33PredicatedScaleBiasVectorIteratorINSA_ILi1ELi64EEESC_NSO_8RowMajorEEENS6_11threadblock9MmaPolicyINS6_4warp11MmaTensorOpINS7_ILi64ELi64ELi32EEESC_SQ_SC_SZ_fS13_NS17_17MmaTensorOpPolicyINSS_3MmaINS7_ILi16ELi8ELi16EEELi32ESC_S13_SC_NSO_11ColumnMajorEfS13_NSS_13OpMultiplyAddEEENSA_ILi1ELi1EEEEELi1ELb0EbEENSA_ILi0ELi0EEES1J_Li1EEELi5EbEENS_8epilogue11threadblock8EpilogueIS8_S1I_Li1ENS1N_22PredicatedTileIteratorINS1N_26OutputTileOptimalThreadMapINS1N_15OutputTileShapeILi128ELi8ELi2ELi1ELi1EEENS1R_ILi1ELi8ELi1ELi1ELi8EEELi128ELi4ELi32EEEfLb0ENSO_9NoPermuteELb0EEENS1M_4warp24FragmentIteratorTensorOpIS19_S1C_fNS_5ArrayIfLi4ELb1EEES13_EENS1X_20TileIteratorTensorOpIS19_S1C_fS13_EENS1N_18SharedLoadIteratorINS1U_18CompactedThreadMapEfLi16EEENS1M_6thread17LinearCombinationIfLi4EffLNS27_9ScaleType4KindE0ELNS_15FloatRoundStyleE2EfEENSA_ILi0ELi8EEELi2ELi1EEENS15_30GemmIdentityThreadblockSwizzleILi1EEELNS1_8OperatorE2ENS1_17Conv2dProblemSizeEEEEEvNT_6ParamsE,@"STO_CUDA_ENTRY STV_DEFAULT"
_ZN7cutlass6KernelINS_4conv6kernel29ImplicitGemmConvolutionFusionINS1_11threadblock33ImplicitGemmWgradFusionMultistageINS_4gemm9GemmShapeILi128ELi128ELi32EEENS4_52Conv2dWgradOutputGradientTileAccessIteratorOptimizedINS_11MatrixShapeILi128ELi32EEENS_6half_tENS_9transform29PitchLinearWarpRakedThreadMapINS_16PitchLinearShapeILi128ELi32EEELi128ENSF_ILi8ELi4EEELi8EEENS_12AlignedArrayISC_Li8ELi16EEEEENSD_11threadblock25RegularTileAccessIteratorISB_SC_NS_6layout40ColumnMajorTensorOpMultiplicandCongruousILi16ELi64EEELi1ESI_Li16EEELNS_4arch14CacheOperation4KindE0ENS4_48Conv2dWgradActivationTileAccessIteratorOptimizedINSA_ILi32ELi128EEESC_SI_SK_EENSN_ISW_SC_NSO_37RowMajorTensorOpMultiplicandCongruousILi16ELi64EEELi0ESI_Li16EEELSU_0ENS4_33PredicatedScaleBiasVectorIteratorINSA_ILi1ELi64EEESC_NSO_8RowMajorEEENS6_11threadblock9MmaPolicyINS6_4warp11MmaTensorOpINS7_ILi64ELi64ELi32EEESC_SQ_SC_SZ_fS13_NS17_17MmaTensorOpPolicyINSS_3MmaINS7_ILi16ELi8ELi16EEELi32ESC_S13_SC_NSO_11ColumnMajorEfS13_NSS_13OpMultiplyAddEEENSA_ILi1ELi1EEEEELi1ELb0EbEENSA_ILi0ELi0EEES1J_Li1EEELi5EbEENS_8epilogue11threadblock8EpilogueIS8_S1I_Li1ENS1N_22PredicatedTileIteratorINS1N_26OutputTileOptimalThreadMapINS1N_15OutputTileShapeILi128ELi8ELi2ELi1ELi1EEENS1R_ILi1ELi8ELi1ELi1ELi8EEELi128ELi4ELi32EEEfLb0ENSO_9NoPermuteELb0EEENS1M_4warp24FragmentIteratorTensorOpIS19_S1C_fNS_5ArrayIfLi4ELb1EEES13_EENS1X_20TileIteratorTensorOpIS19_S1C_fS13_EENS1N_18SharedLoadIteratorINS1U_18CompactedThreadMapEfLi16EEENS1M_6thread17LinearCombinationIfLi4EffLNS27_9ScaleType4KindE0ELNS_15FloatRoundStyleE2EfEENSA_ILi0ELi8EEELi2ELi1EEENS15_30GemmIdentityThreadblockSwizzleILi1EEELNS1_8OperatorE2ENS1_17Conv2dProblemSizeEEEEEvNT_6ParamsE:
[----:B------:R-:W-:Y:S02]  /*0000*/  MOV R1, c[0x0][0x28] ;  /* 0x00000a0000017a02 */ /* 0x000fe40000000f00 */
[----:B------:R-:W1:Y:S01]  /*0010*/  S2R R7, SR_CTAID.Y ;  /* 0x0000000000077919 */ /* 0x000e620000002600 */
[----:B------:R-:W-:-:S03]  /*0020*/  IMAD.MOV.U32 R0, RZ, RZ, -0x1 ;  /* 0xffffffffff007424 */ /* 0x000fc600078e00ff */
[----:B------:R-:W2:Y:S02]  /*0030*/  S2R R2, SR_CTAID.X ;  /* 0x0000000000027919 */ /* 0x000ea40000002500 */
[----:B------:R-:W-:Y:S02]  /*0040*/  SHF.L.U32 R0, R0, c[0x0][0x1c0], RZ ;  /* 0x0000700000007a19 */ /* 0x000fe400000006ff */
[----:B-1----:R-:W-:Y:S02]  /*0050*/  SHF.L.U32 R7, R7, c[0x0][0x1c0], RZ ;  /* 0x0000700007077a19 */ /* 0x002fe400000006ff */
[----:B--2---:R-:W-:Y:S02]  /*0060*/  LOP3.LUT R0, R2, R0, RZ, 0x30, !PT ;  /* 0x0000000002007212 */ /* 0x004fe400078e30ff */
[----:B------:R-:W-:-:S03]  /*0070*/  SHF.R.S32.HI R4, RZ, c[0x0][0x1c0], R2 ;  /* 0x00007000ff047a19 */ /* 0x000fc60000011402 */
[----:B------:R-:W-:-:S05]  /*0080*/  IMAD.IADD R7, R7, 0x1, R0 ;  /* 0x0000000107077824 */ /* 0x000fca00078e0200 */
[----:B------:R-:W-:-:S04]  /*0090*/  ISETP.GE.AND P0, PT, R7, c[0x0][0x1ac], PT ;  /* 0x00006b0007007a0c */ /* 0x000fc80003f06270 */
[----:B------:R-:W-:-:S13]  /*00a0*/  ISETP.GE.OR P0, PT, R4, c[0x0][0x1a8], P0 ;  /* 0x00006a0004007a0c */ /* 0x000fda0000706670 */
[----:B------:R-:W-:Y:S05]  /*00b0*/  @P0 EXIT ;  /* 0x000000000000094d */ /* 0x000fea0003800000 */
[----:B------:R-:W1:Y:S01]  /*00c0*/  S2R R249, SR_TID.X ;  /* 0x0000000000f97919 */ /* 0x000e620000002100 */
[----:B------:R-:W-:-:S03]  /*00d0*/  IMAD.MOV.U32 R5, RZ, RZ, c[0x0][0x1d8] ;  /* 0x00007600ff057624 */ /* 0x000fc600078e00ff */
[----:B------:R-:W2:Y:S02]  /*00e0*/  S2R R250, SR_CTAID.Z ;  /* 0x0000000000fa7919 */ /* 0x000ea40000002700 */
[----:B------:R-:W-:Y:S02]  /*00f0*/  ISETP.NE.AND P0, PT, R5, 0x1, PT ;  /* 0x000000010500780c */ /* 0x000fe40003f05270 */
[----:B-1----:R-:W-:-:S04]  /*0100*/  SHF.R.S32.HI R0, RZ, 0x1f, R249 ;  /* 0x0000001fff007819 */ /* 0x002fc800000114f9 */
[----:B------:R-:W-:-:S04]  /*0110*/  LEA.HI R0, R0, R249, RZ, 0x5 ;  /* 0x000000f900007211 */ /* 0x000fc800078f28ff */
[----:B------:R-:W-:Y:S02]  /*0120*/  LOP3.LUT R2, R0, 0xffffffe0, RZ, 0xc0, !PT ;  /* 0xffffffe000027812 */ /* 0x000fe400078ec0ff */
[----:B------:R-:W-:-:S03]  /*0130*/  SHF.R.S32.HI R0, RZ, 0x5, R0 ;  /* 0x00000005ff007819 */ /* 0x000fc60000011400 */
[----:B------:R-:W-:Y:S02]  /*0140*/  IMAD.IADD R11, R249, 0x1, -R2 ;  /* 0x00000001f90b7824 */ /* 0x000fe400078e0a02 */
[----:B------:R-:W-:-:S03]  /*0150*/  IMAD.SHL.U32 R0, R0, 0x8, RZ ;  /* 0x0000000800007824 */ /* 0x000fc600078e00ff */
[----:B------:R-:W-:-:S04]  /*0160*/  SHF.R.S32.HI R15, RZ, 0x1f, R11 ;  /* 0x0000001fff0f7819 */ /* 0x000fc8000001140b */
[----:B------:R-:W-:-:S04]  /*0170*/  LEA.HI R2, R15, R11, RZ, 0x3 ;  /* 0x0000000b0f027211 */ /* 0x000fc800078f18ff */
[C---:B------:R-:W-:Y:S02]  /*0180*/  LOP3.LUT R3, R2.reuse, 0xfffffff8, RZ, 0xc0, !PT ;  /* 0xfffffff802037812 */ /* 0x040fe400078ec0ff */
[----:B------:R-:W-:-:S03]  /*0190*/  LEA.HI.SX32 R12, R2, R0, 0x1d ;  /* 0x00000000020c7211 */ /* 0x000fc600078feaff */
[----:B------:R-:W-:Y:S02]  /*01a0*/  IMAD.IADD R13, R11, 0x1, -R3 ;  /* 0x000000010b0d7824 */ /* 0x000fe400078e0a03 */
[----:B--2---:R-:W-:Y:S02]  /*01b0*/  IMAD R21, R250, 0x20, R12 ;  /* 0x00000020fa157824 */ /* 0x004fe400078e020c */
[----:B------:R-:W-:-:S04]  /*01c0*/  IMAD.SHL.U32 R6, R13, 0x8, RZ ;  /* 0x000000080d067824 */ /* 0x000fc800078e00ff */
[----:B------:R-:W-:Y:S01]  /*01d0*/  IMAD R4, R4, 0x80, R6 ;  /* 0x0000008004047824 */ /* 0x000fe200078e0206 */
[----:B------:R-:W-:Y:S05]  /*01e0*/  @!P0 BRA `(.L_x_40) ;  /* 0x000000f000008947 */ /* 0x000fea0003800000 */
[C---:B------:R-:W-:Y:S01]  /*01f0*/  IADD3 R24, R21.reuse, 0x4, RZ ;  /* 0x0000000415187810 */ /* 0x040fe20007ffe0ff */
[----:B------:R-:W-:Y:S01]  /*0200*/  IMAD.HI.U32 R0, R21, c[0x0][0x1dc], RZ ;  /* 0x0000770015007a27 */ /* 0x000fe200078e00ff */
[C---:B------:R-:W-:Y:S02]  /*0210*/  IADD3 R5, R4.reuse, 0x40, RZ ;  /* 0x0000004004057810 */ /* 0x040fe40007ffe0ff */
[----:B------:R-:W-:Y:S01]  /*0220*/  ISETP.GE.AND P2, PT, R4, c[0x0][0x178], PT ;  /* 0x00005e0004007a0c */ /* 0x000fe20003f46270 */
[----:B------:R-:W-:Y:S01]  /*0230*/  IMAD.HI.U32 R3, R24, c[0x0][0x1dc], RZ ;  /* 0x0000770018037a27 */ /* 0x000fe200078e00ff */
[----:B------:R-:W-:Y:S02]  /*0240*/  SHF.R.U32.HI R2, RZ, c[0x0][0x1e0], R0 ;  /* 0x00007800ff027a19 */ /* 0x000fe40000011600 */
[----:B------:R-:W-:Y:S02]  /*0250*/  ISETP.GE.AND P3, PT, R5, c[0x0][0x178], PT ;  /* 0x00005e0005007a0c */ /* 0x000fe40003f66270 */
[----:B------:R-:W-:-:S02]  /*0260*/  SHF.R.U32.HI R0, RZ, c[0x0][0x1e0], R3 ;  /* 0x00007800ff007a19 */ /* 0x000fc40000011603 */
[C---:B------:R-:W-:Y:S02]  /*0270*/  ISETP.LT.AND P0, PT, R2.reuse, c[0x0][0x160], !P2 ;  /* 0x0000580002007a0c */ /* 0x040fe40005701270 */
[----:B------:R-:W-:Y:S02]  /*0280*/  ISETP.LT.AND P1, PT, R2, c[0x0][0x160], !P3 ;  /* 0x0000580002007a0c */ /* 0x000fe40005f21270 */
[C---:B------:R-:W-:Y:S02]  /*0290*/  ISETP.LT.AND P2, PT, R0.reuse, c[0x0][0x160], !P2 ;  /* 0x0000580000007a0c */ /* 0x040fe40005741270 */
[----:B------:R-:W-:Y:S02]  /*02a0*/  ISETP.LT.AND P3, PT, R0, c[0x0][0x160], !P3 ;  /* 0x0000580000007a0c */ /* 0x000fe40005f61270 */
[----:B------:R-:W-:-:S04]  /*02b0*/  SEL R0, RZ, 0x1, !P0 ;  /* 0x00000001ff007807 */ /* 0x000fc80004000000 */
[----:B------:R-:W-:Y:S01]  /*02c0*/  P2R R3, PR, R0, 0xf ;  /* 0x0000000f00037803 */ /* 0x000fe20000000000 */
[----:B------:R-:W-:Y:S05]  /*02d0*/  BRA `(.L_x_41) ;  /* 0x000000a000007947 */ /* 0x000fea0003800000 */
.L_x_40:
[C---:B------:R-:W-:Y:S02]  /*02e0*/  IADD3 R0, R4.reuse, 0x40, RZ ;  /* 0x0000004004007810 */ /* 0x040fe40007ffe0ff */
[----:B------:R-:W-:Y:S02]  /*02f0*/  ISETP.GE.AND P2, PT, R4, c[0x0][0x178], PT ;  /* 0x00005e0004007a0c */ /* 0x000fe40003f46270 */
[----:B------:R-:W-:Y:S02]  /*0300*/  ISETP.GE.AND P3, PT, R0, c[0x0][0x178], PT ;  /* 0x00005e0000007a0c */ /* 0x000fe40003f66270 */
[C---:B------:R-:W-:Y:S02]  /*0310*/  IADD3 R24, R21.reuse, 0x4, RZ ;  /* 0x0000000415187810 */ /* 0x040fe40007ffe0ff */
[C---:B------:R-:W-:Y:S02]  /*0320*/  ISETP.LT.AND P0, PT, R21.reuse, c[0x0][0x160], !P2 ;  /* 0x0000580015007a0c */ /* 0x040fe40005701270 */
[----:B------:R-:W-:-:S02]  /*0330*/  ISETP.LT.AND P1, PT, R21, c[0x0][0x160], !P3 ;  /* 0x0000580015007a0c */ /* 0x000fc40005f21270 */
[C---:B------:R-:W-:Y:S02]  /*0340*/  ISETP.LT.AND P2, PT, R24.reuse, c[0x0][0x160], !P2 ;  /* 0x0000580018007a0c */ /* 0x040fe40005741270 */
[----:B------:R-:W-:Y:S02]  /*0350*/  ISETP.LT.AND P3, PT, R24, c[0x0][0x160], !P3 ;  /* 0x0000580018007a0c */ /* 0x000fe40005f61270 */
[----:B------:R-:W-:-:S04]  /*0360*/  SEL R0, RZ, 0x1, !P0 ;  /* 0x00000001ff007807 */ /* 0x000fc80004000000 */
[----:B------:R-:W-:-:S03]  /*0370*/  P2R R3, PR, R0, 0xf ;  /* 0x0000000f00037803 */ /* 0x000fc60000000000 */
.L_x_41:
[----:B------:R-:W-:Y:S01]  /*0380*/  IMAD.MOV.U32 R22, RZ, RZ, 0x1 ;  /* 0x00000001ff167424 */ /* 0x000fe200078e00ff */
[----:B------:R-:W-:Y:S01]  /*0390*/  MOV R38, R3 ;  /* 0x0000000300267202 */ /* 0x000fe20000000f00 */
[----:B------:R-:W-:Y:S02]  /*03a0*/  IMAD R0, R21, c[0x0][0x1c8], R4 ;  /* 0x0000720015007a24 */ /* 0x000fe400078e0204 */
[----:B------:R-:W-:Y:S01]  /*03b0*/  IMAD.SHL.U32 R14, R7, 0x80, RZ ;  /* 0x00000080070e7824 */ /* 0x000fe200078e00ff */
[----:B------:R-:W-:Y:S02]  /*03c0*/  ISETP.NE.AND P1, PT, R22, c[0x0][0x21c], PT ;  /* 0x0000870016007a0c */ /* 0x000fe40003f25270 */
[----:B------:R-:W-:Y:S01]  /*03d0*/  SHF.L.U32 R2, R0, 0x1, RZ ;  /* 0x0000000100027819 */ /* 0x000fe200000006ff */
[----:B------:R-:W-:-:S03]  /*03e0*/  IMAD.IADD R0, R6, 0x1, R14 ;  /* 0x0000000106007824 */ /* 0x000fc600078e020e */
[----:B------:R-:W-:-:S04]  /*03f0*/  IADD3 R42, P0, R2, c[0x0][0x208], RZ ;  /* 0x00008200022a7a10 */ /* 0x000fc80007f1e0ff */
[----:B------:R-:W-:-:S03]  /*0400*/  LEA.HI.X.SX32 R43, R2, c[0x0][0x20c], 0x1, P0 ;  /* 0x00008300022b7a11 */ /* 0x000fc600000f0eff */
[----:B------:R-:W-:Y:S05]  /*0410*/  @!P1 BRA `(.L_x_42) ;  /* 0x000001f000009947 */ /* 0x000fea0003800000 */
[C---:B------:R-:W-:Y:S01]  /*0420*/  IADD3 R6, R0.reuse, 0x40, RZ ;  /* 0x0000004000067810 */ /* 0x040fe20007ffe0ff */
[----:B------:R-:W-:Y:S01]  /*0430*/  IMAD.HI.U32 R4, R0, c[0x0][0x220], RZ ;  /* 0x0000880000047a27 */ /* 0x000fe200078e00ff */
[C---:B------:R-:W-:Y:S02]  /*0440*/  ISETP.NE.AND P1, PT, R22.reuse, c[0x0][0x240], PT ;  /* 0x0000900016007a0c */ /* 0x040fe40003f25270 */
[----:B------:R-:W-:Y:S01]  /*0450*/  ISETP.NE.AND P0, PT, R22, c[0x0][0x19c], PT ;  /* 0x0000670016007a0c */ /* 0x000fe20003f05270 */
[----:B------:R-:W-:Y:S01]  /*0460*/  IMAD.HI.U32 R3, R6, c[0x0][0x220], RZ ;  /* 0x0000880006037a27 */ /* 0x000fe200078e00ff */
[----:B------:R-:W-:-:S04]  /*0470*/  SHF.R.U32.HI R4, RZ, c[0x0][0x224], R4 ;  /* 0x00008900ff047a19 */ /* 0x000fc80000011604 */
[----:B------:R-:W-:Y:S01]  /*0480*/  SHF.R.U32.HI R3, RZ, c[0x0][0x224], R3 ;  /* 0x00008900ff037a19 */ /* 0x000fe20000011603 */
[----:B------:R-:W-:-:S04]  /*0490*/  IMAD.MOV R5, RZ, RZ, -R4 ;  /* 0x000000ffff057224 */ /* 0x000fc800078e0a04 */
[----:B------:R-:W-:Y:S02]  /*04a0*/  IMAD.MOV R2, RZ, RZ, -R3 ;  /* 0x000000ffff027224 */ /* 0x000fe400078e0a03 */
[----:B------:R-:W-:Y:S01]  /*04b0*/  IMAD R5, R5, c[0x0][0x21c], R0 ;  /* 0x0000870005057a24 */ /* 0x000fe200078e0200 */
[----:B------:R-:W-:Y:S01]  /*04c0*/  @!P0 LOP3.LUT R10, RZ, R4, RZ, 0x33, !PT ;  /* 0x00000004ff0a8212 */ /* 0x000fe200078e33ff */
[----:B------:R-:W-:Y:S02]  /*04d0*/  IMAD R6, R2, c[0x0][0x21c], R6 ;  /* 0x0000870002067a24 */ /* 0x000fe400078e0206 */
[----:B------:R-:W-:Y:S01]  /*04e0*/  @P1 IMAD.HI.U32 R8, R5, c[0x0][0x244], RZ ;  /* 0x0000910005081a27 */ /* 0x000fe200078e00ff */
[----:B------:R-:W-:Y:S02]  /*04f0*/  MOV R2, R5 ;  /* 0x0000000500027202 */ /* 0x000fe40000000f00 */
[----:B------:R-:W-:Y:S01]  /*0500*/  @!P0 IADD3 R4, R10, c[0x0][0x17c], RZ ;  /* 0x00005f000a048a10 */ /* 0x000fe20007ffe0ff */
[----:B------:R-:W-:Y:S01]  /*0510*/  @P1 IMAD.HI.U32 R7, R6, c[0x0][0x244], RZ ;  /* 0x0000910006071a27 */ /* 0x000fe200078e00ff */
[----:B------:R-:W-:-:S03]  /*0520*/  @P1 SHF.R.U32.HI R2, RZ, c[0x0][0x248], R8 ;  /* 0x00009200ff021a19 */ /* 0x000fc60000011608 */
[----:B------:R-:W-:Y:S01]  /*0530*/  IMAD.MOV.U32 R0, RZ, RZ, R6 ;  /* 0x000000ffff007224 */ /* 0x000fe200078e0006 */
[----:B------:R-:W-:Y:S02]  /*0540*/  @P1 SHF.R.U32.HI R0, RZ, c[0x0][0x248], R7 ;  /* 0x00009200ff001a19 */ /* 0x000fe40000011607 */
[----:B------:R-:W-:Y:S02]  /*0550*/  IADD3 R8, -R2, RZ, RZ ;  /* 0x000000ff02087210 */ /* 0x000fe40007ffe1ff */
[----:B------:R-:W-:Y:S01]  /*0560*/  @!P0 LOP3.LUT R9, RZ, R2, RZ, 0x33, !PT ;  /* 0x00000002ff098212 */ /* 0x000fe200078e33ff */
[----:B------:R-:W-:Y:S02]  /*0570*/  IMAD.MOV R7, RZ, RZ, -R0 ;  /* 0x000000ffff077224 */ /* 0x000fe400078e0a00 */
[----:B------:R-:W-:Y:S01]  /*0580*/  IMAD R242, R8, c[0x0][0x240], R5 ;  /* 0x0000900008f27a24 */ /* 0x000fe200078e0205 */
[----:B------:R-:W-:Y:S01]  /*0590*/  @!P0 IADD3 R2, R9, c[0x0][0x180], RZ ;  /* 0x0000600009028a10 */ /* 0x000fe20007ffe0ff */
[----:B------:R-:W-:Y:S01]  /*05a0*/  IMAD R241, R7, c[0x0][0x240], R6 ;  /* 0x0000900007f17a24 */ /* 0x000fe200078e0206 */
[----:B------:R-:W-:Y:S05]  /*05b0*/  @P0 BRA `(.L_x_43) ;  /* 0x0000015000000947 */ /* 0x000fea0003800000 */
[----:B------:R-:W-:Y:S02]  /*05c0*/  LOP3.LUT R3, RZ, R3, RZ, 0x33, !PT ;  /* 0x00000003ff037212 */ /* 0x000fe400078e33ff */
[----:B------:R-:W-:-:S02]  /*05d0*/  LOP3.LUT R0, RZ, R0, RZ, 0x33, !PT ;  /* 0x00000000ff007212 */ /* 0x000fc400078e33ff */
[----:B------:R-:W-:Y:S02]  /*05e0*/  IADD3 R3, R3, c[0x0][0x17c], RZ ;  /* 0x00005f0003037a10 */ /* 0x000fe40007ffe0ff */
[----:B------:R-:W-:Y:S01]  /*05f0*/  IADD3 R0, R0, c[0x0][0x180], RZ ;  /* 0x0000600000007a10 */ /* 0x000fe20007ffe0ff */
[----:B------:R-:W-:Y:S05]  /*0600*/  BRA `(.L_x_43) ;  /* 0x0000010000007947 */ /* 0x000fea0003800000 */
.L_x_42:
[----:B------:R-:W-:Y:S01]  /*0610*/  ISETP.NE.AND P0, PT, R22, c[0x0][0x19c], PT ;  /* 0x0000670016007a0c */ /* 0x000fe20003f05270 */
[----:B------:R-:W-:Y:S01]  /*0620*/  UMOV UR5, 0x1 ;  /* 0x0000000100057882 */ /* 0x000fe20000000000 */
[----:B------:R-:W-:Y:S01]  /*0630*/  IMAD.MOV.U32 R4, RZ, RZ, R0 ;  /* 0x000000ffff047224 */ /* 0x000fe200078e0000 */
[----:B------:R-:W-:Y:S01]  /*0640*/  ULDC UR4, c[0x0][0x180] ;  /* 0x0000600000047ab9 */ /* 0x000fe20000000800 */
[----:B------:R-:W-:Y:S01]  /*0650*/  IADD3 R3, R0, 0x40, RZ ;  /* 0x0000004000037810 */ /* 0x000fe20007ffe0ff */
[----:B------:R-:W-:Y:S01]  /*0660*/  UIADD3 UR4, -UR5, UR4, URZ ;  /* 0x0000000405047290 */ /* 0x000fe2000fffe13f */
[----:B------:R-:W-:Y:S01]  /*0670*/  MOV R242, RZ ;  /* 0x000000ff00f27202 */ /* 0x000fe20000000f00 */
[----:B------:R-:W-:-:S06]  /*0680*/  IMAD.MOV.U32 R241, RZ, RZ, RZ ;  /* 0x000000fffff17224 */ /* 0x000fcc00078e00ff */
[----:B------:R-:W-:Y:S02]  /*0690*/  @!P0 LOP3.LUT R2, RZ, R0, RZ, 0x33, !PT ;  /* 0x00000000ff028212 */ /* 0x000fe400078e33ff */
[----:B------:R-:W-:Y:S02]  /*06a0*/  @!P0 IADD3 R0, -R0, -0x41, RZ ;  /* 0xffffffbf00008810 */ /* 0x000fe40007ffe1ff */
[----:B------:R-:W-:Y:S01]  /*06b0*/  @!P0 IADD3 R4, R2, c[0x0][0x17c], RZ ;  /* 0x00005f0002048a10 */ /* 0x000fe20007ffe0ff */
[----:B------:R-:W-:Y:S01]  /*06c0*/  IMAD.MOV.U32 R2, RZ, RZ, RZ ;  /* 0x000000ffff027224 */ /* 0x000fe200078e00ff */
[----:B------:R-:W-:Y:S01]  /*06d0*/  @!P0 IADD3 R3, R0, c[0x0][0x17c], RZ ;  /* 0x00005f0000038a10 */ /* 0x000fe20007ffe0ff */
[----:B------:R-:W-:Y:S01]  /*06e0*/  IMAD.MOV.U32 R0, RZ, RZ, RZ ;  /* 0x000000ffff007224 */ /* 0x000fe200078e00ff */
[----:B------:R-:W-:Y:S01]  /*06f0*/  @!P0 MOV R0, UR4 ;  /* 0x0000000400008c02 */ /* 0x000fe20008000f00 */
[----:B------:R-:W-:Y:S02]  /*0700*/  @!P0 IMAD.U32 R2, RZ, RZ, UR4 ;  /* 0x00000004ff028e24 */ /* 0x000fe4000f8e00ff */
.L_x_43:
[----:B------:R-:W-:Y:S01]  /*0710*/  SHF.R.U32.HI R5, RZ, 0x5, R249 ;  /* 0x00000005ff057819 */ /* 0x000fe200000116f9 */
[----:B------:R-:W-:Y:S01]  /*0720*/  IMAD.MOV.U32 R235, RZ, RZ, c[0x0][0x194] ;  /* 0x00006500ffeb7624 */ /* 0x000fe200078e00ff */
[----:B------:R-:W-:Y:S01]  /*0730*/  SHF.R.S32.HI R6, RZ, 0x1f, R12 ;  /* 0x0000001fff067819 */ /* 0x000fe2000001140c */
[----:B------:R-:W-:Y:S01]  /*0740*/  IMAD.MOV.U32 R233, RZ, RZ, c[0x0][0x198] ;  /* 0x00006600ffe97624 */ /* 0x000fe200078e00ff */
[----:B------:R-:W-:Y:S01]  /*0750*/  LEA.HI R7, R15, R11, RZ, 0x2 ;  /* 0x0000000b0f077211 */ /* 0x000fe200078f10ff */
[-C--:B------:R-:W-:Y:S01]  /*0760*/  IMAD R236, R4, R235.reuse, -c[0x0][0x184] ;  /* 0x8000610004ec7624 */ /* 0x080fe200078e02eb */
[----:B------:R-:W1:Y:S01]  /*0770*/  SHFL.IDX PT, R5, R5, RZ, 0x1f ;  /* 0x00001fff05057589 */ /* 0x000e6200000e0000 */
[----:B------:R-:W-:Y:S01]  /*0780*/  LEA.HI R6, R6, R12, RZ, 0x3 ;  /* 0x0000000c06067211 */ /* 0x000fe200078f18ff */
[----:B------:R-:W-:Y:S01]  /*0790*/  IMAD R235, R3, R235, -c[0x0][0x184] ;  /* 0x8000610003eb7624 */ /* 0x000fe200078e02eb */
[----:B------:R-:W-:Y:S01]  /*07a0*/  IADD3 R11, R12, 0x4, RZ ;  /* 0x000000040c0b7810 */ /* 0x000fe20007ffe0ff */
[-C--:B------:R-:W-:Y:S01]  /*07b0*/  IMAD R234, R2, R233.reuse, -c[0x0][0x188] ;  /* 0x8000620002ea7624 */ /* 0x080fe200078e02e9 */
[----:B------:R-:W-:Y:S01]  /*07c0*/  LOP3.LUT R6, R6, 0xfffffff8, RZ, 0xc0, !PT ;  /* 0xfffffff806067812 */ /* 0x000fe200078ec0ff */
[----:B------:R-:W-:Y:S01]  /*07d0*/  IMAD R233, R0, R233, -c[0x0][0x188] ;  /* 0x8000620000e97624 */ /* 0x000fe200078e02e9 */
[----:B------:R-:W-:Y:S01]  /*07e0*/  LEA.HI.SX32 R14, R7, R14, 0x1e ;  /* 0x0000000e070e7211 */ /* 0x000fe200078ff2ff */
[----:B------:R-:W-:Y:S01]  /*07f0*/  ULDC.64 UR18, c[0x0][0x118] ;  /* 0x0000460000127ab9 */ /* 0x000fe20000000a00 */
[----:B------:R-:W-:Y:S01]  /*0800*/  SHF.R.S32.HI R7, RZ, 0x1f, R13 ;  /* 0x0000001fff077819 */ /* 0x000fe2000001140d */
[----:B------:R-:W-:Y:S01]  /*0810*/  IMAD.IADD R9, R12, 0x1, -R6 ;  /* 0x000000010c097824 */ /* 0x000fe200078e0a06 */
[----:B------:R-:W-:Y:S01]  /*0820*/  ISETP.NE.AND P0, PT, R22, c[0x0][0x274], PT ;  /* 0x00009d0016007a0c */ /* 0x000fe20003f05270 */
[----:B------:R-:W-:Y:S01]  /*0830*/  IMAD.MOV.U32 R73, RZ, RZ, RZ ;  /* 0x000000ffff497224 */ /* 0x000fe200078e00ff */
[----:B------:R-:W-:Y:S01]  /*0840*/  LEA.HI R10, R7, R13, RZ, 0x2 ;  /* 0x0000000d070a7211 */ /* 0x000fe200078f10ff */
[----:B-1----:R1:W2:Y:S02]  /*0850*/  R2UR UR4, R5 ;  /* 0x00000000050473c2 */ /* 0x0022a400000e0000 */
[----:B-1----:R-:W-:Y:S01]  /*0860*/  SHF.R.S32.HI R5, RZ, 0x1f, R11 ;  /* 0x0000001fff057819 */ /* 0x002fe2000001140b */
[----:B--2---:R-:W-:-:S03]  /*0870*/  USHF.R.S32.HI UR17, URZ, 0x1f, UR4 ;  /* 0x0000001f3f117899 */ /* 0x004fc60008011404 */
[----:B------:R-:W-:Y:S01]  /*0880*/  LEA.HI R5, R5, R11, RZ, 0x3 ;  /* 0x0000000b05057211 */ /* 0x000fe200078f18ff */
[----:B------:R-:W-:-:S03]  /*0890*/  ULEA.HI UR17, UR17, UR4, URZ, 0x2 ;  /* 0x0000000411117291 */ /* 0x000fc6000f8f103f */
[----:B------:R-:W-:Y:S01]  /*08a0*/  LOP3.LUT R4, R5, 0xfffffff8, RZ, 0xc0, !PT ;  /* 0xfffffff805047812 */ /* 0x000fe200078ec0ff */
[----:B------:R-:W-:Y:S01]  /*08b0*/  ULOP3.LUT UR5, UR17, 0xfffffffc, URZ, 0xc0, !UPT ;  /* 0xfffffffc11057892 */ /* 0x000fe2000f8ec03f */
[----:B------:R-:W-:Y:S01]  /*08c0*/  SHF.R.S32.HI R5, RZ, 0x1f, R9 ;  /* 0x0000001fff057819 */ /* 0x000fe20000011409 */
[----:B------:R-:W-:Y:S02]  /*08d0*/  USHF.R.S32.HI UR17, URZ, 0x2, UR17 ;  /* 0x000000023f117899 */ /* 0x000fe40008011411 */
[----:B------:R-:W-:Y:S01]  /*08e0*/  IMAD.IADD R4, R11, 0x1, -R4 ;  /* 0x000000010b047824 */ /* 0x000fe200078e0a04 */
[----:B------:R-:W-:Y:S01]  /*08f0*/  LEA.HI R3, R5, R9, RZ, 0x2 ;  /* 0x0000000905037211 */ /* 0x000fe200078f10ff */
[----:B------:R-:W-:Y:S01]  /*0900*/  UIADD3 UR5, UR4, -UR5, URZ ;  /* 0x8000000504057290 */ /* 0x000fe2000fffe03f */
[----:B------:R-:W-:Y:S01]  /*0910*/  LOP3.LUT R5, R10, 0xfffffffc, RZ, 0xc0, !PT ;  /* 0xfffffffc0a057812 */ /* 0x000fe200078ec0ff */
[----:B------:R-:W-:Y:S01]  /*0920*/  USHF.L.U32 UR4, UR17, 0xc, URZ ;  /* 0x0000000c11047899 */ /* 0x000fe2000800063f */
[----:B------:R-:W-:Y:S01]  /*0930*/  SHF.R.S32.HI R7, RZ, 0x2, R3 ;  /* 0x00000002ff077819 */ /* 0x000fe20000011403 */
[----:B------:R-:W-:Y:S01]  /*0940*/  ULEA.HI UR16, UR5, UR5, URZ, 0x1 ;  /* 0x0000000505107291 */ /* 0x000fe2000f8f083f */
[----:B------:R-:W-:Y:S01]  /*0950*/  SHF.R.S32.HI R2, RZ, 0x1f, R4 ;  /* 0x0000001fff027819 */ /* 0x000fe20000011404 */
[----:B------:R-:W-:Y:S01]  /*0960*/  IMAD.IADD R8, R13, 0x1, -R5 ;  /* 0x000000010d087824 */ /* 0x000fe200078e0a05 */
[C---:B------:R-:W-:Y:S01]  /*0970*/  LEA.HI R5, R3.reuse, R7, RZ, 0x1 ;  /* 0x0000000703057211 */ /* 0x040fe200078f08ff */
[----:B------:R-:W-:Y:S01]  /*0980*/  ULOP3.LUT UR15, UR16, 0xfffffffe, URZ, 0xc0, !UPT ;  /* 0xfffffffe100f7892 */ /* 0x000fe2000f8ec03f */
[----:B------:R-:W-:Y:S01]  /*0990*/  LOP3.LUT R6, R3, 0x1ffffffc, RZ, 0xc0, !PT ;  /* 0x1ffffffc03067812 */ /* 0x000fe200078ec0ff */
[----:B------:R-:W-:Y:S01]  /*09a0*/  USHF.R.S32.HI UR16, URZ, 0x1, UR16 ;  /* 0x000000013f107899 */ /* 0x000fe20008011410 */
[----:B------:R-:W-:Y:S01]  /*09b0*/  LOP3.LUT R3, R5, 0x7fffffe, RZ, 0xc0, !PT ;  /* 0x07fffffe05037812 */ /* 0x000fe200078ec0ff */
[----:B------:R-:W-:Y:S01]  /*09c0*/  UIADD3 UR15, UR5, -UR15, URZ ;  /* 0x8000000f050f7290 */ /* 0x000fe2000fffe03f */
[----:B------:R-:W-:Y:S01]  /*09d0*/  LEA.HI R0, R2, R4, RZ, 0x2 ;  /* 0x0000000402007211 */ /* 0x000fe200078f10ff */
[----:B------:R-:W-:Y:S01]  /*09e0*/  IMAD.IADD R6, R9, 0x1, -R6 ;  /* 0x0000000109067824 */ /* 0x000fe200078e0a06 */
[----:B------:R-:W-:Y:S01]  /*09f0*/  ULEA UR14, UR16, UR4, 0x6 ;  /* 0x00000004100e7291 */ /* 0x000fe2000f8e303f */
[----:B------:R-:W-:Y:S01]  /*0a00*/  IMAD.IADD R5, R7, 0x1, -R3 ;  /* 0x0000000107057824 */ /* 0x000fe200078e0a03 */
[----:B------:R-:W-:Y:S01]  /*0a10*/  SHF.R.S32.HI R3, RZ, 0x2, R0 ;  /* 0x00000002ff037819 */ /* 0x000fe20000011400 */
[----:B------:R-:W-:Y:S01]  /*0a20*/  ULEA UR4, UR15, UR4, 0x6 ;  /* 0x000000040f047291 */ /* 0x000fe2000f8e303f */
[C---:B------:R-:W-:Y:S01]  /*0a30*/  LOP3.LUT R2, R0.reuse, 0x1ffffffc, RZ, 0xc0, !PT ;  /* 0x1ffffffc00027812 */ /* 0x040fe200078ec0ff */
[----:B------:R-:W-:Y:S01]  /*0a40*/  USHF.L.U32 UR14, UR14, 0x1, URZ ;  /* 0x000000010e0e7899 */ /* 0x000fe2000800063f */
[----:B------:R-:W-:Y:S01]  /*0a50*/  LEA.HI R0, R0, R3, RZ, 0x1 ;  /* 0x0000000300007211 */ /* 0x000fe200078f08ff */
[----:B------:R-:W-:Y:S01]  /*0a60*/  USHF.L.U32 UR4, UR4, 0x1, URZ ;  /* 0x0000000104047899 */ /* 0x000fe2000800063f */
[----:B------:R-:W-:Y:S01]  /*0a70*/  LOP3.LUT R6, R8, R6, RZ, 0x3c, !PT ;  /* 0x0000000608067212 */ /* 0x000fe200078e3cff */
[----:B------:R-:W-:Y:S01]  /*0a80*/  IMAD.IADD R2, R4, 0x1, -R2 ;  /* 0x0000000104027824 */ /* 0x000fe200078e0a02 */
[----:B------:R-:W-:-:S02]  /*0a90*/  LOP3.LUT R0, R0, 0x7fffffe, RZ, 0xc0, !PT ;  /* 0x07fffffe00007812 */ /* 0x000fc400078ec0ff */
[----:B------:R-:W-:Y:S02]  /*0aa0*/  SHF.R.S32.HI R4, RZ, 0x2, R10 ;  /* 0x00000002ff047819 */ /* 0x000fe4000001140a */
[----:B------:R-:W-:Y:S01]  /*0ab0*/  LOP3.LUT R8, R8, R2, RZ, 0x3c, !PT ;  /* 0x0000000208087212 */ /* 0x000fe200078e3cff */
[----:B------:R-:W-:Y:S01]  /*0ac0*/  IMAD.IADD R0, R3, 0x1, -R0 ;  /* 0x0000000103007824 */ /* 0x000fe200078e0a00 */
[----:B------:R-:W-:-:S04]  /*0ad0*/  LOP3.LUT R2, R5, R4, RZ, 0x3c, !PT ;  /* 0x0000000405027212 */ /* 0x000fc800078e3cff */
[----:B------:R-:W-:Y:S01]  /*0ae0*/  LOP3.LUT R0, R0, R4, RZ, 0x3c, !PT ;  /* 0x0000000400007212 */ /* 0x000fe200078e3cff */
[----:B------:R-:W-:-:S04]  /*0af0*/  IMAD R2, R2, 0x4, R6 ;  /* 0x0000000402027824 */ /* 0x000fc800078e0206 */
[----:B------:R-:W-:Y:S02]  /*0b00*/  IMAD R3, R12, 0x10, R2 ;  /* 0x000000100c037824 */ /* 0x000fe400078e0202 */
[----:B------:R-:W-:Y:S02]  /*0b10*/  IMAD R2, R0, 0x4, R8 ;  /* 0x0000000400027824 */ /* 0x000fe400078e0208 */
[----:B------:R-:W-:Y:S02]  /*0b20*/  IMAD.U32 R0, RZ, RZ, UR16 ;  /* 0x00000010ff007e24 */ /* 0x000fe4000f8e00ff */
[----:B------:R-:W-:Y:S02]  /*0b30*/  IMAD R2, R11, 0x10, R2 ;  /* 0x000000100b027824 */ /* 0x000fe400078e0202 */
[----:B------:R-:W-:Y:S02]  /*0b40*/  IMAD R0, R0, 0x40, R14 ;  /* 0x0000004000007824 */ /* 0x000fe400078e020e */
[----:B------:R-:W-:-:S02]  /*0b50*/  IMAD.SHL.U32 R231, R3, 0x8, RZ ;  /* 0x0000000803e77824 */ /* 0x000fc400078e00ff */
[----:B------:R-:W-:Y:S01]  /*0b60*/  IMAD.SHL.U32 R228, R2, 0x8, RZ ;  /* 0x0000000802e47824 */ /* 0x000fe200078e00ff */
[----:B------:R-:W-:Y:S05]  /*0b70*/  @!P0 BRA `(.L_x_44) ;  /* 0x0000051000008947 */ /* 0x000fea0003800000 */
[C---:B------:R-:W-:Y:S02]  /*0b80*/  IADD3 R5, R0.reuse, 0x8, RZ ;  /* 0x0000000800057810 */ /* 0x040fe40007ffe0ff */
[C---:B------:R-:W-:Y:S02]  /*0b90*/  IADD3 R4, R0.reuse, 0x10, RZ ;  /* 0x0000001000047810 */ /* 0x040fe40007ffe0ff */
[C---:B------:R-:W-:Y:S01]  /*0ba0*/  IADD3 R8, R0.reuse, 0x20, RZ ;  /* 0x0000002000087810 */ /* 0x040fe20007ffe0ff */
[----:B------:R-:W-:Y:S01]  /*0bb0*/  IMAD.HI.U32 R3, R5, c[0x0][0x278], RZ ;  /* 0x00009e0005037a27 */ /* 0x000fe200078e00ff */
[C---:B------:R-:W-:Y:S02]  /*0bc0*/  IADD3 R7, R0.reuse, 0x28, RZ ;  /* 0x0000002800077810 */ /* 0x040fe40007ffe0ff */
[----:B------:R-:W-:Y:S01]  /*0bd0*/  IADD3 R10, R0, 0x30, RZ ;  /* 0x00000030000a7810 */ /* 0x000fe20007ffe0ff */
[----:B------:R-:W-:Y:S01]  /*0be0*/  IMAD.HI.U32 R2, R4, c[0x0][0x278], RZ ;  /* 0x00009e0004027a27 */ /* 0x000fe200078e00ff */
[----:B------:R-:W-:-:S02]  /*0bf0*/  SHF.R.U32.HI R3, RZ, c[0x0][0x27c], R3 ;  /* 0x00009f00ff037a19 */ /* 0x000fc40000011603 */
[C---:B------:R-:W-:Y:S02]  /*0c00*/  IADD3 R9, R0.reuse, 0x38, RZ ;  /* 0x0000003800097810 */ /* 0x040fe40007ffe0ff */
[----:B------:R-:W-:Y:S02]  /*0c10*/  SHF.R.U32.HI R2, RZ, c[0x0][0x27c], R2 ;  /* 0x00009f00ff027a19 */ /* 0x000fe40000011602 */
[----:B------:R-:W-:Y:S01]  /*0c20*/  IADD3 R6, -R3, RZ, RZ ;  /* 0x000000ff03067210 */ /* 0x000fe20007ffe1ff */
[----:B------:R-:W-:Y:S01]  /*0c30*/  IMAD.HI.U32 R3, R0, c[0x0][0x278], RZ ;  /* 0x00009e0000037a27 */ /* 0x000fe200078e00ff */
[----:B------:R-:W-:Y:S02]  /*0c40*/  IADD3 R2, -R2, RZ, RZ ;  /* 0x000000ff02027210 */ /* 0x000fe40007ffe1ff */
[----:B------:R-:W-:Y:S01]  /*0c50*/  ISETP.NE.AND P0, PT, R22, c[0x0][0x298], PT ;  /* 0x0000a60016007a0c */ /* 0x000fe20003f05270 */
[----:B------:R-:W-:Y:S01]  /*0c60*/  IMAD R20, R6, c[0x0][0x274], R5 ;  /* 0x00009d0006147a24 */ /* 0x000fe200078e0205 */
[----:B------:R-:W-:Y:S01]  /*0c70*/  IADD3 R6, R0, 0x18, RZ ;  /* 0x0000001800067810 */ /* 0x000fe20007ffe0ff */
[----:B------:R-:W-:Y:S01]  /*0c80*/  IMAD R19, R2, c[0x0][0x274], R4 ;  /* 0x00009d0002137a24 */ /* 0x000fe200078e0204 */
[----:B------:R-:W-:Y:S01]  /*0c90*/  SHF.R.U32.HI R2, RZ, c[0x0][0x27c], R3 ;  /* 0x00009f00ff027a19 */ /* 0x000fe20000011603 */
[----:B------:R-:W-:-:S04]  /*0ca0*/  IMAD.HI.U32 R4, R8, c[0x0][0x278], RZ ;  /* 0x00009e0008047a27 */ /* 0x000fc800078e00ff */
[----:B------:R-:W-:Y:S01]  /*0cb0*/  IMAD.HI.U32 R5, R6, c[0x0][0x278], RZ ;  /* 0x00009e0006057a27 */ /* 0x000fe200078e00ff */
[----:B------:R-:W-:-:S03]  /*0cc0*/  SHF.R.U32.HI R4, RZ, c[0x0][0x27c], R4 ;  /* 0x00009f00ff047a19 */ /* 0x000fc60000011604 */
[----:B------:R-:W-:Y:S01]  /*0cd0*/  IMAD.MOV R2, RZ, RZ, -R2 ;  /* 0x000000ffff027224 */ /* 0x000fe200078e0a02 */
[----:B------:R-:W-:Y:S01]  /*0ce0*/  SHF.R.U32.HI R5, RZ, c[0x0][0x27c], R5 ;  /* 0x00009f00ff057a19 */ /* 0x000fe20000011605 */
[----:B------:R-:W-:-:S04]  /*0cf0*/  IMAD.HI.U32 R3, R7, c[0x0][0x278], RZ ;  /* 0x00009e0007037a27 */ /* 0x000fc800078e00ff */
[----:B------:R-:W-:Y:S01]  /*0d00*/  IMAD R18, R2, c[0x0][0x274], R0 ;  /* 0x00009d0002127a24 */ /* 0x000fe200078e0200 */
[----:B------:R-:W-:Y:S01]  /*0d10*/  IADD3 R0, -R5, RZ, RZ ;  /* 0x000000ff05007210 */ /* 0x000fe20007ffe1ff */
[----:B------:R-:W-:Y:S01]  /*0d20*/  IMAD.HI.U32 R2, R10, c[0x0][0x278], RZ ;  /* 0x00009e000a027a27 */ /* 0x000fe200078e00ff */
[----:B------:R-:W-:-:S03]  /*0d30*/  SHF.R.U32.HI R3, RZ, c[0x0][0x27c], R3 ;  /* 0x00009f00ff037a19 */ /* 0x000fc60000011603 */
[----:B------:R-:W-:Y:S01]  /*0d40*/  IMAD.HI.U32 R5, R9, c[0x0][0x278], RZ ;  /* 0x00009e0009057a27 */ /* 0x000fe200078e00ff */
[----:B------:R-:W-:Y:S02]  /*0d50*/  SHF.R.U32.HI R2, RZ, c[0x0][0x27c], R2 ;  /* 0x00009f00ff027a19 */ /* 0x000fe40000011602 */
[----:B------:R-:W-:Y:S01]  /*0d60*/  IADD3 R3, -R3, RZ, RZ ;  /* 0x000000ff03037210 */ /* 0x000fe20007ffe1ff */
[----:B------:R-:W-:Y:S02]  /*0d70*/  IMAD.MOV R4, RZ, RZ, -R4 ;  /* 0x000000ffff047224 */ /* 0x000fe400078e0a04 */
[----:B------:R-:W-:Y:S01]  /*0d80*/  IMAD R17, R0, c[0x0][0x274], R6 ;  /* 0x00009d0000117a24 */ /* 0x000fe200078e0206 */
[----:B------:R-:W-:Y:S01]  /*0d90*/  SHF.R.U32.HI R0, RZ, c[0x0][0x27c], R5 ;  /* 0x00009f00ff007a19 */ /* 0x000fe20000011605 */
[----:B------:R-:W-:Y:S01]  /*0da0*/  IMAD R16, R4, c[0x0][0x274], R8 ;  /* 0x00009d0004107a24 */ /* 0x000fe200078e0208 */
[----:B------:R-:W-:Y:S01]  /*0db0*/  MOV R5, R18 ;  /* 0x0000001200057202 */ /* 0x000fe20000000f00 */
[----:B------:R-:W-:Y:S01]  /*0dc0*/  IMAD.MOV R4, RZ, RZ, -R2 ;  /* 0x000000ffff047224 */ /* 0x000fe200078e0a02 */
[----:B------:R-:W-:Y:S01]  /*0dd0*/  IADD3 R0, -R0, RZ, RZ ;  /* 0x000000ff00007210 */ /* 0x000fe20007ffe1ff */
[----:B------:R-:W-:Y:S01]  /*0de0*/  IMAD R15, R3, c[0x0][0x274], R7 ;  /* 0x00009d00030f7a24 */ /* 0x000fe200078e0207 */
[----:B------:R-:W-:Y:S01]  /*0df0*/  MOV R6, R19 ;  /* 0x0000001300067202 */ /* 0x000fe20000000f00 */
[----:B------:R-:W-:Y:S01]  /*0e00*/  @P0 IMAD.HI.U32 R2, R20, c[0x0][0x29c], RZ ;  /* 0x0000a70014020a27 */ /* 0x000fe200078e00ff */
[----:B------:R-:W-:-:S02]  /*0e10*/  MOV R7, R17 ;  /* 0x0000001100077202 */ /* 0x000fc40000000f00 */
[----:B------:R-:W-:Y:S01]  /*0e20*/  MOV R11, R15 ;  /* 0x0000000f000b7202 */ /* 0x000fe20000000f00 */
[----:B------:R-:W-:-:S04]  /*0e30*/  @P0 IMAD.HI.U32 R3, R18, c[0x0][0x29c], RZ ;  /* 0x0000a70012030a27 */ /* 0x000fc800078e00ff */
[----:B------:R-:W-:Y:S01]  /*0e40*/  IMAD R10, R4, c[0x0][0x274], R10 ;  /* 0x00009d00040a7a24 */ /* 0x000fe200078e020a */
[----:B------:R-:W-:Y:S01]  /*0e50*/  @P0 SHF.R.U32.HI R5, RZ, c[0x0][0x2a0], R3 ;  /* 0x0000a800ff050a19 */ /* 0x000fe20000011603 */
[----:B------:R-:W-:-:S03]  /*0e60*/  @P0 IMAD.HI.U32 R4, R19, c[0x0][0x29c], RZ ;  /* 0x0000a70013040a27 */ /* 0x000fc600078e00ff */
[----:B------:R-:W-:Y:S01]  /*0e70*/  IADD3 R5, -R5, RZ, RZ ;  /* 0x000000ff05057210 */ /* 0x000fe20007ffe1ff */
[----:B------:R-:W-:Y:S01]  /*0e80*/  IMAD.MOV.U32 R12, RZ, RZ, R20 ;  /* 0x000000ffff0c7224 */ /* 0x000fe200078e0014 */
[----:B------:R-:W-:Y:S01]  /*0e90*/  @P0 SHF.R.U32.HI R12, RZ, c[0x0][0x2a0], R2 ;  /* 0x0000a800ff0c0a19 */ /* 0x000fe20000011602 */
[----:B------:R-:W-:Y:S01]  /*0ea0*/  IMAD R9, R0, c[0x0][0x274], R9 ;  /* 0x00009d0000097a24 */ /* 0x000fe200078e0209 */
[----:B------:R-:W-:Y:S01]  /*0eb0*/  @P0 SHF.R.U32.HI R6, RZ, c[0x0][0x2a0], R4 ;  /* 0x0000a800ff060a19 */ /* 0x000fe20000011604 */
[----:B------:R-:W-:Y:S01]  /*0ec0*/  @P0 IMAD.HI.U32 R2, R16, c[0x0][0x29c], RZ ;  /* 0x0000a70010020a27 */ /* 0x000fe200078e00ff */
[----:B------:R-:W-:-:S03]  /*0ed0*/  IADD3 R4, -R12, RZ, RZ ;  /* 0x000000ff0c047210 */ /* 0x000fc60007ffe1ff */
[----:B------:R-:W-:-:S04]  /*0ee0*/  @P0 IMAD.HI.U32 R0, R15, c[0x0][0x29c], RZ ;  /* 0x0000a7000f000a27 */ /* 0x000fc800078e00ff */
[----:B------:R-:W-:Y:S01]  /*0ef0*/  @P0 IMAD.HI.U32 R3, R17, c[0x0][0x29c], RZ ;  /* 0x0000a70011030a27 */ /* 0x000fe200078e00ff */
[----:B------:R-:W-:-:S03]  /*0f00*/  @P0 SHF.R.U32.HI R11, RZ, c[0x0][0x2a0], R0 ;  /* 0x0000a800ff0b0a19 */ /* 0x000fc60000011600 */
[----:B------:R-:W-:Y:S01]  /*0f10*/  @P0 IMAD.HI.U32 R14, R10, c[0x0][0x29c], RZ ;  /* 0x0000a7000a0e0a27 */ /* 0x000fe200078e00ff */
[----:B------:R-:W-:-:S03]  /*0f20*/  @P0 SHF.R.U32.HI R7, RZ, c[0x0][0x2a0], R3 ;  /* 0x0000a800ff070a19 */ /* 0x000fc60000011603 */
[----:B------:R-:W-:-:S04]  /*0f30*/  @P0 IMAD.HI.U32 R13, R9, c[0x0][0x29c], RZ ;  /* 0x0000a700090d0a27 */ /* 0x000fc800078e00ff */
[----:B------:R-:W-:Y:S01]  /*0f40*/  IMAD.MOV.U32 R8, RZ, RZ, R16 ;  /* 0x000000ffff087224 */ /* 0x000fe200078e0010 */
[----:B------:R-:W-:Y:S01]  /*0f50*/  @P0 SHF.R.U32.HI R8, RZ, c[0x0][0x2a0], R2 ;  /* 0x0000a800ff080a19 */ /* 0x000fe20000011602 */
[----:B------:R-:W-:Y:S01]  /*0f60*/  IMAD.MOV.U32 R0, RZ, RZ, R9 ;  /* 0x000000ffff007224 */ /* 0x000fe200078e0009 */
[----:B------:R-:W-:Y:S01]  /*0f70*/  MOV R2, R10 ;  /* 0x0000000a00027202 */ /* 0x000fe20000000f00 */
[----:B------:R-:W-:Y:S01]  /*0f80*/  IMAD.MOV R3, RZ, RZ, -R6 ;  /* 0x000000ffff037224 */ /* 0x000fe200078e0a06 */
[----:B------:R-:W-:Y:S01]  /*0f90*/  @P0 SHF.R.U32.HI R2, RZ, c[0x0][0x2a0], R14 ;  /* 0x0000a800ff020a19 */ /* 0x000fe2000001160e */
[----:B------:R-:W-:Y:S01]  /*0fa0*/  IMAD R65, R5, c[0x0][0x298], R18 ;  /* 0x0000a60005417a24 */ /* 0x000fe200078e0212 */
[----:B------:R-:W-:Y:S01]  /*0fb0*/  @P0 SHF.R.U32.HI R0, RZ, c[0x0][0x2a0], R13 ;  /* 0x0000a800ff000a19 */ /* 0x000fe2000001160d */
[----:B------:R-:W-:Y:S01]  /*0fc0*/  IMAD R66, R4, c[0x0][0x298], R20 ;  /* 0x0000a60004427a24 */ /* 0x000fe200078e0214 */
[----:B------:R-:W-:Y:S01]  /*0fd0*/  IADD3 R5, -R7, RZ, RZ ;  /* 0x000000ff07057210 */ /* 0x000fe20007ffe1ff */
[----:B------:R-:W-:Y:S01]  /*0fe0*/  IMAD R67, R3, c[0x0][0x298], R19 ;  /* 0x0000a60003437a24 */ /* 0x000fe200078e0213 */
[----:B------:R-:W-:Y:S01]  /*0ff0*/  IADD3 R4, -R8, RZ, RZ ;  /* 0x000000ff08047210 */ /* 0x000fe20007ffe1ff */
[----:B------:R-:W-:Y:S01]  /*1000*/  IMAD.MOV R3, RZ, RZ, -R11 ;  /* 0x000000ffff037224 */ /* 0x000fe200078e0a0b */
[----:B------:R-:W-:Y:S01]  /*1010*/  IADD3 R2, -R2, RZ, RZ ;  /* 0x000000ff02027210 */ /* 0x000fe20007ffe1ff */
[----:B------:R-:W-:Y:S01]  /*1020*/  IMAD R68, R5, c[0x0][0x298], R17 ;  /* 0x0000a60005447a24 */ /* 0x000fe200078e0211 */
[----:B------:R-:W-:Y:S01]  /*1030*/  IADD3 R0, -R0, RZ, RZ ;  /* 0x000000ff00007210 */ /* 0x000fe20007ffe1ff */
[----:B------:R-:W-:-:S02]  /*1040*/  IMAD R70, R4, c[0x0][0x298], R16 ;  /* 0x0000a60004467a24 */ /* 0x000fc400078e0210 */
[----:B------:R-:W-:Y:S02]  /*1050*/  IMAD R69, R3, c[0x0][0x298], R15 ;  /* 0x0000a60003457a24 */ /* 0x000fe400078e020f */
[----:B------:R-:W-:Y:S02]  /*1060*/  IMAD R71, R2, c[0x0][0x298], R10 ;  /* 0x0000a60002477a24 */ /* 0x000fe400078e020a */
[----:B------:R-:W-:Y:S01]  /*1070*/  IMAD R73, R0, c[0x0][0x298], R9 ;  /* 0x0000a60000497a24 */ /* 0x000fe200078e0209 */
[----:B------:R-:W-:Y:S05]  /*1080*/  BRA `(.L_x_45) ;  /* 0x000000b000007947 */ /* 0x000fea0003800000 */
.L_x_44:
[----:B------:R-:W-:Y:S01]  /*1090*/  ISETP.NE.AND P0, PT, R22, c[0x0][0x298], PT ;  /* 0x0000a60016007a0c */ /* 0x000fe20003f05270 */
[----:B------:R-:W-:Y:S01]  /*10a0*/  CS2R R70, SRZ ;  /* 0x0000000000467805 */ /* 0x000fe2000001ff00 */
[----:B------:R-:W-:Y:S01]  /*10b0*/  CS2R R68, SRZ ;  /* 0x0000000000447805 */ /* 0x000fe2000001ff00 */
[----:B------:R-:W-:Y:S01]  /*10c0*/  CS2R R66, SRZ ;  /* 0x0000000000427805 */ /* 0x000fe2000001ff00 */
[----:B------:R-:W-:-:S09]  /*10d0*/  MOV R65, RZ ;  /* 0x000000ff00417202 */ /* 0x000fd20000000f00 */
[----:B------:R-:W-:Y:S05]  /*10e0*/  @!P0 BRA `(.L_x_45) ;  /* 0x0000005000008947 */ /* 0x000fea0003800000 */
[----:B------:R-:W-:Y:S01]  /*10f0*/  MOV R73, RZ ;  /* 0x000000ff00497202 */ /* 0x000fe20000000f00 */
[----:B------:R-:W-:Y:S01]  /*1100*/  CS2R R70, SRZ ;  /* 0x0000000000467805 */ /* 0x000fe2000001ff00 */
[----:B------:R-:W-:Y:S01]  /*1110*/  CS2R R68, SRZ ;  /* 0x0000000000447805 */ /* 0x000fe2000001ff00 */
[----:B------:R-:W-:Y:S01]  /*1120*/  CS2R R66, SRZ ;  /* 0x0000000000427805 */ /* 0x000fe2000001ff00 */
[----:B------:R-:W-:Y:S02]  /*1130*/  MOV R65, RZ ;  /* 0x000000ff00417202 */ /* 0x000fe40000000f00 */
.L_x_45:
[----:B------:R-:W-:Y:S01]  /*1140*/  ISETP.NE.AND P2, PT, R22, c[0x0][0x228], PT ;  /* 0x00008a0016007a0c */ /* 0x000fe20003f45270 */
[----:B------:R-:W-:Y:S01]  /*1150*/  IMAD.SHL.U32 R0, R38, 0x10, RZ ;  /* 0x0000001026007824 */ /* 0x000fe200078e00ff */
[----:B------:R-:W-:Y:S01]  /*1160*/  ULDC UR13, c[0x0][0x1a0] ;  /* 0x00006800000d7ab9 */ /* 0x000fe20000000800 */
[--C-:B------:R-:W-:Y:S01]  /*1170*/  IMAD.MOV.U32 R5, RZ, RZ, R21.reuse ;  /* 0x000000ffff057224 */ /* 0x100fe200078e0015 */
[----:B------:R-:W-:Y:S01]  /*1180*/  USHF.L.U32 UR13, UR13, 0x5, URZ ;  /* 0x000000050d0d7899 */ /* 0x000fe2000800063f */
[----:B------:R-:W-:Y:S01]  /*1190*/  IMAD.MOV.U32 R47, RZ, RZ, R21 ;  /* 0x000000ffff2f7224 */ /* 0x000fe200078e0015 */
[----:B------:R-:W-:Y:S01]  /*11a0*/  LOP3.LUT P0, RZ, R0, 0x10, RZ, 0xc0, !PT ;  /* 0x0000001000ff7812 */ /* 0x000fe2000780c0ff */
[C---:B------:R-:W-:Y:S01]  /*11b0*/  IMAD.SHL.U32 R0, R38.reuse, 0x2, RZ ;  /* 0x0000000226007824 */ /* 0x040fe200078e00ff */
[----:B------:R-:W-:Y:S01]  /*11c0*/  MOV R27, R21 ;  /* 0x00000015001b7202 */ /* 0x000fe20000000f00 */
[----:B------:R-:W-:Y:S01]  /*11d0*/  IMAD.SHL.U32 R2, R38, 0x4, RZ ;  /* 0x0000000426027824 */ /* 0x000fe200078e00ff */
[C---:B------:R-:W-:Y:S01]  /*11e0*/  IADD3 R19, R21.reuse, UR13, RZ ;  /* 0x0000000d15137c10 */ /* 0x040fe2000fffe0ff */
[----:B------:R-:W-:Y:S01]  /*11f0*/  IMAD.MOV.U32 R46, RZ, RZ, R24 ;  /* 0x000000ffff2e7224 */ /* 0x000fe200078e0018 */
[----:B------:R-:W-:Y:S01]  /*1200*/  LOP3.LUT P4, RZ, R0, 0x10, RZ, 0xc0, !PT ;  /* 0x0000001000ff7812 */ /* 0x000fe2000788c0ff */
[----:B------:R-:W-:Y:S01]  /*1210*/  @P2 IMAD.HI.U32 R0, R21, c[0x0][0x22c], RZ ;  /* 0x00008b0015002a27 */ /* 0x000fe200078e00ff */
[----:B------:R-:W-:-:S02]  /*1220*/  LOP3.LUT P5, RZ, R2, 0x10, RZ, 0xc0, !PT ;  /* 0x0000001002ff7812 */ /* 0x000fc400078ac0ff */
[----:B------:R-:W-:Y:S01]  /*1230*/  IADD3 R32, R19, 0x4, RZ ;  /* 0x0000000413207810 */ /* 0x000fe20007ffe0ff */
[----:B------:R-:W-:Y:S01]  /*1240*/  IMAD.SHL.U32 R3, R38, 0x8, RZ ;  /* 0x0000000826037824 */ /* 0x000fe200078e00ff */
[--C-:B------:R-:W-:Y:S01]  /*1250*/  @P2 SHF.R.U32.HI R5, RZ, c[0x0][0x230], R0.reuse ;  /* 0x00008c00ff052a19 */ /* 0x100fe20000011600 */
[----:B------:R-:W-:Y:S01]  /*1260*/  @P2 IMAD.HI.U32 R2, R21, c[0x0][0x22c], RZ ;  /* 0x00008b0015022a27 */ /* 0x000fe200078e00ff */
[----:B------:R-:W-:Y:S02]  /*1270*/  @P2 SHF.R.U32.HI R47, RZ, c[0x0][0x230], R0 ;  /* 0x00008c00ff2f2a19 */ /* 0x000fe40000011600 */
[----:B------:R-:W-:Y:S01]  /*1280*/  LOP3.LUT P3, RZ, R3, 0x10, RZ, 0xc0, !PT ;  /* 0x0000001003ff7812 */ /* 0x000fe2000786c0ff */
[----:B------:R-:W-:Y:S01]  /*1290*/  @P2 IMAD.HI.U32 R0, R24, c[0x0][0x22c], RZ ;  /* 0x00008b0018002a27 */ /* 0x000fe200078e00ff */
[----:B------:R-:W-:Y:S02]  /*12a0*/  @P2 SHF.R.U32.HI R27, RZ, c[0x0][0x230], R2 ;  /* 0x00008c00ff1b2a19 */ /* 0x000fe40000011602 */
[C---:B------:R-:W-:Y:S01]  /*12b0*/  IADD3 R33, R19.reuse, UR13, RZ ;  /* 0x0000000d13217c10 */ /* 0x040fe2000fffe0ff */
[----:B------:R-:W-:Y:S01]  /*12c0*/  IMAD.MOV.U32 R51, RZ, RZ, R19 ;  /* 0x000000ffff337224 */ /* 0x000fe200078e0013 */
[----:B------:R-:W-:Y:S01]  /*12d0*/  @P2 SHF.R.U32.HI R46, RZ, c[0x0][0x230], R0 ;  /* 0x00008c00ff2e2a19 */ /* 0x000fe20000011600 */
[----:B------:R-:W-:Y:S01]  /*12e0*/  @P2 IMAD.HI.U32 R0, R19, c[0x0][0x22c], RZ ;  /* 0x00008b0013002a27 */ /* 0x000fe200078e00ff */
[----:B------:R-:W-:-:S02]  /*12f0*/  MOV R50, R24 ;  /* 0x0000001800327202 */ /* 0x000fc40000000f00 */
[----:B------:R-:W-:Y:S01]  /*1300*/  ISETP.NE.AND P1, PT, R22, c[0x0][0x234], PT ;  /* 0x00008d0016007a0c */ /* 0x000fe20003f25270 */
[----:B------:R-:W-:Y:S01]  /*1310*/  IMAD.MOV.U32 R48, RZ, RZ, R21 ;  /* 0x000000ffff307224 */ /* 0x000fe200078e0015 */
[----:B------:R-:W-:Y:S01]  /*1320*/  @P2 SHF.R.U32.HI R51, RZ, c[0x0][0x230], R0 ;  /* 0x00008c00ff332a19 */ /* 0x000fe20000011600 */
[----:B------:R-:W-:Y:S01]  /*1330*/  @P2 IMAD.HI.U32 R3, R24, c[0x0][0x22c], RZ ;  /* 0x00008b0018032a27 */ /* 0x000fe200078e00ff */
[----:B------:R-:W-:Y:S02]  /*1340*/  @P2 SHF.R.U32.HI R48, RZ, c[0x0][0x230], R2 ;  /* 0x00008c00ff302a19 */ /* 0x000fe40000011602 */
[----:B------:R-:W-:Y:S01]  /*1350*/  MOV R58, R33 ;  /* 0x00000021003a7202 */ /* 0x000fe20000000f00 */
[----:B------:R-:W-:Y:S01]  /*1360*/  @P2 IMAD.HI.U32 R0, R32, c[0x0][0x22c], RZ ;  /* 0x00008b0020002a27 */ /* 0x000fe200078e00ff */
[----:B------:R-:W-:Y:S02]  /*1370*/  ISETP.GE.AND P6, PT, R5, c[0x0][0x160], PT ;  /* 0x0000580005007a0c */ /* 0x000fe40003fc6270 */
[C---:B------:R-:W-:Y:S01]  /*1380*/  IADD3 R34, R33.reuse, 0x4, RZ ;  /* 0x0000000421227810 */ /* 0x040fe20007ffe0ff */
[----:B------:R-:W-:Y:S01]  /*1390*/  @P2 IMAD.HI.U32 R2, R24, c[0x0][0x22c], RZ ;  /* 0x00008b0018022a27 */ /* 0x000fe200078e00ff */
[----:B------:R-:W-:-:S02]  /*13a0*/  IADD3 R36, R33, UR13, RZ ;  /* 0x0000000d21247c10 */ /* 0x000fc4000fffe0ff */
[----:B------:R-:W-:Y:S01]  /*13b0*/  MOV R62, R34 ;  /* 0x00000022003e7202 */ /* 0x000fe20000000f00 */
[----:B------:R-:W-:Y:S01]  /*13c0*/  IMAD.MOV.U32 R49, RZ, RZ, R24 ;  /* 0x000000ffff317224 */ /* 0x000fe200078e0018 */
[----:B------:R-:W-:Y:S01]  /*13d0*/  @P2 SHF.R.U32.HI R49, RZ, c[0x0][0x230], R3 ;  /* 0x00008c00ff312a19 */ /* 0x000fe20000011603 */
[----:B------:R-:W-:Y:S01]  /*13e0*/  IMAD.MOV.U32 R54, RZ, RZ, R32 ;  /* 0x000000ffff367224 */ /* 0x000fe200078e0020 */
[----:B------:R-:W-:Y:S01]  /*13f0*/  @P2 SHF.R.U32.HI R54, RZ, c[0x0][0x230], R0 ;  /* 0x00008c00ff362a19 */ /* 0x000fe20000011600 */
[C---:B------:R-:W-:Y:S01]  /*1400*/  @P2 IMAD.HI.U32 R3, R33.reuse, c[0x0][0x22c], RZ ;  /* 0x00008b0021032a27 */ /* 0x040fe200078e00ff */
[----:B------:R-:W-:Y:S02]  /*1410*/  @P2 SHF.R.U32.HI R50, RZ, c[0x0][0x230], R2 ;  /* 0x00008c00ff322a19 */ /* 0x000fe40000011602 */
[----:B------:R-:W-:Y:S01]  /*1420*/  IADD3 R35, R36, 0x4, RZ ;  /* 0x0000000424237810 */ /* 0x000fe20007ffe0ff */
[----:B------:R-:W-:Y:S01]  /*1430*/  @P2 IMAD.HI.U32 R0, R33, c[0x0][0x22c], RZ ;  /* 0x00008b0021002a27 */ /* 0x000fe200078e00ff */
[----:B------:R-:W-:-:S02]  /*1440*/  SHF.R.S32.HI R240, RZ, 0x1f, R242 ;  /* 0x0000001ffff07819 */ /* 0x000fc400000114f2 */
[----:B------:R-:W-:Y:S01]  /*1450*/  SHF.R.S32.HI R239, RZ, 0x1f, R241 ;  /* 0x0000001fffef7819 */ /* 0x000fe200000114f1 */
[----:B------:R-:W-:Y:S01]  /*1460*/  IMAD.MOV.U32 R56, RZ, RZ, R33 ;  /* 0x000000ffff387224 */ /* 0x000fe200078e0021 */
[----:B------:R-:W-:Y:S01]  /*1470*/  @P2 SHF.R.U32.HI R56, RZ, c[0x0][0x230], R3 ;  /* 0x00008c00ff382a19 */ /* 0x000fe20000011603 */
[----:B------:R-:W-:Y:S01]  /*1480*/  @P2 IMAD.HI.U32 R2, R19, c[0x0][0x22c], RZ ;  /* 0x00008b0013022a27 */ /* 0x000fe200078e00ff */
[----:B------:R-:W-:-:S03]  /*1490*/  @P2 SHF.R.U32.HI R58, RZ, c[0x0][0x230], R0 ;  /* 0x00008c00ff3a2a19 */ /* 0x000fc60000011600 */
[----:B------:R-:W-:Y:S02]  /*14a0*/  IMAD.MOV R3, RZ, RZ, -R27 ;  /* 0x000000ffff037224 */ /* 0x000fe400078e0a1b */
[----:B------:R-:W-:Y:S02]  /*14b0*/  IMAD.MOV R0, RZ, RZ, -R50 ;  /* 0x000000ffff007224 */ /* 0x000fe400078e0a32 */
[----:B------:R-:W-:Y:S01]  /*14c0*/  IMAD.MOV.U32 R52, RZ, RZ, R19 ;  /* 0x000000ffff347224 */ /* 0x000fe200078e0013 */
[----:B------:R-:W-:Y:S01]  /*14d0*/  @P2 SHF.R.U32.HI R52, RZ, c[0x0][0x230], R2 ;  /* 0x00008c00ff342a19 */ /* 0x000fe20000011602 */
[----:B------:R-:W-:Y:S02]  /*14e0*/  IMAD R9, R3, c[0x0][0x228], R21 ;  /* 0x00008a0003097a24 */ /* 0x000fe400078e0215 */
[----:B------:R-:W-:Y:S02]  /*14f0*/  IMAD R6, R0, c[0x0][0x228], R24 ;  /* 0x00008a0000067a24 */ /* 0x000fe400078e0218 */
[----:B------:R-:W-:Y:S01]  /*1500*/  IMAD.MOV R2, RZ, RZ, -R5 ;  /* 0x000000ffff027224 */ /* 0x000fe200078e0a05 */
[----:B------:R-:W-:Y:S01]  /*1510*/  MOV R10, R9 ;  /* 0x00000009000a7202 */ /* 0x000fe20000000f00 */
[----:B------:R-:W-:-:S02]  /*1520*/  IMAD.MOV R5, RZ, RZ, -R48 ;  /* 0x000000ffff057224 */ /* 0x000fc400078e0a30 */
[----:B------:R-:W-:-:S04]  /*1530*/  @P2 IMAD.HI.U32 R4, R32, c[0x0][0x22c], RZ ;  /* 0x00008b0020042a27 */ /* 0x000fc800078e00ff */
[----:B------:R-:W-:-:S04]  /*1540*/  @P1 IMAD.HI.U32 R3, R9, c[0x0][0x238], RZ ;  /* 0x00008e0009031a27 */ /* 0x000fc800078e00ff */
[----:B------:R-:W-:Y:S01]  /*1550*/  @P1 IMAD.HI.U32 R0, R6, c[0x0][0x238], RZ ;  /* 0x00008e0006001a27 */ /* 0x000fe200078e00ff */
[----:B------:R-:W-:-:S03]  /*1560*/  @P1 SHF.R.U32.HI R10, RZ, c[0x0][0x23c], R3 ;  /* 0x00008f00ff0a1a19 */ /* 0x000fc60000011603 */
[--C-:B------:R-:W-:Y:S02]  /*1570*/  IMAD R8, R5, c[0x0][0x228], R21.reuse ;  /* 0x00008a0005087a24 */ /* 0x100fe400078e0215 */
[----:B------:R-:W-:Y:S01]  /*1580*/  IMAD.MOV.U32 R53, RZ, RZ, R32 ;  /* 0x000000ffff357224 */ /* 0x000fe200078e0020 */
[----:B------:R-:W-:Y:S01]  /*1590*/  @P2 SHF.R.U32.HI R53, RZ, c[0x0][0x230], R4 ;  /* 0x00008c00ff352a19 */ /* 0x000fe20000011604 */
[----:B------:R-:W-:Y:S02]  /*15a0*/  IMAD R45, R2, c[0x0][0x228], R21 ;  /* 0x00008a00022d7a24 */ /* 0x000fe400078e0215 */
[----:B------:R-:W-:Y:S01]  /*15b0*/  IMAD.MOV.U32 R16, RZ, RZ, R6 ;  /* 0x000000ffff107224 */ /* 0x000fe200078e0006 */
[----:B------:R-:W-:Y:S01]  /*15c0*/  @P1 SHF.R.U32.HI R16, RZ, c[0x0][0x23c], R0 ;  /* 0x00008f00ff101a19 */ /* 0x000fe20000011600 */
[----:B------:R-:W-:Y:S02]  /*15d0*/  IMAD.MOV R4, RZ, RZ, -R49 ;  /* 0x000000ffff047224 */ /* 0x000fe400078e0a31 */
[----:B------:R-:W-:-:S04]  /*15e0*/  @P1 IMAD.HI.U32 R3, R8, c[0x0][0x238], RZ ;  /* 0x00008e0008031a27 */ /* 0x000fc800078e00ff */
[----:B------:R-:W-:-:S04]  /*15f0*/  @P2 IMAD.HI.U32 R0, R34, c[0x0][0x22c], RZ ;  /* 0x00008b0022002a27 */ /* 0x000fc800078e00ff */
[----:B------:R-:W-:Y:S01]  /*1600*/  @P1 IMAD.HI.U32 R2, R45, c[0x0][0x238], RZ ;  /* 0x00008e002d021a27 */ /* 0x000fe200078e00ff */
[----:B------:R-:W-:-:S03]  /*1610*/  @P2 SHF.R.U32.HI R62, RZ, c[0x0][0x230], R0 ;  /* 0x00008c00ff3e2a19 */ /* 0x000fc60000011600 */
[----:B------:R-:W-:Y:S02]  /*1620*/  IMAD R7, R4, c[0x0][0x228], R24 ;  /* 0x00008a0004077a24 */ /* 0x000fe400078e0218 */
[----:B------:R-:W-:Y:S01]  /*1630*/  IMAD.MOV.U32 R11, RZ, RZ, R8 ;  /* 0x000000ffff0b7224 */ /* 0x000fe200078e0008 */
[----:B------:R-:W-:Y:S01]  /*1640*/  @P1 SHF.R.U32.HI R11, RZ, c[0x0][0x23c], R3 ;  /* 0x00008f00ff0b1a19 */ /* 0x000fe20000011603 */
[----:B------:R-:W-:Y:S01]  /*1650*/  IMAD.MOV.U32 R44, RZ, RZ, R45 ;  /* 0x000000ffff2c7224 */ /* 0x000fe200078e002d */
[----:B------:R-:W-:Y:S01]  /*1660*/  @P1 SHF.R.U32.HI R44, RZ, c[0x0][0x23c], R2 ;  /* 0x00008f00ff2c1a19 */ /* 0x000fe20000011602 */
[----:B------:R-:W-:-:S04]  /*1670*/  @P2 IMAD.HI.U32 R3, R34, c[0x0][0x22c], RZ ;  /* 0x00008b0022032a27 */ /* 0x000fc800078e00ff */
[----:B------:R-:W-:-:S04]  /*1680*/  @P2 IMAD.HI.U32 R0, R36, c[0x0][0x22c], RZ ;  /* 0x00008b0024002a27 */ /* 0x000fc800078e00ff */
[----:B------:R-:W-:-:S04]  /*1690*/  @P1 IMAD.HI.U32 R2, R7, c[0x0][0x238], RZ ;  /* 0x00008e0007021a27 */ /* 0x000fc800078e00ff */
[----:B------:R-:W-:Y:S01]  /*16a0*/  IMAD.MOV.U32 R60, RZ, RZ, R34 ;  /* 0x000000ffff3c7224 */ /* 0x000fe200078e0022 */
[----:B------:R-:W-:Y:S01]  /*16b0*/  @P2 SHF.R.U32.HI R60, RZ, c[0x0][0x230], R3 ;  /* 0x00008c00ff3c2a19 */ /* 0x000fe20000011603 */
[----:B------:R-:W-:Y:S01]  /*16c0*/  IMAD.MOV.U32 R74, RZ, RZ, R36 ;  /* 0x000000ffff4a7224 */ /* 0x000fe200078e0024 */
[----:B------:R-:W-:Y:S01]  /*16d0*/  @P2 SHF.R.U32.HI R74, RZ, c[0x0][0x230], R0 ;  /* 0x00008c00ff4a2a19 */ /* 0x000fe20000011600 */
[----:B------:R-:W-:Y:S01]  /*16e0*/  IMAD.MOV.U32 R12, RZ, RZ, R7 ;  /* 0x000000ffff0c7224 */ /* 0x000fe200078e0007 */
[----:B------:R-:W-:Y:S01]  /*16f0*/  @P1 SHF.R.U32.HI R12, RZ, c[0x0][0x23c], R2 ;  /* 0x00008f00ff0c1a19 */ /* 0x000fe20000011602 */
[----:B------:R-:W-:Y:S01]  /*1700*/  @P2 IMAD.HI.U32 R3, R35, c[0x0][0x22c], RZ ;  /* 0x00008b0023032a27 */ /* 0x000fe200078e00ff */
[----:B------:R-:W-:-:S03]  /*1710*/  IADD3 R0, -R11, RZ, RZ ;  /* 0x000000ff0b007210 */ /* 0x000fc60007ffe1ff */
[----:B------:R-:W-:Y:S01]  /*1720*/  IMAD.MOV.U32 R76, RZ, RZ, R35 ;  /* 0x000000ffff4c7224 */ /* 0x000fe200078e0023 */
[----:B------:R-:W-:Y:S01]  /*1730*/  @P2 SHF.R.U32.HI R76, RZ, c[0x0][0x230], R3 ;  /* 0x00008c00ff4c2a19 */ /* 0x000fe20000011603 */
[----:B------:R-:W-:Y:S02]  /*1740*/  IMAD.MOV R4, RZ, RZ, -R10 ;  /* 0x000000ffff047224 */ /* 0x000fe400078e0a0a */
[----:B------:R-:W-:Y:S02]  /*1750*/  IMAD.MOV R5, RZ, RZ, -R12 ;  /* 0x000000ffff057224 */ /* 0x000fe400078e0a0c */
[----:B------:R-:W-:Y:S02]  /*1760*/  IMAD R25, R0, c[0x0][0x234], R8 ;  /* 0x00008d0000197a24 */ /* 0x000fe400078e0208 */
[----:B------:R-:W-:Y:S02]  /*1770*/  IMAD.MOV R3, RZ, RZ, -R51 ;  /* 0x000000ffff037224 */ /* 0x000fe400078e0a33 */
[----:B------:R-:W-:-:S02]  /*1780*/  IMAD.MOV R0, RZ, RZ, -R53 ;  /* 0x000000ffff007224 */ /* 0x000fc400078e0a35 */
[----:B------:R-:W-:-:S04]  /*1790*/  @P2 IMAD.HI.U32 R2, R36, c[0x0][0x22c], RZ ;  /* 0x00008b0024022a27 */ /* 0x000fc800078e00ff */
[----:B------:R-:W-:Y:S02]  /*17a0*/  IMAD R22, R4, c[0x0][0x234], R9 ;  /* 0x00008d0004167a24 */ /* 0x000fe400078e0209 */
[----:B------:R-:W-:Y:S01]  /*17b0*/  IMAD R28, R5, c[0x0][0x234], R7 ;  /* 0x00008d00051c7a24 */ /* 0x000fe200078e0207 */
[----:B------:R-:W-:Y:S01]  /*17c0*/  IADD3 R5, -R54, RZ, RZ ;  /* 0x000000ff36057210 */ /* 0x000fe20007ffe1ff */
[----:B------:R-:W-:Y:S02]  /*17d0*/  IMAD R7, R3, c[0x0][0x228], R19 ;  /* 0x00008a0003077a24 */ /* 0x000fe400078e0213 */
[----:B------:R-:W-:Y:S02]  /*17e0*/  IMAD R9, R0, c[0x0][0x228], R32 ;  /* 0x00008a0000097a24 */ /* 0x000fe400078e0220 */
[----:B------:R-:W-:Y:S01]  /*17f0*/  IMAD.MOV.U32 R72, RZ, RZ, R36 ;  /* 0x000000ffff487224 */ /* 0x000fe200078e0024 */
[----:B------:R-:W-:Y:S01]  /*1800*/  @P2 SHF.R.U32.HI R72, RZ, c[0x0][0x230], R2 ;  /* 0x00008c00ff482a19 */ /* 0x000fe20000011602 */
[----:B------:R-:W-:-:S04]  /*1810*/  @P1 IMAD.HI.U32 R3, R7, c[0x0][0x238], RZ ;  /* 0x00008e0007031a27 */ /* 0x000fc800078e00ff */
[----:B------:R-:W-:-:S04]  /*1820*/  @P1 IMAD.HI.U32 R0, R9, c[0x0][0x238], RZ ;  /* 0x00008e0009001a27 */ /* 0x000fc800078e00ff */
[----:B------:R-:W-:-:S04]  /*1830*/  @P2 IMAD.HI.U32 R2, R35, c[0x0][0x22c], RZ ;  /* 0x00008b0023022a27 */ /* 0x000fc800078e00ff */
[----:B------:R-:W-:Y:S02]  /*1840*/  IMAD R14, R5, c[0x0][0x228], R32 ;  /* 0x00008a00050e7a24 */ /* 0x000fe400078e0220 */
[----:B------:R-:W-:Y:S01]  /*1850*/  IMAD.MOV.U32 R8, RZ, RZ, R7 ;  /* 0x000000ffff087224 */ /* 0x000fe200078e0007 */
[----:B------:R-:W-:Y:S01]  /*1860*/  @P1 SHF.R.U32.HI R8, RZ, c[0x0][0x23c], R3 ;  /* 0x00008f00ff081a19 */ /* 0x000fe20000011603 */
[----:B------:R-:W-:Y:S01]  /*1870*/  IMAD.MOV.U32 R18, RZ, RZ, R9 ;  /* 0x000000ffff127224 */ /* 0x000fe200078e0009 */
[----:B------:R-:W-:Y:S01]  /*1880*/  @P1 SHF.R.U32.HI R18, RZ, c[0x0][0x23c], R0 ;  /* 0x00008f00ff121a19 */ /* 0x000fe20000011600 */
[----:B------:R-:W-:Y:S01]  /*1890*/  IMAD.SHL.U32 R231, R231, 0x2, RZ ;  /* 0x00000002e7e77824 */ /* 0x000fe200078e00ff */
[----:B------:R-:W-:Y:S01]  /*18a0*/  IADD3 R0, -R58, RZ, RZ ;  /* 0x000000ff3a007210 */ /* 0x000fe20007ffe1ff */
[----:B------:R-:W-:Y:S01]  /*18b0*/  IMAD.MOV.U32 R75, RZ, RZ, R35 ;  /* 0x000000ffff4b7224 */ /* 0x000fe200078e0023 */
[----:B------:R-:W-:Y:S01]  /*18c0*/  @P2 SHF.R.U32.HI R75, RZ, c[0x0][0x230], R2 ;  /* 0x00008c00ff4b2a19 */ /* 0x000fe20000011602 */
[----:B------:R-:W-:Y:S01]  /*18d0*/  IMAD.MOV R4, RZ, RZ, -R16 ;  /* 0x000000ffff047224 */ /* 0x000fe200078e0a10 */
[----:B------:R-:W-:Y:S01]  /*18e0*/  @!PT LDS RZ, [RZ] ;  /* 0x00000000fffff984 */ /* 0x000fe20000000800 */
[----:B------:R-:W-:Y:S01]  /*18f0*/  @!PT LDS RZ, [RZ] ;  /* 0x00000000fffff984 */ /* 0x000fe20000000800 */
[----:B------:R-:W-:Y:S01]  /*1900*/  @!PT LDS RZ, [RZ] ;  /* 0x00000000fffff984 */ /* 0x000fe20000000800 */
[----:B------:R1:W-:Y:S01]  /*1910*/  LDGSTS.E.LTC128B.128 [R231], [R42.64], P0 ;  /* 0x000000002ae77fae */ /* 0x0003e20008121d52 */
[----:B------:R-:W-:Y:S01]  /*1920*/  @P1 IMAD.HI.U32 R3, R14, c[0x0][0x238], RZ ;  /* 0x00008e000e031a27 */ /* 0x000fe200078e00ff */
[----:B------:R-:W-:-:S03]  /*1930*/  IADD3 R40, P0, R42, c[0x0][0x1f8], RZ ;  /* 0x00007e002a287a10 */ /* 0x000fc60007f1e0ff */
[----:B------:R-:W-:Y:S01]  /*1940*/  IMAD.MOV R2, RZ, RZ, -R52 ;  /* 0x000000ffff027224 */ /* 0x000fe200078e0a34 */
[----:B------:R-:W-:Y:S01]  /*1950*/  IADD3.X R41, R43, c[0x0][0x1fc], RZ, P0, !PT ;  /* 0x00007f002b297a10 */ /* 0x000fe200007fe4ff */
[----:B------:R-:W-:Y:S02]  /*1960*/  IMAD R39, R4, c[0x0][0x234], R6 ;  /* 0x00008d0004277a24 */ /* 0x000fe400078e0206 */
[----:B------:R-:W-:Y:S01]  /*1970*/  IMAD.MOV.U32 R17, RZ, RZ, R14 ;  /* 0x000000ffff117224 */ /* 0x000fe200078e000e */
[----:B------:R-:W-:Y:S01]  /*1980*/  @P1 SHF.R.U32.HI R17, RZ, c[0x0][0x23c], R3 ;  /* 0x00008f00ff111a19 */ /* 0x000fe20000011603 */
[----:B------:R-:W-:Y:S01]  /*1990*/  IMAD R6, R2, c[0x0][0x228], R19 ;  /* 0x00008a0002067a24 */ /* 0x000fe200078e0213 */
[----:B------:R1:W-:Y:S01]  /*19a0*/  LDGSTS.E.LTC128B.128 [R231+0x80], [R40.64], P3 ;  /* 0x0008000028e77fae */ /* 0x0003e20009921d52 */
[----:B------:R-:W-:Y:S02]  /*19b0*/  IMAD R20, R0, c[0x0][0x228], R33 ;  /* 0x00008a0000147a24 */ /* 0x000fe400078e0221 */
[----:B------:R-:W-:-:S02]  /*19c0*/  IMAD R3, R10, c[0x0][0x18c], R236 ;  /* 0x000063000a037a24 */ /* 0x000fc400078e02ec */
[----:B------:R-:W-:Y:S02]  /*19d0*/  IMAD R0, R22, c[0x0][0x190], R234 ;  /* 0x0000640016007a24 */ /* 0x000fe400078e02ea */
[----:B------:R-:W-:Y:S02]  /*19e0*/  IMAD.MOV R4, RZ, RZ, -R56 ;  /* 0x000000ffff047224 */ /* 0x000fe400078e0a38 */
[----:B------:R-:W-:-:S04]  /*19f0*/  @P1 IMAD.HI.U32 R2, R6, c[0x0][0x238], RZ ;  /* 0x00008e0006021a27 */ /* 0x000fc800078e00ff */
[----:B------:R-:W-:Y:S02]  /*1a00*/  IMAD R5, R3, c[0x0][0x214], RZ ;  /* 0x0000850003057a24 */ /* 0x000fe400078e02ff */
[----:B------:R-:W-:Y:S02]  /*1a10*/  IMAD R0, R0, c[0x0][0x210], RZ ;  /* 0x0000840000007a24 */ /* 0x000fe400078e02ff */
[----:B------:R-:W-:Y:S01]  /*1a20*/  IMAD R15, R4, c[0x0][0x228], R33 ;  /* 0x00008a00040f7a24 */ /* 0x000fe200078e0221 */
[----:B------:R-:W-:Y:S01]  /*1a30*/  SHF.R.S32.HI R10, RZ, 0x1f, R5 ;  /* 0x0000001fff0a7819 */ /* 0x000fe20000011405 */
[----:B------:R-:W-:Y:S01]  /*1a40*/  IMAD.MOV.U32 R13, RZ, RZ, R6 ;  /* 0x000000ffff0d7224 */ /* 0x000fe200078e0006 */
[----:B------:R-:W-:Y:S01]  /*1a50*/  @P1 SHF.R.U32.HI R13, RZ, c[0x0][0x23c], R2 ;  /* 0x00008f00ff0d1a19 */ /* 0x000fe20000011602 */
[----:B------:R-:W-:Y:S01]  /*1a60*/  @P1 IMAD.HI.U32 R2, R15, c[0x0][0x238], RZ ;  /* 0x00008e000f021a27 */ /* 0x000fe200078e00ff */
[----:B------:R-:W-:Y:S02]  /*1a70*/  IADD3 R31, P3, P0, R5, R0, R242 ;  /* 0x00000000051f7210 */ /* 0x000fe4000787e0f2 */
[----:B------:R-:W-:Y:S01]  /*1a80*/  SHF.R.S32.HI R0, RZ, 0x1f, R0 ;  /* 0x0000001fff007819 */ /* 0x000fe20000011400 */
[----:B------:R-:W-:Y:S01]  /*1a90*/  @P1 IMAD.HI.U32 R4, R20, c[0x0][0x238], RZ ;  /* 0x00008e0014041a27 */ /* 0x000fe200078e00ff */
[----:B------:R-:W-:-:S02]  /*1aa0*/  IADD3 R5, -R62, RZ, RZ ;  /* 0x000000ff3e057210 */ /* 0x000fc40007ffe1ff */
[----:B------:R-:W-:Y:S01]  /*1ab0*/  IADD3.X R29, R10, R0, R240, P3, P0 ;  /* 0x000000000a1d7210 */ /* 0x000fe20001fe04f0 */
[----:B------:R-:W-:Y:S02]  /*1ac0*/  IMAD.MOV R3, RZ, RZ, -R8 ;  /* 0x000000ffff037224 */ /* 0x000fe400078e0a08 */
[----:B------:R-:W-:Y:S01]  /*1ad0*/  IMAD.MOV.U32 R26, RZ, RZ, R15 ;  /* 0x000000ffff1a7224 */ /* 0x000fe200078e000f */
[----:B------:R-:W-:Y:S01]  /*1ae0*/  @P1 SHF.R.U32.HI R26, RZ, c[0x0][0x23c], R2 ;  /* 0x00008f00ff1a1a19 */ /* 0x000fe20000011602 */
[----:B------:R-:W-:Y:S01]  /*1af0*/  IMAD.MOV.U32 R23, RZ, RZ, R20 ;  /* 0x000000ffff177224 */ /* 0x000fe200078e0014 */
[----:B------:R-:W-:Y:S01]  /*1b00*/  @P1 SHF.R.U32.HI R23, RZ, c[0x0][0x23c], R4 ;  /* 0x00008f00ff171a19 */ /* 0x000fe20000011604 */
[----:B------:R-:W-:Y:S02]  /*1b10*/  IMAD.MOV R2, RZ, RZ, -R13 ;  /* 0x000000ffff027224 */ /* 0x000fe400078e0a0d */
[----:B------:R-:W-:Y:S02]  /*1b20*/  IMAD R30, R3, c[0x0][0x234], R7 ;  /* 0x00008d00031e7a24 */ /* 0x000fe400078e0207 */
[----:B------:R-:W-:-:S02]  /*1b30*/  IMAD.MOV R0, RZ, RZ, -R60 ;  /* 0x000000ffff007224 */ /* 0x000fc400078e0a3c */
[----:B------:R-:W-:Y:S02]  /*1b40*/  IMAD R4, R11, c[0x0][0x18c], R235 ;  /* 0x000063000b047a24 */ /* 0x000fe400078e02eb */
[----:B------:R-:W-:Y:S02]  /*1b50*/  IMAD R3, R25, c[0x0][0x190], R233 ;  /* 0x0000640019037a24 */ /* 0x000fe400078e02e9 */
[----:B------:R-:W-:Y:S02]  /*1b60*/  IMAD R37, R2, c[0x0][0x234], R6 ;  /* 0x00008d0002257a24 */ /* 0x000fe400078e0206 */
[----:B------:R-:W-:Y:S02]  /*1b70*/  IMAD R10, R0, c[0x0][0x228], R34 ;  /* 0x00008a00000a7a24 */ /* 0x000fe400078e0222 */
[----:B------:R-:W-:Y:S02]  /*1b80*/  IMAD R2, R12, c[0x0][0x18c], R236 ;  /* 0x000063000c027a24 */ /* 0x000fe400078e02ec */
[----:B------:R-:W-:-:S02]  /*1b90*/  IMAD R6, R4, c[0x0][0x214], RZ ;  /* 0x0000850004067a24 */ /* 0x000fc400078e02ff */
[----:B------:R-:W-:Y:S02]  /*1ba0*/  IMAD R0, R3, c[0x0][0x210], RZ ;  /* 0x0000840003007a24 */ /* 0x000fe400078e02ff */
[----:B------:R-:W-:Y:S01]  /*1bb0*/  IMAD R4, R28, c[0x0][0x190], R234 ;  /* 0x000064001c047a24 */ /* 0x000fe200078e02ea */
[----:B------:R-:W-:Y:S01]  /*1bc0*/  SHF.R.S32.HI R7, RZ, 0x1f, R6 ;  /* 0x0000001fff077819 */ /* 0x000fe20000011406 */
[----:B------:R-:W-:Y:S01]  /*1bd0*/  IMAD R22, R2, c[0x0][0x214], RZ ;  /* 0x0000850002167a24 */ /* 0x000fe200078e02ff */
[----:B------:R-:W-:Y:S01]  /*1be0*/  IADD3 R57, P3, P0, R6, R0, R241 ;  /* 0x0000000006397210 */ /* 0x000fe2000787e0f1 */
[----:B------:R-:W-:Y:S01]  /*1bf0*/  IMAD R11, R5, c[0x0][0x228], R34 ;  /* 0x00008a00050b7a24 */ /* 0x000fe200078e0222 */
[----:B------:R-:W-:Y:S01]  /*1c00*/  SHF.R.S32.HI R2, RZ, 0x1f, R0 ;  /* 0x0000001fff027819 */ /* 0x000fe20000011400 */
[----:B------:R-:W-:Y:S01]  /*1c10*/  IMAD R0, R4, c[0x0][0x210], RZ ;  /* 0x0000840004007a24 */ /* 0x000fe200078e02ff */
[----:B------:R-:W-:Y:S01]  /*1c20*/  SHF.R.S32.HI R5, RZ, 0x1f, R22 ;  /* 0x0000001fff057819 */ /* 0x000fe20000011416 */
[----:B------:R-:W-:Y:S01]  /*1c30*/  IMAD R4, R16, c[0x0][0x18c], R235 ;  /* 0x0000630010047a24 */ /* 0x000fe200078e02eb */
[----:B------:R-:W-:Y:S01]  /*1c40*/  IADD3.X R55, R7, R2, R239, P3, P0 ;  /* 0x0000000207377210 */ /* 0x000fe20001fe04ef */
[----:B------:R-:W-:Y:S01]  /*1c50*/  IMAD.MOV R2, RZ, RZ, -R72 ;  /* 0x000000ffff027224 */ /* 0x000fe200078e0a48 */
[----:B------:R-:W-:Y:S01]  /*1c60*/  IADD3 R64, P3, P0, R22, R0, R242 ;  /* 0x0000000016407210 */ /* 0x000fe2000787e0f2 */
[----:B------:R-:W-:Y:S01]  /*1c70*/  @P1 IMAD.HI.U32 R3, R10, c[0x0][0x238], RZ ;  /* 0x00008e000a031a27 */ /* 0x000fe200078e00ff */
[----:B------:R-:W-:-:S03]  /*1c80*/  SHF.R.S32.HI R0, RZ, 0x1f, R0 ;  /* 0x0000001fff007819 */ /* 0x000fc60000011400 */
[----:B------:R-:W-:Y:S01]  /*1c90*/  IMAD R16, R2, c[0x0][0x228], R36 ;  /* 0x00008a0002107a24 */ /* 0x000fe200078e0224 */
[----:B------:R-:W-:Y:S01]  /*1ca0*/  IADD3.X R63, R5, R0, R240, P3, P0 ;  /* 0x00000000053f7210 */ /* 0x000fe20001fe04f0 */
[----:B------:R-:W-:Y:S02]  /*1cb0*/  IMAD.MOV R0, RZ, RZ, -R74 ;  /* 0x000000ffff007224 */ /* 0x000fe400078e0a4a */
[----:B------:R-:W-:Y:S02]  /*1cc0*/  IMAD R2, R39, c[0x0][0x190], R233 ;  /* 0x0000640027027a24 */ /* 0x000fe400078e02e9 */
[----:B------:R-:W-:Y:S02]  /*1cd0*/  IMAD R5, R4, c[0x0][0x214], RZ ;  /* 0x0000850004057a24 */ /* 0x000fe400078e02ff */
[----:B------:R-:W-:Y:S02]  /*1ce0*/  IMAD R4, R27, c[0x0][0x218], RZ ;  /* 0x000086001b047a24 */ /* 0x000fe400078e02ff */
[----:B------:R-:W-:Y:S01]  /*1cf0*/  IMAD.MOV.U32 R12, RZ, RZ, R10 ;  /* 0x000000ffff0c7224 */ /* 0x000fe200078e000a */
[----:B------:R-:W-:Y:S01]  /*1d00*/  @P1 SHF.R.U32.HI R12, RZ, c[0x0][0x23c], R3 ;  /* 0x00008f00ff0c1a19 */ /* 0x000fe20000011603 */
[----:B------:R-:W-:Y:S01]  /*1d10*/  IMAD R27, R0, c[0x0][0x228], R36 ;  /* 0x00008a00001b7a24 */ /* 0x000fe200078e0224 */
[----:B------:R-:W-:Y:S01]  /*1d20*/  SHF.R.S32.HI R6, RZ, 0x1f, R5 ;  /* 0x0000001fff067819 */ /* 0x000fe20000011405 */
[----:B------:R-:W-:-:S02]  /*1d30*/  IMAD R0, R2, c[0x0][0x210], RZ ;  /* 0x0000840002007a24 */ /* 0x000fc400078e02ff */
[----:B------:R-:W-:Y:S01]  /*1d40*/  @P1 IMAD.HI.U32 R3, R11, c[0x0][0x238], RZ ;  /* 0x00008e000b031a27 */ /* 0x000fe200078e00ff */
[----:B------:R-:W-:Y:S02]  /*1d50*/  MOV R28, R27 ;  /* 0x0000001b001c7202 */ /* 0x000fe40000000f00 */
[----:B------:R-:W-:Y:S01]  /*1d60*/  IADD3 R61, P3, P0, R5, R0, R241 ;  /* 0x00000000053d7210 */ /* 0x000fe2000787e0f1 */
[----:B------:R-:W-:Y:S01]  /*1d70*/  IMAD.MOV.U32 R25, RZ, RZ, R11 ;  /* 0x000000ffff197224 */ /* 0x000fe200078e000b */
[----:B------:R-:W-:Y:S01]  /*1d80*/  @P1 SHF.R.U32.HI R25, RZ, c[0x0][0x23c], R3 ;  /* 0x00008f00ff191a19 */ /* 0x000fe20000011603 */
[----:B------:R-:W-:Y:S01]  /*1d90*/  @P1 IMAD.HI.U32 R2, R27, c[0x0][0x238], RZ ;  /* 0x00008e001b021a27 */ /* 0x000fe200078e00ff */
[----:B------:R-:W-:-:S03]  /*1da0*/  SHF.R.S32.HI R0, RZ, 0x1f, R0 ;  /* 0x0000001fff007819 */ /* 0x000fc60000011400 */
[----:B------:R-:W-:Y:S01]  /*1db0*/  @P1 IMAD.HI.U32 R3, R16, c[0x0][0x238], RZ ;  /* 0x00008e0010031a27 */ /* 0x000fe200078e00ff */
[----:B------:R-:W-:Y:S02]  /*1dc0*/  @P1 SHF.R.U32.HI R28, RZ, c[0x0][0x23c], R2 ;  /* 0x00008f00ff1c1a19 */ /* 0x000fe40000011602 */
[----:B------:R-:W-:Y:S01]  /*1dd0*/  IADD3.X R59, R6, R0, R239, P3, P0 ;  /* 0x00000000063b7210 */ /* 0x000fe20001fe04ef */
[----:B------:R-:W-:Y:S01]  /*1de0*/  IMAD.MOV.U32 R22, RZ, RZ, R16 ;  /* 0x000000ffff167224 */ /* 0x000fe200078e0010 */
[----:B------:R-:W-:Y:S01]  /*1df0*/  @P1 SHF.R.U32.HI R22, RZ, c[0x0][0x23c], R3 ;  /* 0x00008f00ff161a19 */ /* 0x000fe20000011603 */
[----:B------:R-:W-:Y:S01]  /*1e00*/  IMAD R2, R8, c[0x0][0x18c], R236 ;  /* 0x0000630008027a24 */ /* 0x000fe200078e02ec */
[----:B------:R-:W-:Y:S01]  /*1e10*/  IADD3 R39, P0, R4, R31, RZ ;  /* 0x0000001f04277210 */ /* 0x000fe20007f1e0ff */
[----:B------:R-:W-:Y:S02]  /*1e20*/  IMAD R0, R30, c[0x0][0x190], R234 ;  /* 0x000064001e007a24 */ /* 0x000fe400078e02ea */
[----:B------:R-:W-:Y:S01]  /*1e30*/  IMAD.MOV R3, RZ, RZ, -R18 ;  /* 0x000000ffff037224 */ /* 0x000fe200078e0a12 */
[----:B------:R-:W-:Y:S01]  /*1e40*/  LEA.HI.X.SX32 R29, R4, R29, 0x1, P0 ;  /* 0x0000001d041d7211 */ /* 0x000fe200000f0eff */
[----:B------:R-:W-:-:S02]  /*1e50*/  IMAD R2, R2, c[0x0][0x214], RZ ;  /* 0x0000850002027a24 */ /* 0x000fc400078e02ff */
[----:B------:R-:W-:Y:S02]  /*1e60*/  IMAD R0, R0, c[0x0][0x210], RZ ;  /* 0x0000840000007a24 */ /* 0x000fe400078e02ff */
[----:B------:R-:W-:Y:S01]  /*1e70*/  IMAD R7, R3, c[0x0][0x234], R9 ;  /* 0x00008d0003077a24 */ /* 0x000fe200078e0209 */
[----:B------:R-:W-:Y:S01]  /*1e80*/  SHF.R.S32.HI R9, RZ, 0x1f, R2 ;  /* 0x0000001fff097819 */ /* 0x000fe20000011402 */
[----:B------:R-:W-:Y:S01]  /*1e90*/  IMAD R4, R13, c[0x0][0x18c], R235 ;  /* 0x000063000d047a24 */ /* 0x000fe200078e02eb */
[----:B------:R-:W-:Y:S01]  /*1ea0*/  IADD3 R77, P3, P0, R2, R0, R242 ;  /* 0x00000000024d7210 */ /* 0x000fe2000787e0f2 */
[----:B------:R-:W-:Y:S01]  /*1eb0*/  IMAD R3, R37, c[0x0][0x190], R233 ;  /* 0x0000640025037a24 */ /* 0x000fe200078e02e9 */
[----:B------:R-:W-:Y:S01]  /*1ec0*/  SHF.R.S32.HI R2, RZ, 0x1f, R0 ;  /* 0x0000001fff027819 */ /* 0x000fe20000011400 */
[----:B------:R-:W-:Y:S02]  /*1ed0*/  IMAD R8, R4, c[0x0][0x214], RZ ;  /* 0x0000850004087a24 */ /* 0x000fe400078e02ff */
[----:B------:R-:W-:Y:S01]  /*1ee0*/  IMAD R0, R3, c[0x0][0x210], RZ ;  /* 0x0000840003007a24 */ /* 0x000fe200078e02ff */
[----:B------:R-:W-:Y:S01]  /*1ef0*/  IADD3.X R37, R9, R2, R240, P3, P0 ;  /* 0x0000000209257210 */ /* 0x000fe20001fe04f0 */
[----:B------:R-:W-:-:S02]  /*1f00*/  IMAD.MOV R5, RZ, RZ, -R17 ;  /* 0x000000ffff057224 */ /* 0x000fc400078e0a11 */
[----:B------:R-:W-:Y:S01]  /*1f10*/  IMAD R3, R18, c[0x0][0x18c], R236 ;  /* 0x0000630012037a24 */ /* 0x000fe200078e02ec */
[----:B------:R-:W-:Y:S01]  /*1f20*/  IADD3 R80, P3, P0, R8, R0, R241 ;  /* 0x0000000008507210 */ /* 0x000fe2000787e0f1 */
[----:B------:R-:W-:Y:S01]  /*1f30*/  IMAD R6, R5, c[0x0][0x234], R14 ;  /* 0x00008d0005067a24 */ /* 0x000fe200078e020e */
[----:B------:R-:W-:Y:S01]  /*1f40*/  SHF.R.S32.HI R5, RZ, 0x1f, R8 ;  /* 0x0000001fff057819 */ /* 0x000fe20000011408 */
[----:B------:R-:W-:Y:S01]  /*1f50*/  IMAD R2, R7, c[0x0][0x190], R234 ;  /* 0x0000640007027a24 */ /* 0x000fe200078e02ea */
[----:B------:R-:W-:Y:S01]  /*1f60*/  SHF.R.S32.HI R0, RZ, 0x1f, R0 ;  /* 0x0000001fff007819 */ /* 0x000fe20000011400 */
[----:B------:R-:W-:Y:S02]  /*1f70*/  IMAD.MOV R4, RZ, RZ, -R26 ;  /* 0x000000ffff047224 */ /* 0x000fe400078e0a1a */
[----:B------:R-:W-:Y:S01]  /*1f80*/  IMAD R7, R3, c[0x0][0x214], RZ ;  /* 0x0000850003077a24 */ /* 0x000fe200078e02ff */
[----:B------:R-:W-:Y:S01]  /*1f90*/  IADD3.X R78, R5, R0, R239, P3, P0 ;  /* 0x00000000054e7210 */ /* 0x000fe20001fe04ef */
[----:B------:R-:W-:-:S02]  /*1fa0*/  IMAD R0, R2, c[0x0][0x210], RZ ;  /* 0x0000840002007a24 */ /* 0x000fc400078e02ff */
        /* <DEDUP_REMOVED lines=19> */
[----:B------:R-:W-:Y:S01]  /*20e0*/  IMAD R0, R2, c[0x0][0x210], RZ ;  /* 0x0000840002007a24 */ /* 0x000fe200078e02ff */
[----:B------:R-:W-:Y:S01]  /*20f0*/  IADD3 R2, -R25, RZ, RZ ;  /* 0x000000ff19027210 */ /* 0x000fe20007ffe1ff */
[----:B------:R-:W-:-:S02]  /*2100*/  IMAD R6, R4, c[0x0][0x234], R10 ;  /* 0x00008d0004067a24 */ /* 0x000fc400078e020a */
[----:B------:R-:W-:Y:S01]  /*2110*/  IMAD R5, R23, c[0x0][0x18c], R235 ;  /* 0x0000630017057a24 */ /* 0x000fe200078e02eb */
[----:B------:R-:W-:Y:S01]  /*2120*/  IADD3 R86, P3, P0, R3, R0, R242 ;  /* 0x0000000003567210 */ /* 0x000fe2000787e0f2 */
[----:B------:R-:W-:Y:S01]  /*2130*/  IMAD R4, R7, c[0x0][0x190], R233 ;  /* 0x0000640007047a24 */ /* 0x000fe200078e02e9 */
[----:B------:R-:W-:Y:S01]  /*2140*/  SHF.R.S32.HI R7, RZ, 0x1f, R3 ;  /* 0x0000001fff077819 */ /* 0x000fe20000011403 */
[----:B------:R-:W-:Y:S01]  /*2150*/  IMAD R5, R5, c[0x0][0x214], RZ ;  /* 0x0000850005057a24 */ /* 0x000fe200078e02ff */
[----:B------:R-:W-:Y:S01]  /*2160*/  SHF.R.S32.HI R3, RZ, 0x1f, R0 ;  /* 0x0000001fff037819 */ /* 0x000fe20000011400 */
[----:B------:R-:W-:Y:S02]  /*2170*/  IMAD R0, R4, c[0x0][0x210], RZ ;  /* 0x0000840004007a24 */ /* 0x000fe400078e02ff */
[----:B------:R-:W-:Y:S01]  /*2180*/  IMAD R8, R2, c[0x0][0x234], R11 ;  /* 0x00008d0002087a24 */ /* 0x000fe200078e020b */
[----:B------:R-:W-:Y:S01]  /*2190*/  IADD3.X R84, R7, R3, R240, P3, P0 ;  /* 0x0000000307547210 */ /* 0x000fe20001fe04f0 */
[----:B------:R-:W-:Y:S01]  /*21a0*/  IMAD R3, R12, c[0x0][0x18c], R236 ;  /* 0x000063000c037a24 */ /* 0x000fe200078e02ec */
[----:B------:R-:W-:Y:S01]  /*21b0*/  IADD3 R87, P3, P0, R5, R0, R241 ;  /* 0x0000000005577210 */ /* 0x000fe2000787e0f1 */
[----:B------:R-:W-:Y:S01]  /*21c0*/  IMAD R2, R6, c[0x0][0x190], R234 ;  /* 0x0000640006027a24 */ /* 0x000fe200078e02ea */
[----:B------:R-:W-:Y:S01]  /*21d0*/  SHF.R.S32.HI R7, RZ, 0x1f, R5 ;  /* 0x0000001fff077819 */ /* 0x000fe20000011405 */
[----:B------:R-:W-:Y:S01]  /*21e0*/  IMAD.MOV R4, RZ, RZ, -R75 ;  /* 0x000000ffff047224 */ /* 0x000fe200078e0a4b */
[----:B------:R-:W-:Y:S01]  /*21f0*/  SHF.R.S32.HI R0, RZ, 0x1f, R0 ;  /* 0x0000001fff007819 */ /* 0x000fe20000011400 */
[----:B------:R-:W-:-:S02]  /*2200*/  IMAD R3, R3, c[0x0][0x214], RZ ;  /* 0x0000850003037a24 */ /* 0x000fc400078e02ff */
[----:B------:R-:W-:Y:S01]  /*2210*/  IMAD R2, R2, c[0x0][0x210], RZ ;  /* 0x0000840002027a24 */ /* 0x000fe200078e02ff */
[----:B------:R-:W-:Y:S01]  /*2220*/  IADD3.X R85, R7, R0, R239, P3, P0 ;  /* 0x0000000007557210 */ /* 0x000fe20001fe04ef */
[----:B------:R-:W-:Y:S02]  /*2230*/  IMAD.MOV R0, RZ, RZ, -R22 ;  /* 0x000000ffff007224 */ /* 0x000fe400078e0a16 */
[----:B------:R-:W-:Y:S01]  /*2240*/  IMAD R6, R4, c[0x0][0x228], R35 ;  /* 0x00008a0004067a24 */ /* 0x000fe200078e0223 */
[----:B------:R-:W-:Y:S01]  /*2250*/  SHF.R.S32.HI R4, RZ, 0x1f, R3 ;  /* 0x0000001fff047819 */ /* 0x000fe20000011403 */
[----:B------:R-:W-:Y:S01]  /*2260*/  IMAD R5, R0, c[0x0][0x234], R16 ;  /* 0x00008d0000057a24 */ /* 0x000fe200078e0210 */
[----:B------:R-:W-:Y:S01]  /*2270*/  IADD3 R91, P3, P0, R3, R2, R242 ;  /* 0x00000002035b7210 */ /* 0x000fe2000787e0f2 */
[----:B------:R-:W-:Y:S01]  /*2280*/  IMAD R0, R8, c[0x0][0x190], R233 ;  /* 0x0000640008007a24 */ /* 0x000fe200078e02e9 */
[----:B------:R-:W-:Y:S01]  /*2290*/  SHF.R.S32.HI R3, RZ, 0x1f, R2 ;  /* 0x0000001fff037819 */ /* 0x000fe20000011402 */
[----:B------:R-:W-:-:S02]  /*22a0*/  IMAD R2, R25, c[0x0][0x18c], R235 ;  /* 0x0000630019027a24 */ /* 0x000fc400078e02eb */
[----:B------:R-:W-:Y:S01]  /*22b0*/  IMAD R0, R0, c[0x0][0x210], RZ ;  /* 0x0000840000007a24 */ /* 0x000fe200078e02ff */
[----:B------:R-:W-:Y:S01]  /*22c0*/  IADD3.X R89, R4, R3, R240, P3, P0 ;  /* 0x0000000304597210 */ /* 0x000fe20001fe04f0 */
[----:B------:R-:W-:Y:S02]  /*22d0*/  IMAD R8, R2, c[0x0][0x214], RZ ;  /* 0x0000850002087a24 */ /* 0x000fe400078e02ff */
[----:B------:R-:W-:-:S03]  /*22e0*/  @P1 IMAD.HI.U32 R2, R6, c[0x0][0x238], RZ ;  /* 0x00008e0006021a27 */ /* 0x000fc600078e00ff */
[----:B------:R-:W-:Y:S01]  /*22f0*/  IADD3 R90, P3, P0, R8, R0, R241 ;  /* 0x00000000085a7210 */ /* 0x000fe2000787e0f1 */
[----:B------:R-:W-:Y:S01]  /*2300*/  IMAD.MOV.U32 R7, RZ, RZ, R6 ;  /* 0x000000ffff077224 */ /* 0x000fe200078e0006 */
[----:B------:R-:W-:Y:S01]  /*2310*/  SHF.R.S32.HI R0, RZ, 0x1f, R0 ;  /* 0x0000001fff007819 */ /* 0x000fe20000011400 */
[----:B------:R-:W-:Y:S01]  /*2320*/  IMAD R4, R22, c[0x0][0x18c], R236 ;  /* 0x0000630016047a24 */ /* 0x000fe200078e02ec */
[----:B------:R-:W-:Y:S01]  /*2330*/  @P1 SHF.R.U32.HI R7, RZ, c[0x0][0x23c], R2 ;  /* 0x00008f00ff071a19 */ /* 0x000fe20000011602 */
[----:B------:R-:W-:Y:S01]  /*2340*/  IMAD R3, R5, c[0x0][0x190], R234 ;  /* 0x0000640005037a24 */ /* 0x000fe200078e02ea */
[----:B------:R-:W-:Y:S01]  /*2350*/  SHF.R.S32.HI R5, RZ, 0x1f, R8 ;  /* 0x0000001fff057819 */ /* 0x000fe20000011408 */
[----:B------:R-:W-:Y:S02]  /*2360*/  IMAD R4, R4, c[0x0][0x214], RZ ;  /* 0x0000850004047a24 */ /* 0x000fe400078e02ff */
[----:B------:R-:W-:Y:S01]  /*2370*/  IMAD R2, R3, c[0x0][0x210], RZ ;  /* 0x0000840003027a24 */ /* 0x000fe200078e02ff */
[----:B------:R-:W-:Y:S01]  /*2380*/  IADD3.X R88, R5, R0, R239, P3, P0 ;  /* 0x0000000005587210 */ /* 0x000fe20001fe04ef */
[----:B------:R-:W-:Y:S01]  /*2390*/  IMAD.MOV R0, RZ, RZ, -R7 ;  /* 0x000000ffff007224 */ /* 0x000fe200078e0a07 */
[----:B------:R-:W-:Y:S01]  /*23a0*/  SHF.R.S32.HI R5, RZ, 0x1f, R4 ;  /* 0x0000001fff057819 */ /* 0x000fe20000011404 */
[----:B------:R-:W-:Y:S01]  /*23b0*/  IMAD.MOV R3, RZ, RZ, -R28 ;  /* 0x000000ffff037224 */ /* 0x000fe200078e0a1c */
[----:B------:R-:W-:Y:S01]  /*23c0*/  IADD3 R97, P3, P0, R4, R2, R242 ;  /* 0x0000000204617210 */ /* 0x000fe2000787e0f2 */
[----:B------:R-:W-:Y:S01]  /*23d0*/  IMAD R6, R0, c[0x0][0x234], R6 ;  /* 0x00008d0000067a24 */ /* 0x000fe200078e0206 */
[----:B------:R-:W-:Y:S01]  /*23e0*/  SHF.R.S32.HI R2, RZ, 0x1f, R2 ;  /* 0x0000001fff027819 */ /* 0x000fe20000011402 */
[----:B------:R-:W-:Y:S01]  /*23f0*/  IMAD R4, R3, c[0x0][0x234], R27 ;  /* 0x00008d0003047a24 */ /* 0x000fe200078e021b */
[----:B------:R-:W-:Y:S01]  /*2400*/  IADD3 R0, -R76, RZ, RZ ;  /* 0x000000ff4c007210 */ /* 0x000fe20007ffe1ff */
[----:B------:R-:W-:Y:S01]  /*2410*/  IMAD R3, R28, c[0x0][0x18c], R235 ;  /* 0x000063001c037a24 */ /* 0x000fe200078e02eb */
[----:B------:R-:W-:Y:S01]  /*2420*/  IADD3.X R94, R5, R2, R240, P3, P0 ;  /* 0x00000002055e7210 */ /* 0x000fe20001fe04f0 */
[----:B------:R-:W-:Y:S01]  /*2430*/  IMAD R2, R4, c[0x0][0x190], R233 ;  /* 0x0000640004027a24 */ /* 0x000fe200078e02e9 */
[----:B------:R-:W-:Y:S01]  /*2440*/  IADD3 R30, P0, R42, c[0x0][0x1f0], RZ ;  /* 0x00007c002a1e7a10 */ /* 0x000fe20007f1e0ff */
[----:B------:R-:W-:-:S02]  /*2450*/  IMAD R5, R0, c[0x0][0x228], R35 ;  /* 0x00008a0000057a24 */ /* 0x000fc400078e0223 */
[----:B------:R-:W-:Y:S01]  /*2460*/  IMAD R3, R3, c[0x0][0x214], RZ ;  /* 0x0000850003037a24 */ /* 0x000fe200078e02ff */
[----:B------:R-:W-:Y:S01]  /*2470*/  IADD3.X R31, R43, c[0x0][0x1f4], RZ, P0, !PT ;  /* 0x00007d002b1f7a10 */ /* 0x000fe200007fe4ff */
[----:B------:R-:W-:Y:S02]  /*2480*/  IMAD R0, R2, c[0x0][0x210], RZ ;  /* 0x0000840002007a24 */ /* 0x000fe400078e02ff */
[----:B------:R-:W-:Y:S01]  /*2490*/  @P1 IMAD.HI.U32 R2, R5, c[0x0][0x238], RZ ;  /* 0x00008e0005021a27 */ /* 0x000fe200078e00ff */
[----:B------:R-:W-:Y:S02]  /*24a0*/  SHF.R.S32.HI R8, RZ, 0x1f, R3 ;  /* 0x0000001fff087819 */ /* 0x000fe40000011403 */
[----:B------:R-:W-:Y:S01]  /*24b0*/  IADD3 R96, P3, P0, R3, R0, R241 ;  /* 0x0000000003607210 */ /* 0x000fe2000787e0f1 */
[----:B------:R-:W-:Y:S01]  /*24c0*/  IMAD.MOV.U32 R4, RZ, RZ, R5 ;  /* 0x000000ffff047224 */ /* 0x000fe200078e0005 */
[----:B------:R-:W-:Y:S01]  /*24d0*/  SHF.R.S32.HI R3, RZ, 0x1f, R0 ;  /* 0x0000001fff037819 */ /* 0x000fe20000011400 */
[----:B------:R-:W-:Y:S01]  /*24e0*/  IMAD R0, R6, c[0x0][0x190], R234 ;  /* 0x0000640006007a24 */ /* 0x000fe200078e02ea */
[----:B------:R-:W-:Y:S01]  /*24f0*/  @P1 SHF.R.U32.HI R4, RZ, c[0x0][0x23c], R2 ;  /* 0x00008f00ff041a19 */ /* 0x000fe20000011602 */
[----:B------:R-:W-:Y:S01]  /*2500*/  IMAD R2, R7, c[0x0][0x18c], R236 ;  /* 0x0000630007027a24 */ /* 0x000fe200078e02ec */
[----:B------:R-:W-:Y:S01]  /*2510*/  IADD3.X R93, R8, R3, R239, P3, P0 ;  /* 0x00000003085d7210 */ /* 0x000fe20001fe04ef */
[----:B------:R-:W-:-:S02]  /*2520*/  IMAD R0, R0, c[0x0][0x210], RZ ;  /* 0x0000840000007a24 */ /* 0x000fc400078e02ff */
[----:B------:R-:W-:Y:S02]  /*2530*/  IMAD R3, R2, c[0x0][0x214], RZ ;  /* 0x0000850002037a24 */ /* 0x000fe400078e02ff */
[----:B------:R-:W-:Y:S02]  /*2540*/  IMAD.MOV R2, RZ, RZ, -R4 ;  /* 0x000000ffff027224 */ /* 0x000fe400078e0a04 */
[----:B------:R-:W-:Y:S01]  /*2550*/  IMAD.MOV R6, RZ, RZ, -R44 ;  /* 0x000000ffff067224 */ /* 0x000fe200078e0a2c */
[----:B------:R-:W-:Y:S01]  /*2560*/  SHF.R.S32.HI R7, RZ, 0x1f, R3 ;  /* 0x0000001fff077819 */ /* 0x000fe20000011403 */
[----:B------:R-:W-:Y:S01]  /*2570*/  IMAD.SHL.U32 R228, R228, 0x2, RZ ;  /* 0x00000002e4e47824 */ /* 0x000fe200078e00ff */
[----:B------:R-:W-:Y:S01]  /*2580*/  IADD3 R95, P3, P0, R3, R0, R242 ;  /* 0x00000000035f7210 */ /* 0x000fe2000787e0f2 */
[----:B------:R-:W-:Y:S01]  /*2590*/  IMAD R6, R6, c[0x0][0x234], R45 ;  /* 0x00008d0006067a24 */ /* 0x000fe200078e022d */
[----:B------:R-:W-:Y:S01]  /*25a0*/  SHF.R.S32.HI R3, RZ, 0x1f, R0 ;  /* 0x0000001fff037819 */ /* 0x000fe20000011400 */
[----:B------:R-:W-:Y:S01]  /*25b0*/  IMAD R0, R2, c[0x0][0x234], R5 ;  /* 0x00008d0002007a24 */ /* 0x000fe200078e0205 */
[----:B------:R2:W-:Y:S01]  /*25c0*/  LDGSTS.E.LTC128B.128 [R228], [R30.64], P5 ;  /* 0x000000001ee47fae */ /* 0x0005e2000a921d52 */
[----:B------:R-:W-:Y:S01]  /*25d0*/  IMAD R2, R4, c[0x0][0x18c], R235 ;  /* 0x0000630004027a24 */ /* 0x000fe200078e02eb */
[----:B------:R-:W-:Y:S01]  /*25e0*/  IADD3.X R92, R7, R3, R240, P3, P0 ;  /* 0x00000003075c7210 */ /* 0x000fe20001fe04f0 */
[----:B------:R-:W-:-:S02]  /*25f0*/  IMAD R0, R0, c[0x0][0x190], R233 ;  /* 0x0000640000007a24 */ /* 0x000fc400078e02e9 */
[----:B------:R-:W-:Y:S02]  /*2600*/  IMAD R3, R44, c[0x0][0x18c], R236 ;  /* 0x000063002c037a24 */ /* 0x000fe400078e02ec */
[----:B------:R-:W-:Y:S02]  /*2610*/  IMAD R7, R2, c[0x0][0x214], RZ ;  /* 0x0000850002077a24 */ /* 0x000fe400078e02ff */
[----:B------:R-:W-:Y:S01]  /*2620*/  IMAD R0, R0, c[0x0][0x210], RZ ;  /* 0x0000840000007a24 */ /* 0x000fe200078e02ff */
[----:B------:R-:W-:Y:S01]  /*2630*/  ISETP.GE.AND P5, PT, R3, c[0x0][0x164], PT ;  /* 0x0000590003007a0c */ /* 0x000fe20003fa6270 */
[----:B------:R-:W-:Y:S01]  /*2640*/  IMAD R6, R6, c[0x0][0x190], R234 ;  /* 0x0000640006067a24 */ /* 0x000fe200078e02ea */
[----:B------:R-:W-:Y:S01]  /*2650*/  SHF.R.S32.HI R5, RZ, 0x1f, R7 ;  /* 0x0000001fff057819 */ /* 0x000fe20000011407 */
[----:B------:R-:W-:Y:S01]  /*2660*/  @P2 IMAD.HI.U32 R2, R24, c[0x0][0x22c], RZ ;  /* 0x00008b0018022a27 */ /* 0x000fe200078e00ff */
[----:B------:R-:W-:Y:S02]  /*2670*/  IADD3 R45, P3, P0, R7, R0, R241 ;  /* 0x00000000072d7210 */ /* 0x000fe4000787e0f1 */
[----:B------:R-:W-:Y:S01]  /*2680*/  SHF.R.S32.HI R0, RZ, 0x1f, R0 ;  /* 0x0000001fff007819 */ /* 0x000fe20000011400 */
[----:B------:R-:W-:Y:S01]  /*2690*/  IMAD.MOV.U32 R4, RZ, RZ, R24 ;  /* 0x000000ffff047224 */ /* 0x000fe200078e0018 */
[----:B------:R-:W-:Y:S01]  /*26a0*/  ISETP.LT.OR P6, PT, R3, RZ, P6 ;  /* 0x000000ff0300720c */ /* 0x000fe200037c1670 */
[----:B------:R-:W-:Y:S01]  /*26b0*/  IMAD.MOV R3, RZ, RZ, -R46 ;  /* 0x000000ffff037224 */ /* 0x000fe200078e0a2e */
[----:B------:R-:W-:Y:S01]  /*26c0*/  ISETP.LT.OR P5, PT, R6, RZ, P5 ;  /* 0x000000ff0600720c */ /* 0x000fe20002fa1670 */
[----:B------:R-:W-:Y:S01]  /*26d0*/  IMAD.MOV.U32 R15, RZ, RZ, R19 ;  /* 0x000000ffff0f7224 */ /* 0x000fe200078e0013 */
[----:B------:R-:W-:Y:S01]  /*26e0*/  IADD3.X R44, R5, R0, R239, P3, P0 ;  /* 0x00000000052c7210 */ /* 0x000fe20001fe04ef */
[----:B------:R-:W-:Y:S01]  /*26f0*/  IMAD R12, R3, c[0x0][0x228], R24 ;  /* 0x00008a00030c7a24 */ /* 0x000fe200078e0218 */
[----:B------:R-:W-:Y:S01]  /*2700*/  @P2 SHF.R.U32.HI R4, RZ, c[0x0][0x230], R2 ;  /* 0x00008c00ff042a19 */ /* 0x000fe20000011602 */
[----:B------:R-:W-:Y:S01]  /*2710*/  @P2 IMAD.HI.U32 R3, R19, c[0x0][0x22c], RZ ;  /* 0x00008b0013032a27 */ /* 0x000fe200078e00ff */
[----:B------:R-:W-:-:S02]  /*2720*/  IADD3 R22, P0, R40, c[0x0][0x1f0], RZ ;  /* 0x00007c0028167a10 */ /* 0x000fc40007f1e0ff */
[----:B------:R-:W-:Y:S01]  /*2730*/  IADD3 R0, -R47, RZ, RZ ;  /* 0x000000ff2f007210 */ /* 0x000fe20007ffe1ff */
[----:B------:R-:W-:Y:S01]  /*2740*/  IMAD.MOV R2, RZ, RZ, -R4 ;  /* 0x000000ffff027224 */ /* 0x000fe200078e0a04 */
[----:B------:R-:W-:Y:S01]  /*2750*/  PLOP3.LUT P5, PT, P6, P5, PT, 0xa8, 0x0 ;  /* 0x000000000000781c */ /* 0x000fe200037ab570 */
[----:B------:R-:W-:Y:S01]  /*2760*/  IMAD.MOV.U32 R18, RZ, RZ, R19 ;  /* 0x000000ffff127224 */ /* 0x000fe200078e0013 */
[----:B------:R-:W-:Y:S01]  /*2770*/  IADD3.X R23, R41, c[0x0][0x1f4], RZ, P0, !PT ;  /* 0x00007d0029177a10 */ /* 0x000fe200007fe4ff */
[----:B------:R-:W-:Y:S01]  /*2780*/  IMAD R0, R0, c[0x0][0x228], R21 ;  /* 0x00008a0000007a24 */ /* 0x000fe200078e0215 */
[----:B------:R-:W-:Y:S01]  /*2790*/  ISETP.GE.AND P0, PT, R4, c[0x0][0x160], PT ;  /* 0x0000580004007a0c */ /* 0x000fe20003f06270 */
[----:B------:R-:W-:Y:S01]  /*27a0*/  @P2 IMAD.HI.U32 R4, R19, c[0x0][0x22c], RZ ;  /* 0x00008b0013042a27 */ /* 0x000fe200078e00ff */
[----:B------:R-:W-:Y:S01]  /*27b0*/  ISETP.LT.AND P5, PT, R6, c[0x0][0x168], !P5 ;  /* 0x00005a0006007a0c */ /* 0x000fe20006fa1270 */
[----:B------:R3:W-:Y:S01]  /*27c0*/  LDGSTS.E.LTC128B.128 [R228+0x80], [R22.64], P4 ;  /* 0x0008000016e47fae */ /* 0x0007e2000a121d52 */
[----:B------:R-:W-:Y:S01]  /*27d0*/  MOV R11, R12 ;  /* 0x0000000c000b7202 */ /* 0x000fe20000000f00 */
[----:B------:R-:W-:Y:S01]  /*27e0*/  @P1 IMAD.HI.U32 R5, R0, c[0x0][0x238], RZ ;  /* 0x00008e0000051a27 */ /* 0x000fe200078e00ff */
[----:B------:R-:W-:-:S02]  /*27f0*/  @P2 SHF.R.U32.HI R15, RZ, c[0x0][0x230], R4 ;  /* 0x00008c00ff0f2a19 */ /* 0x000fc40000011604 */
[C---:B------:R-:W-:Y:S01]  /*2800*/  LEA R8, P4, R39.reuse, c[0x0][0x260], 0x1 ;  /* 0x0000980027087a11 */ /* 0x040fe200078808ff */
[----:B------:R-:W-:Y:S01]  /*2810*/  IMAD R13, R2, c[0x0][0x228], R24 ;  /* 0x00008a00020d7a24 */ /* 0x000fe200078e0218 */
[----:B------:R-:W-:Y:S01]  /*2820*/  @P2 SHF.R.U32.HI R18, RZ, c[0x0][0x230], R3 ;  /* 0x00008c00ff122a19 */ /* 0x000fe20000011603 */
[----:B------:R-:W-:Y:S01]  /*2830*/  @P1 IMAD.HI.U32 R4, R12, c[0x0][0x238], RZ ;  /* 0x00008e000c041a27 */ /* 0x000fe200078e00ff */
[----:B------:R-:W-:Y:S02]  /*2840*/  LEA.HI.X R9, R39, c[0x0][0x264], R29, 0x1, P4 ;  /* 0x0000990027097a11 */ /* 0x000fe400020f0c1d */
[----:B------:R-:W-:Y:S01]  /*2850*/  ISETP.GE.AND P6, PT, R47, c[0x0][0x160], PT ;  /* 0x000058002f007a0c */ /* 0x000fe20003fc6270 */
[----:B------:R-:W-:Y:S01]  /*2860*/  IMAD.MOV.U32 R2, RZ, RZ, R0 ;  /* 0x000000ffff027224 */ /* 0x000fe200078e0000 */
[----:B------:R-:W-:Y:S01]  /*2870*/  @P1 SHF.R.U32.HI R2, RZ, c[0x0][0x23c], R5 ;  /* 0x00008f00ff021a19 */ /* 0x000fe20000011605 */
[----:B------:R-:W-:Y:S01]  /*2880*/  IMAD R10, R48, c[0x0][0x218], RZ ;  /* 0x00008600300a7a24 */ /* 0x000fe200078e02ff */
[----:B------:R-:W-:Y:S01]  /*2890*/  @P1 SHF.R.U32.HI R11, RZ, c[0x0][0x23c], R4 ;  /* 0x00008f00ff0b1a19 */ /* 0x000fe20000011604 */
[----:B------:R-:W-:Y:S01]  /*28a0*/  @!P5 IMAD.MOV.U32 R4, RZ, RZ, 0x7eff7eff ;  /* 0x7eff7effff04d424 */ /* 0x000fe200078e00ff */
[----:B------:R4:W-:Y:S01]  /*28b0*/  @P5 LDGSTS.E.LTC128B.128 [R231+0xa000], [R8.64] ;  /* 0x0a00000008e75fae */ /* 0x0009e2000b921d52 */
[----:B------:R-:W-:Y:S01]  /*28c0*/  IMAD.MOV R3, RZ, RZ, -R2 ;  /* 0x000000ffff037224 */ /* 0x000fe200078e0a02 */
[----:B------:R-:W-:Y:S01]  /*28d0*/  ISETP.GE.AND P3, PT, R46, c[0x0][0x160], PT ;  /* 0x000058002e007a0c */ /* 0x000fe20003f66270 */
[----:B------:R-:W-:-:S02]  /*28e0*/  IMAD.MOV.U32 R5, RZ, RZ, R4 ;  /* 0x000000ffff057224 */ /* 0x000fc400078e0004 */
[--C-:B------:R-:W-:Y:S02]  /*28f0*/  IMAD.MOV.U32 R6, RZ, RZ, R4.reuse ;  /* 0x000000ffff067224 */ /* 0x100fe400078e0004 */
[----:B------:R-:W-:Y:S02]  /*2900*/  IMAD.MOV.U32 R7, RZ, RZ, R4 ;  /* 0x000000ffff077224 */ /* 0x000fe400078e0004 */
[----:B------:R-:W-:Y:S02]  /*2910*/  IMAD R2, R2, c[0x0][0x18c], R235 ;  /* 0x0000630002027a24 */ /* 0x000fe400078e02eb */
[----:B------:R-:W-:Y:S01]  /*2920*/  IMAD R3, R3, c[0x0][0x234], R0 ;  /* 0x00008d0003037a24 */ /* 0x000fe200078e0200 */
[----:B------:R1:W-:Y:S01]  /*2930*/  @!P5 STS.128 [R231+0xa000], R4 ;  /* 0x00a00004e700d388 */ /* 0x0003e20000000c00 */
[----:B------:R-:W-:Y:S01]  /*2940*/  IADD3 R0, P5, R10, R57, RZ ;  /* 0x000000390a007210 */ /* 0x000fe20007fbe0ff */
[----:B------:R-:W-:Y:S01]  /*2950*/  IMAD.MOV.U32 R16, RZ, RZ, R32 ;  /* 0x000000ffff107224 */ /* 0x000fe200078e0020 */
[C---:B------:R-:W-:Y:S01]  /*2960*/  ISETP.GE.AND P4, PT, R2.reuse, c[0x0][0x164], PT ;  /* 0x0000590002007a0c */ /* 0x040fe20003f86270 */
[----:B------:R-:W-:Y:S01]  /*2970*/  IMAD.MOV.U32 R20, RZ, RZ, R33 ;  /* 0x000000ffff147224 */ /* 0x000fe200078e0021 */
[----:B------:R-:W-:-:S02]  /*2980*/  ISETP.LT.OR P6, PT, R2, RZ, P6 ;  /* 0x000000ff0200720c */ /* 0x000fc400037c1670 */
[----:B------:R-:W-:Y:S01]  /*2990*/  MOV R2, R13 ;  /* 0x0000000d00027202 */ /* 0x000fe20000000f00 */
[----:B----4-:R-:W-:Y:S02]  /*29a0*/  IMAD R8, R3, c[0x0][0x190], R233 ;  /* 0x0000640003087a24 */ /* 0x010fe400078e02e9 */
[----:B------:R-:W-:-:S03]  /*29b0*/  @P1 IMAD.HI.U32 R3, R13, c[0x0][0x238], RZ ;  /* 0x00008e000d031a27 */ /* 0x000fc600078e00ff */
[----:B------:R-:W-:Y:S02]  /*29c0*/  ISETP.LT.OR P4, PT, R8, RZ, P4 ;  /* 0x000000ff0800720c */ /* 0x000fe40002781670 */
[----:B------:R-:W-:Y:S01]  /*29d0*/  @P1 SHF.R.U32.HI R2, RZ, c[0x0][0x23c], R3 ;  /* 0x00008f00ff021a19 */ /* 0x000fe20000011603 */
[----:B------:R-:W-:Y:S01]  /*29e0*/  @P2 IMAD.HI.U32 R3, R32, c[0x0][0x22c], RZ ;  /* 0x00008b0020032a27 */ /* 0x000fe200078e00ff */
[----:B------:R-:W-:-:S04]  /*29f0*/  PLOP3.LUT P4, PT, P6, P4, PT, 0xa8, 0x0 ;  /* 0x000000000000781c */ /* 0x000fc80003789570 */
[----:B------:R-:W-:Y:S01]  /*2a00*/  @P2 SHF.R.U32.HI R16, RZ, c[0x0][0x230], R3 ;  /* 0x00008c00ff102a19 */ /* 0x000fe20000011603 */
[----:B------:R-:W-:Y:S01]  /*2a10*/  IMAD.MOV R3, RZ, RZ, -R2 ;  /* 0x000000ffff037224 */ /* 0x000fe200078e0a02 */
[----:B------:R-:W-:Y:S01]  /*2a20*/  ISETP.LT.AND P4, PT, R8, c[0x0][0x168], !P4 ;  /* 0x00005a0008007a0c */ /* 0x000fe20006781270 */
[----:B-1----:R-:W-:Y:S01]  /*2a30*/  IMAD.MOV R4, RZ, RZ, -R11 ;  /* 0x000000ffff047224 */ /* 0x002fe200078e0a0b */
[----:B------:R-:W-:Y:S01]  /*2a40*/  LEA.HI.X.SX32 R5, R10, R55, 0x1, P5 ;  /* 0x000000370a057211 */ /* 0x000fe200028f0eff */
[----:B------:R-:W-:Y:S01]  /*2a50*/  IMAD R3, R3, c[0x0][0x234], R13 ;  /* 0x00008d0003037a24 */ /* 0x000fe200078e020d */
[----:B------:R-:W-:Y:S01]  /*2a60*/  ISETP.GE.AND P5, PT, R19, c[0x0][0x1d4], PT ;  /* 0x0000750013007a0c */ /* 0x000fe20003fa6270 */
[----:B------:R-:W-:Y:S01]  /*2a70*/  IMAD R4, R4, c[0x0][0x234], R12 ;  /* 0x00008d0004047a24 */ /* 0x000fe200078e020c */
[----:B------:R-:W-:Y:S01]  /*2a80*/  LEA R6, P6, R0, c[0x0][0x260], 0x1 ;  /* 0x0000980000067a11 */ /* 0x000fe200078c08ff */
[----:B------:R-:W-:Y:S02]  /*2a90*/  IMAD R3, R3, c[0x0][0x190], R233 ;  /* 0x0000640003037a24 */ /* 0x000fe400078e02e9 */
[----:B------:R-:W-:Y:S01]  /*2aa0*/  IMAD R4, R4, c[0x0][0x190], R234 ;  /* 0x0000640004047a24 */ /* 0x000fe200078e02ea */
[----:B------:R-:W-:Y:S01]  /*2ab0*/  LEA.HI.X R7, R0, c[0x0][0x264], R5, 0x1, P6 ;  /* 0x0000990000077a11 */ /* 0x000fe200030f0c05 */
[----:B------:R-:W-:Y:S01]  /*2ac0*/  IMAD R0, R11, c[0x0][0x18c], R236 ;  /* 0x000063000b007a24 */ /* 0x000fe200078e02ec */
[----:B------:R-:W-:Y:S01]  /*2ad0*/  ISETP.GE.AND P6, PT, R32, c[0x0][0x1d4], PT ;  /* 0x0000750020007a0c */ /* 0x000fe20003fc6270 */
[----:B------:R-:W-:Y:S01]  /*2ae0*/  IMAD R5, R50, c[0x0][0x218], RZ ;  /* 0x0000860032057a24 */ /* 0x000fe200078e02ff */
[----:B------:R-:W-:Y:S01]  /*2af0*/  @!P4 MOV R8, 0x7eff7eff ;  /* 0x7eff7eff0008c802 */ /* 0x000fe20000000f00 */
[----:B------:R-:W-:Y:S01]  /*2b00*/  @!PT LDS RZ, [RZ] ;  /* 0x00000000fffff984 */ /* 0x000fe20000000800 */
[----:B------:R-:W-:Y:S01]  /*2b10*/  @!PT LDS RZ, [RZ] ;  /* 0x00000000fffff984 */ /* 0x000fe20000000800 */
[----:B------:R-:W-:Y:S01]  /*2b20*/  @!PT LDS RZ, [RZ] ;  /* 0x00000000fffff984 */ /* 0x000fe20000000800 */
[----:B------:R1:W-:Y:S02]  /*2b30*/  @P4 LDGSTS.E.LTC128B.128 [R231+0xa080], [R6.64] ;  /* 0x0a08000006e74fae */ /* 0x0003e4000b921d52 */
[----:B------:R-:W-:-:S02]  /*2b40*/  @P5 LOP3.LUT R38, R38, 0xfffffffc, RZ, 0xc0, !PT ;  /* 0xfffffffc26265812 */ /* 0x000fc400078ec0ff */
[C---:B------:R-:W-:Y:S01]  /*2b50*/  ISETP.LT.OR P5, PT, R0.reuse, RZ, P3 ;  /* 0x000000ff0000720c */ /* 0x040fe20001fa1670 */
[--C-:B------:R-:W-:Y:S01]  /*2b60*/  IMAD.MOV.U32 R9, RZ, RZ, R8.reuse ;  /* 0x000000ffff097224 */ /* 0x100fe200078e0008 */
[----:B------:R-:W-:Y:S01]  /*2b70*/  ISETP.GE.AND P3, PT, R0, c[0x0][0x164], PT ;  /* 0x0000590000007a0c */ /* 0x000fe20003f66270 */
[----:B------:R-:W-:Y:S02]  /*2b80*/  IMAD R0, R2, c[0x0][0x18c], R235 ;  /* 0x0000630002007a24 */ /* 0x000fe400078e02eb */
[----:B------:R-:W-:Y:S01]  /*2b90*/  IMAD R2, R49, c[0x0][0x218], RZ ;  /* 0x0000860031027a24 */ /* 0x000fe200078e02ff */
[----:B------:R-:W-:Y:S01]  /*2ba0*/  ISETP.LT.OR P3, PT, R4, RZ, P3 ;  /* 0x000000ff0400720c */ /* 0x000fe20001f61670 */
[--C-:B------:R-:W-:Y:S01]  /*2bb0*/  IMAD.MOV.U32 R10, RZ, RZ, R8.reuse ;  /* 0x000000ffff0a7224 */ /* 0x100fe200078e0008 */
[----:B------:R-:W-:Y:S01]  /*2bc0*/  @P6 LOP3.LUT R38, R38, 0xfffffff3, RZ, 0xc0, !PT ;  /* 0xfffffff326266812 */ /* 0x000fe200078ec0ff */
[----:B------:R-:W-:Y:S01]  /*2bd0*/  IMAD.MOV.U32 R11, RZ, RZ, R8 ;  /* 0x000000ffff0b7224 */ /* 0x000fe200078e0008 */
[----:B------:R-:W-:-:S02]  /*2be0*/  PLOP3.LUT P6, PT, P5, P3, PT, 0xa8, 0x0 ;  /* 0x000000000000781c */ /* 0x000fc40002fc7570 */
[C---:B------:R-:W-:Y:S01]  /*2bf0*/  ISETP.GE.AND P5, PT, R0.reuse, c[0x0][0x164], PT ;  /* 0x0000590000007a0c */ /* 0x040fe20003fa6270 */
[----:B------:R-:W-:Y:S01]  /*2c00*/  IMAD.MOV.U32 R17, RZ, RZ, R38 ;  /* 0x000000ffff117224 */ /* 0x000fe200078e0026 */
[----:B------:R-:W-:Y:S01]  /*2c10*/  ISETP.LT.OR P0, PT, R0, RZ, P0 ;  /* 0x000000ff0000720c */ /* 0x000fe20000701670 */
[----:B------:R4:W-:Y:S01]  /*2c20*/  @!P4 STS.128 [R231+0xa080], R8 ;  /* 0x00a08008e700c388 */ /* 0x0009e20000000c00 */
[----:B------:R-:W-:Y:S02]  /*2c30*/  IADD3 R0, P3, R2, R64, RZ ;  /* 0x0000004002007210 */ /* 0x000fe40007f7e0ff */
[----:B------:R-:W-:Y:S02]  /*2c40*/  ISETP.LT.AND P6, PT, R4, c[0x0][0x168], !P6 ;  /* 0x00005a0004007a0c */ /* 0x000fe400077c1270 */
[----:B------:R-:W-:Y:S02]  /*2c50*/  ISETP.LT.OR P5, PT, R3, RZ, P5 ;  /* 0x000000ff0300720c */ /* 0x000fe40002fa1670 */
[----:B------:R-:W-:Y:S01]  /*2c60*/  LEA.HI.X.SX32 R4, R2, R63, 0x1, P3 ;  /* 0x0000003f02047211 */ /* 0x000fe200018f0eff */
[----:B------:R-:W-:Y:S01]  /*2c70*/  IMAD.SHL.U32 R2, R17, 0x10, RZ ;  /* 0x0000001011027824 */ /* 0x000fe200078e00ff */
[----:B------:R-:W-:-:S02]  /*2c80*/  PLOP3.LUT P3, PT, P0, P5, PT, 0xa8, 0x0 ;  /* 0x000000000000781c */ /* 0x000fc4000076b570 */
[C---:B------:R-:W-:Y:S02]  /*2c90*/  LEA R12, P5, R0.reuse, c[0x0][0x260], 0x1 ;  /* 0x00009800000c7a11 */ /* 0x040fe400078a08ff */
[----:B------:R-:W-:Y:S02]  /*2ca0*/  ISETP.LT.AND P3, PT, R3, c[0x0][0x168], !P3 ;  /* 0x00005a0003007a0c */ /* 0x000fe40005f61270 */
[----:B------:R-:W-:Y:S01]  /*2cb0*/  LEA.HI.X R13, R0, c[0x0][0x264], R4, 0x1, P5 ;  /* 0x00009900000d7a11 */ /* 0x000fe200028f0c04 */
[----:B------:R-:W-:Y:S01]  /*2cc0*/  @!P6 IMAD.MOV.U32 R4, RZ, RZ, 0x7eff7eff ;  /* 0x7eff7effff04e424 */ /* 0x000fe200078e00ff */
[----:B------:R-:W-:Y:S01]  /*2cd0*/  IADD3 R3, P5, R5, R61, RZ ;  /* 0x0000003d05037210 */ /* 0x000fe20007fbe0ff */
[----:B------:R-:W-:Y:S01]  /*2ce0*/  IMAD.SHL.U32 R0, R17, 0x8, RZ ;  /* 0x0000000811007824 */ /* 0x000fe200078e00ff */
[----:B------:R-:W-:Y:S01]  /*2cf0*/  LOP3.LUT P0, RZ, R2, 0x10, RZ, 0xc0, !PT ;  /* 0x0000001002ff7812 */ /* 0x000fe2000780c0ff */
[--C-:B-1----:R-:W-:Y:S01]  /*2d00*/  IMAD.MOV.U32 R6, RZ, RZ, R4.reuse ;  /* 0x000000ffff067224 */ /* 0x102fe200078e0004 */
[----:B------:R-:W-:Y:S01]  /*2d10*/  LEA.HI.X.SX32 R14, R5, R59, 0x1, P5 ;  /* 0x0000003b050e7211 */ /* 0x000fe200028f0eff */
[----:B------:R-:W-:Y:S01]  /*2d20*/  IMAD.MOV.U32 R7, RZ, RZ, R4 ;  /* 0x000000ffff077224 */ /* 0x000fe200078e0004 */
[----:B------:R-:W-:Y:S01]  /*2d30*/  LEA R2, P4, R3, c[0x0][0x260], 0x1 ;  /* 0x0000980003027a11 */ /* 0x000fe200078808ff */
[----:B------:R-:W-:Y:S01]  /*2d40*/  @!PT LDS RZ, [RZ] ;  /* 0x00000000fffff984 */ /* 0x000fe20000000800 */
[----:B------:R-:W-:Y:S01]  /*2d50*/  @!PT LDS RZ, [RZ] ;  /* 0x00000000fffff984 */ /* 0x000fe20000000800 */
[----:B------:R-:W-:Y:S01]  /*2d60*/  @!PT LDS RZ, [RZ] ;  /* 0x00000000fffff984 */ /* 0x000fe20000000800 */
[----:B------:R1:W-:Y:S01]  /*2d70*/  @P6 LDGSTS.E.LTC128B.128 [R228+0xa000], [R12.64] ;  /* 0x0a0000000ce46fae */ /* 0x0003e2000b921d52 */
[----:B------:R-:W-:-:S02]  /*2d80*/  MOV R5, R4 ;  /* 0x0000000400057202 */ /* 0x000fc40000000f00 */
[----:B------:R-:W-:Y:S02]  /*2d90*/  LEA.HI.X R3, R3, c[0x0][0x264], R14, 0x1, P4 ;  /* 0x0000990003037a11 */ /* 0x000fe400020f0c0e */
[----:B------:R-:W-:Y:S01]  /*2da0*/  LOP3.LUT P5, RZ, R0, 0x10, RZ, 0xc0, !PT ;  /* 0x0000001000ff7812 */ /* 0x000fe200078ac0ff */
[----:B------:R-:W-:Y:S01]  /*2db0*/  IMAD.MOV R0, RZ, RZ, -R15 ;  /* 0x000000ffff007224 */ /* 0x000fe200078e0a0f */
[----:B------:R1:W-:Y:S01]  /*2dc0*/  @!P6 STS.128 [R228+0xa000], R4 ;  /* 0x00a00004e400e388 */ /* 0x0003e20000000c00 */
[----:B------:R-:W-:Y:S01]  /*2dd0*/  IADD3 R28, P4, R42, c[0x0][0x200], RZ ;  /* 0x000080002a1c7a10 */ /* 0x000fe20007f9e0ff */
[----:B----4-:R-:W-:Y:S01]  /*2de0*/  IMAD.SHL.U32 R8, R17, 0x4, RZ ;  /* 0x0000000411087824 */ /* 0x010fe200078e00ff */
[----:B------:R-:W-:Y:S01]  /*2df0*/  ISETP.GE.AND P6, PT, R15, c[0x0][0x160], PT ;  /* 0x000058000f007a0c */ /* 0x000fe20003fc6270 */
[----:B------:R-:W-:Y:S01]  /*2e00*/  @!PT LDS RZ, [RZ] ;  /* 0x00000000fffff984 */ /* 0x000fe20000000800 */
[----:B------:R-:W-:Y:S01]  /*2e10*/  @!PT LDS RZ, [RZ] ;  /* 0x00000000fffff984 */ /* 0x000fe20000000800 */
[----:B------:R-:W-:Y:S01]  /*2e20*/  @!PT LDS RZ, [RZ] ;  /* 0x00000000fffff984 */ /* 0x000fe20000000800 */
[----:B------:R4:W-:Y:S01]  /*2e30*/  @P3 LDGSTS.E.LTC128B.128 [R228+0xa080], [R2.64] ;  /* 0x0a08000002e43fae */ /* 0x0009e2000b921d52 */
[----:B------:R-:W-:Y:S02]  /*2e40*/  IADD3.X R29, R43, c[0x0][0x204], RZ, P4, !PT ;  /* 0x000081002b1d7a10 */ /* 0x000fe400027fe4ff */
[----:B------:R-:W-:Y:S01]  /*2e50*/  LOP3.LUT P4, RZ, R8, 0x10, RZ, 0xc0, !PT ;  /* 0x0000001008ff7812 */ /* 0x000fe2000788c0ff */
[----:B------:R-:W-:-:S02]  /*2e60*/  IMAD R8, R52, c[0x0][0x218], RZ ;  /* 0x0000860034087a24 */ /* 0x000fc400078e02ff */
[----:B----4-:R-:W-:Y:S02]  /*2e70*/  IMAD R3, R0, c[0x0][0x228], R19 ;  /* 0x00008a0000037a24 */ /* 0x010fe400078e0213 */
[----:B-1----:R-:W-:Y:S02]  /*2e80*/  @!P3 IMAD.MOV.U32 R4, RZ, RZ, 0x7eff7eff ;  /* 0x7eff7effff04b424 */ /* 0x002fe400078e00ff */
[----:B------:R-:W-:-:S03]  /*2e90*/  @P1 IMAD.HI.U32 R0, R3, c[0x0][0x238], RZ ;  /* 0x00008e0003001a27 */ /* 0x000fc600078e00ff */
[----:B------:R-:W-:Y:S01]  /*2ea0*/  MOV R6, R4 ;  /* 0x0000000400067202 */ /* 0x000fe20000000f00 */
[--C-:B------:R-:W-:Y:S02]  /*2eb0*/  IMAD.MOV.U32 R5, RZ, RZ, R4.reuse ;  /* 0x000000ffff057224 */ /* 0x100fe400078e0004 */
[----:B------:R-:W-:Y:S02]  /*2ec0*/  IMAD.MOV.U32 R7, RZ, RZ, R4 ;  /* 0x000000ffff077224 */ /* 0x000fe400078e0004 */
[----:B------:R-:W-:Y:S01]  /*2ed0*/  IMAD.MOV.U32 R2, RZ, RZ, R3 ;  /* 0x000000ffff027224 */ /* 0x000fe200078e0003 */
[----:B------:R-:W-:Y:S01]  /*2ee0*/  @P1 SHF.R.U32.HI R2, RZ, c[0x0][0x23c], R0 ;  /* 0x00008f00ff021a19 */ /* 0x000fe20000011600 */
[----:B------:R-:W-:Y:S01]  /*2ef0*/  IMAD.SHL.U32 R0, R17, 0x2, RZ ;  /* 0x0000000211007824 */ /* 0x000fe200078e00ff */
[----:B------:R1:W-:Y:S01]  /*2f00*/  @!P3 STS.128 [R228+0xa080], R4 ;  /* 0x00a08004e400b388 */ /* 0x0003e20000000c00 */
[----:B------:R-:W-:-:S03]  /*2f10*/  IADD3 R26, P3, R40, c[0x0][0x200], RZ ;  /* 0x00008000281a7a10 */ /* 0x000fc60007f7e0ff */
[----:B------:R-:W0:Y:S01]  /*2f20*/  LDGDEPBAR ;  /* 0x00000000000079af */ /* 0x000e220000000000 */
[----:B------:R-:W-:Y:S02]  /*2f30*/  IADD3.X R27, R41, c[0x0][0x204], RZ, P3, !PT ;  /* 0x00008100291b7a10 */ /* 0x000fe40001ffe4ff */
[----:B------:R-:W-:Y:S01]  /*2f40*/  IADD3 R24, P3, R30, c[0x0][0x200], RZ ;  /* 0x000080001e187a10 */ /* 0x000fe20007f7e0ff */
[----:B------:R-:W-:Y:S01]  /*2f50*/  @!PT LDS RZ, [RZ] ;  /* 0x00000000fffff984 */ /* 0x000fe20000000800 */
[----:B------:R-:W-:Y:S01]  /*2f60*/  @!PT LDS RZ, [RZ] ;  /* 0x00000000fffff984 */ /* 0x000fe20000000800 */
[----:B------:R-:W-:Y:S01]  /*2f70*/  @!PT LDS RZ, [RZ] ;  /* 0x00000000fffff984 */ /* 0x000fe20000000800 */
[----:B------:R4:W-:Y:S01]  /*2f80*/  LDGSTS.E.LTC128B.128 [R231+0x2000], [R28.64], P0 ;  /* 0x020000001ce77fae */ /* 0x0009e20008121d52 */
[----:B------:R-:W-:Y:S01]  /*2f90*/  LOP3.LUT P0, RZ, R0, 0x10, RZ, 0xc0, !PT ;  /* 0x0000001000ff7812 */ /* 0x000fe2000780c0ff */
[----:B------:R-:W-:Y:S01]  /*2fa0*/  IMAD R0, R2, c[0x0][0x18c], R236 ;  /* 0x0000630002007a24 */ /* 0x000fe200078e02ec */
[----:B------:R-:W-:Y:S01]  /*2fb0*/  IADD3.X R25, R31, c[0x0][0x204], RZ, P3, !PT ;  /* 0x000081001f197a10 */ /* 0x000fe20001ffe4ff */
[----:B------:R2:W-:Y:S03]  /*2fc0*/  LDGSTS.E.LTC128B.128 [R231+0x2080], [R26.64], P5 ;  /* 0x020800001ae77fae */ /* 0x0005e6000a921d52 */
[C---:B------:R-:W-:Y:S01]  /*2fd0*/  ISETP.GE.AND P5, PT, R0.reuse, c[0x0][0x164], PT ;  /* 0x0000590000007a0c */ /* 0x040fe20003fa6270 */
[----:B------:R2:W-:Y:S01]  /*2fe0*/  LDGSTS.E.LTC128B.128 [R228+0x2000], [R24.64], P4 ;  /* 0x0200000018e47fae */ /* 0x0005e2000a121d52 */
[----:B------:R-:W-:-:S02]  /*2ff0*/  ISETP.LT.OR P6, PT, R0, RZ, P6 ;  /* 0x000000ff0000720c */ /* 0x000fc400037c1670 */
[----:B------:R-:W-:Y:S01]  /*3000*/  MOV R0, R32 ;  /* 0x0000002000007202 */ /* 0x000fe20000000f00 */
[----:B-1----:R-:W-:Y:S02]  /*3010*/  IMAD.MOV R4, RZ, RZ, -R2 ;  /* 0x000000ffff047224 */ /* 0x002fe400078e0a02 */
[----:B------:R-:W-:Y:S02]  /*3020*/  IMAD.MOV R5, RZ, RZ, -R18 ;  /* 0x000000ffff057224 */ /* 0x000fe400078e0a12 */
[----:B------:R-:W-:Y:S02]  /*3030*/  IMAD R2, R4, c[0x0][0x234], R3 ;  /* 0x00008d0004027a24 */ /* 0x000fe400078e0203 */
[----:B------:R-:W-:-:S04]  /*3040*/  @P2 IMAD.HI.U32 R3, R33, c[0x0][0x22c], RZ ;  /* 0x00008b0021032a27 */ /* 0x000fc800078e00ff */
[----:B------:R-:W-:Y:S01]  /*3050*/  IMAD R2, R2, c[0x0][0x190], R234 ;  /* 0x0000640002027a24 */ /* 0x000fe200078e02ea */
[----:B------:R-:W-:Y:S01]  /*3060*/  @P2 SHF.R.U32.HI R20, RZ, c[0x0][0x230], R3 ;  /* 0x00008c00ff142a19 */ /* 0x000fe20000011603 */
[----:B------:R-:W-:-:S03]  /*3070*/  @P2 IMAD.HI.U32 R4, R32, c[0x0][0x22c], RZ ;  /* 0x00008b0020042a27 */ /* 0x000fc600078e00ff */
[----:B------:R-:W-:Y:S01]  /*3080*/  ISETP.LT.OR P3, PT, R2, RZ, P5 ;  /* 0x000000ff0200720c */ /* 0x000fe20002f61670 */
[----:B------:R-:W-:Y:S01]  /*3090*/  IMAD R5, R5, c[0x0][0x228], R19 ;  /* 0x00008a0005057a24 */ /* 0x000fe200078e0213 */
[----:B------:R-:W-:Y:S01]  /*30a0*/  @P2 SHF.R.U32.HI R0, RZ, c[0x0][0x230], R4 ;  /* 0x00008c00ff002a19 */ /* 0x000fe20000011604 */
[----:B------:R-:W-:Y:S01]  /*30b0*/  IMAD R4, R51, c[0x0][0x218], RZ ;  /* 0x0000860033047a24 */ /* 0x000fe200078e02ff */
[----:B------:R-:W-:Y:S01]  /*30c0*/  PLOP3.LUT P6, PT, P6, P3, PT, 0xa8, 0x0 ;  /* 0x000000000000781c */ /* 0x000fe200037c7570 */
[----:B------:R-:W-:Y:S01]  /*30d0*/  @P1 IMAD.HI.U32 R3, R5, c[0x0][0x238], RZ ;  /* 0x00008e0005031a27 */ /* 0x000fe200078e00ff */
[----:B--2---:R-:W-:Y:S02]  /*30e0*/  IADD3 R30, P3, R22, c[0x0][0x200], RZ ;  /* 0x00008000161e7a10 */ /* 0x004fe40007f7e0ff */
[----:B------:R-:W-:Y:S01]  /*30f0*/  ISETP.LT.AND P6, PT, R2, c[0x0][0x168], !P6 ;  /* 0x00005a0002007a0c */ /* 0x000fe200077c1270 */
[----:B------:R-:W-:Y:S01]  /*3100*/  IMAD.MOV R2, RZ, RZ, -R16 ;  /* 0x000000ffff027224 */ /* 0x000fe200078e0a10 */
[----:B------:R-:W-:Y:S01]  /*3110*/  IADD3.X R31, R23, c[0x0][0x204], RZ, P3, !PT ;  /* 0x00008100171f7a10 */ /* 0x000fe20001ffe4ff */
[----:B------:R-:W-:Y:S01]  /*3120*/  IMAD.MOV.U32 R9, RZ, RZ, R5 ;  /* 0x000000ffff097224 */ /* 0x000fe200078e0005 */
[----:B------:R-:W-:Y:S01]  /*3130*/  @P1 SHF.R.U32.HI R9, RZ, c[0x0][0x23c], R3 ;  /* 0x00008f00ff091a19 */ /* 0x000fe20000011603 */
[----:B------:R-:W-:Y:S01]  /*3140*/  IMAD R13, R2, c[0x0][0x228], R32 ;  /* 0x00008a00020d7a24 */ /* 0x000fe200078e0220 */
[----:B------:R-:W-:Y:S01]  /*3150*/  ISETP.GE.AND P5, PT, R18, c[0x0][0x160], PT ;  /* 0x0000580012007a0c */ /* 0x000fe20003fa6270 */
[----:B------:R1:W-:Y:S01]  /*3160*/  LDGSTS.E.LTC128B.128 [R228+0x2080], [R30.64], P0 ;  /* 0x020800001ee47fae */ /* 0x0003e20008121d52 */
[----:B------:R-:W-:Y:S01]  /*3170*/  IADD3 R6, P0, R4, R77, RZ ;  /* 0x0000004d04067210 */ /* 0x000fe20007f1e0ff */
[----:B------:R-:W-:Y:S01]  /*3180*/  @P1 IMAD.HI.U32 R2, R13, c[0x0][0x238], RZ ;  /* 0x00008e000d021a27 */ /* 0x000fe200078e00ff */
[----:B------:R-:W-:-:S02]  /*3190*/  MOV R12, R13 ;  /* 0x0000000d000c7202 */ /* 0x000fc40000000f00 */
[----:B------:R-:W-:Y:S01]  /*31a0*/  LEA.HI.X.SX32 R7, R4, R37, 0x1, P0 ;  /* 0x0000002504077211 */ /* 0x000fe200000f0eff */
[----:B------:R-:W-:Y:S01]  /*31b0*/  IMAD.MOV R3, RZ, RZ, -R9 ;  /* 0x000000ffff037224 */ /* 0x000fe200078e0a09 */
[----:B------:R-:W-:Y:S01]  /*31c0*/  @P1 SHF.R.U32.HI R12, RZ, c[0x0][0x23c], R2 ;  /* 0x00008f00ff0c1a19 */ /* 0x000fe20000011602 */
[----:B------:R-:W-:Y:S01]  /*31d0*/  @!P6 IMAD.MOV.U32 R4, RZ, RZ, 0x7eff7eff ;  /* 0x7eff7effff04e424 */ /* 0x000fe200078e00ff */
[----:B------:R-:W-:Y:S01]  /*31e0*/  LEA R2, P0, R6, c[0x0][0x260], 0x1 ;  /* 0x0000980006027a11 */ /* 0x000fe200078008ff */
[----:B------:R-:W-:Y:S01]  /*31f0*/  IMAD R18, R3, c[0x0][0x234], R5 ;  /* 0x00008d0003127a24 */ /* 0x000fe200078e0205 */
[----:B------:R-:W-:Y:S01]  /*3200*/  ISETP.GE.AND P4, PT, R0, c[0x0][0x160], PT ;  /* 0x0000580000007a0c */ /* 0x000fe20003f86270 */
[----:B------:R-:W-:Y:S01]  /*3210*/  IMAD.MOV R0, RZ, RZ, -R0 ;  /* 0x000000ffff007224 */ /* 0x000fe200078e0a00 */
[----:B------:R-:W-:Y:S01]  /*3220*/  LEA.HI.X R3, R6, c[0x0][0x264], R7, 0x1, P0 ;  /* 0x0000990006037a11 */ /* 0x000fe200000f0c07 */
[--C-:B------:R-:W-:Y:S01]  /*3230*/  IMAD.MOV.U32 R5, RZ, RZ, R4.reuse ;  /* 0x000000ffff057224 */ /* 0x100fe200078e0004 */
[----:B------:R-:W-:Y:S01]  /*3240*/  IADD3 R10, P0, R8, R80, RZ ;  /* 0x00000050080a7210 */ /* 0x000fe20007f1e0ff */
[----:B------:R-:W-:Y:S01]  /*3250*/  IMAD.MOV.U32 R6, RZ, RZ, R4 ;  /* 0x000000ffff067224 */ /* 0x000fe200078e0004 */
[----:B------:R-:W-:Y:S01]  /*3260*/  ISETP.GE.AND P3, PT, R16, c[0x0][0x160], PT ;  /* 0x0000580010007a0c */ /* 0x000fe20003f66270 */
[----:B------:R-:W-:Y:S01]  /*3270*/  IMAD R16, R0, c[0x0][0x228], R32 ;  /* 0x00008a0000107a24 */ /* 0x000fe200078e0220 */
[----:B------:R-:W-:Y:S01]  /*3280*/  MOV R7, R4 ;  /* 0x0000000400077202 */ /* 0x000fe20000000f00 */
[----:B------:R2:W-:Y:S01]  /*3290*/  @P6 LDGSTS.E.LTC128B.128 [R231+0xc000], [R2.64] ;  /* 0x0c00000002e76fae */ /* 0x0005e2000b921d52 */
[----:B------:R-:W-:Y:S01]  /*32a0*/  LEA.HI.X.SX32 R15, R8, R78, 0x1, P0 ;  /* 0x0000004e080f7211 */ /* 0x000fe200000f0eff */
[----:B------:R-:W-:Y:S01]  /*32b0*/  IMAD R8, R9, c[0x0][0x18c], R235 ;  /* 0x0000630009087a24 */ /* 0x000fe200078e02eb */
[----:B------:R-:W-:Y:S01]  /*32c0*/  LEA R14, P0, R10, c[0x0][0x260], 0x1 ;  /* 0x000098000a0e7a11 */ /* 0x000fe200078008ff */
[----:B------:R-:W-:Y:S01]  /*32d0*/  @P1 IMAD.HI.U32 R0, R16, c[0x0][0x238], RZ ;  /* 0x00008e0010001a27 */ /* 0x000fe200078e00ff */
[----:B------:R1:W-:Y:S02]  /*32e0*/  @!P6 STS.128 [R231+0xc000], R4 ;  /* 0x00c00004e700e388 */ /* 0x0003e40000000c00 */
[C---:B------:R-:W-:Y:S01]  /*32f0*/  ISETP.GE.AND P6, PT, R8.reuse, c[0x0][0x164], PT ;  /* 0x0000590008007a0c */ /* 0x040fe20003fc6270 */
[----:B------:R-:W-:Y:S01]  /*3300*/  IMAD.MOV.U32 R11, RZ, RZ, R16 ;  /* 0x000000ffff0b7224 */ /* 0x000fe200078e0010 */
[----:B------:R-:W-:Y:S01]  /*3310*/  @P1 SHF.R.U32.HI R11, RZ, c[0x0][0x23c], R0 ;  /* 0x00008f00ff0b1a19 */ /* 0x000fe20000011600 */
[----:B------:R-:W-:Y:S01]  /*3320*/  IMAD.MOV R0, RZ, RZ, -R12 ;  /* 0x000000ffff007224 */ /* 0x000fe200078e0a0c */
[----:B------:R-:W-:Y:S01]  /*3330*/  ISETP.LT.OR P5, PT, R8, RZ, P5 ;  /* 0x000000ff0800720c */ /* 0x000fe20002fa1670 */
[----:B------:R-:W-:Y:S01]  /*3340*/  IMAD.MOV.U32 R32, RZ, RZ, R34 ;  /* 0x000000ffff207224 */ /* 0x000fe200078e0022 */
[----:B------:R-:W-:Y:S01]  /*3350*/  LEA.HI.X R15, R10, c[0x0][0x264], R15, 0x1, P0 ;  /* 0x000099000a0f7a11 */ /* 0x000fe200000f0c0f */
[----:B------:R-:W-:-:S02]  /*3360*/  IMAD R9, R54, c[0x0][0x218], RZ ;  /* 0x0000860036097a24 */ /* 0x000fc400078e02ff */
[----:B------:R-:W-:Y:S02]  /*3370*/  IMAD.MOV.U32 R19, RZ, RZ, R34 ;  /* 0x000000ffff137224 */ /* 0x000fe400078e0022 */
[----:B--2---:R-:W-:Y:S02]  /*3380*/  IMAD R2, R12, c[0x0][0x18c], R236 ;  /* 0x000063000c027a24 */ /* 0x004fe400078e02ec */
[----:B------:R-:W-:-:S03]  /*3390*/  IMAD R3, R53, c[0x0][0x218], RZ ;  /* 0x0000860035037a24 */ /* 0x000fc600078e02ff */
[----:B------:R-:W-:Y:S02]  /*33a0*/  ISETP.LT.OR P0, PT, R2, RZ, P3 ;  /* 0x000000ff0200720c */ /* 0x000fe40001f01670 */
[C---:B------:R-:W-:Y:S01]  /*33b0*/  IADD3 R8, P3, R3.reuse, R81, RZ ;  /* 0x0000005103087210 */ /* 0x040fe20007f7e0ff */
[----:B-1----:R-:W-:Y:S02]  /*33c0*/  IMAD R4, R18, c[0x0][0x190], R233 ;  /* 0x0000640012047a24 */ /* 0x002fe400078e02e9 */
[----:B------:R-:W-:Y:S01]  /*33d0*/  IMAD R6, R0, c[0x0][0x234], R13 ;  /* 0x00008d0000067a24 */ /* 0x000fe200078e020d */
[----:B------:R-:W-:Y:S01]  /*33e0*/  LEA.HI.X.SX32 R10, R3, R79, 0x1, P3 ;  /* 0x0000004f030a7211 */ /* 0x000fe200018f0eff */
[----:B------:R-:W-:Y:S01]  /*33f0*/  IMAD.MOV R5, RZ, RZ, -R11 ;  /* 0x000000ffff057224 */ /* 0x000fe200078e0a0b */
[----:B------:R-:W-:Y:S01]  /*3400*/  ISETP.LT.OR P6, PT, R4, RZ, P6 ;  /* 0x000000ff0400720c */ /* 0x000fe200037c1670 */
[----:B------:R-:W-:Y:S02]  /*3410*/  IMAD R0, R11, c[0x0][0x18c], R235 ;  /* 0x000063000b007a24 */ /* 0x000fe400078e02eb */
[----:B------:R-:W-:Y:S01]  /*3420*/  IMAD R6, R6, c[0x0][0x190], R234 ;  /* 0x0000640006067a24 */ /* 0x000fe200078e02ea */
[----:B------:R-:W-:Y:S01]  /*3430*/  PLOP3.LUT P6, PT, P5, P6, PT, 0xa8, 0x0 ;  /* 0x000000000000781c */ /* 0x000fe20002fcd570 */
[----:B------:R-:W-:Y:S01]  /*3440*/  IMAD.MOV.U32 R18, RZ, RZ, R33 ;  /* 0x000000ffff127224 */ /* 0x000fe200078e0021 */
[----:B------:R-:W-:Y:S01]  /*3450*/  ISETP.GE.AND P5, PT, R2, c[0x0][0x164], PT ;  /* 0x0000590002007a0c */ /* 0x000fe20003fa6270 */
[----:B------:R-:W-:Y:S01]  /*3460*/  IMAD R2, R5, c[0x0][0x234], R16 ;  /* 0x00008d0005027a24 */ /* 0x000fe200078e0210 */
[----:B------:R-:W-:Y:S01]  /*3470*/  ISETP.LT.OR P4, PT, R0, RZ, P4 ;  /* 0x000000ff0000720c */ /* 0x000fe20002781670 */
[----:B------:R-:W-:Y:S01]  /*3480*/  @P2 IMAD.HI.U32 R3, R34, c[0x0][0x22c], RZ ;  /* 0x00008b0022032a27 */ /* 0x000fe200078e00ff */
[----:B------:R-:W-:-:S02]  /*3490*/  ISETP.GE.AND P3, PT, R0, c[0x0][0x164], PT ;  /* 0x0000590000007a0c */ /* 0x000fc40003f66270 */
[----:B------:R-:W-:Y:S01]  /*34a0*/  ISETP.LT.OR P5, PT, R6, RZ, P5 ;  /* 0x000000ff0600720c */ /* 0x000fe20002fa1670 */
[----:B------:R-:W-:Y:S01]  /*34b0*/  IMAD R0, R2, c[0x0][0x190], R233 ;  /* 0x0000640002007a24 */ /* 0x000fe200078e02e9 */
[----:B------:R-:W-:Y:S01]  /*34c0*/  ISETP.LT.AND P6, PT, R4, c[0x0][0x168], !P6 ;  /* 0x00005a0004007a0c */ /* 0x000fe200077c1270 */
[----:B------:R-:W-:Y:S01]  /*34d0*/  @P2 IMAD.HI.U32 R2, R34, c[0x0][0x22c], RZ ;  /* 0x00008b0022022a27 */ /* 0x000fe200078e00ff */
[----:B------:R-:W-:Y:S02]  /*34e0*/  PLOP3.LUT P5, PT, P0, P5, PT, 0xa8, 0x0 ;  /* 0x000000000000781c */ /* 0x000fe400007ab570 */
[----:B------:R-:W-:Y:S01]  /*34f0*/  ISETP.LT.OR P3, PT, R0, RZ, P3 ;  /* 0x000000ff0000720c */ /* 0x000fe20001f61670 */
[C---:B------:R-:W-:Y:S01]  /*3500*/  @P2 IMAD.HI.U32 R4, R33.reuse, c[0x0][0x22c], RZ ;  /* 0x00008b0021042a27 */ /* 0x040fe200078e00ff */
[----:B------:R-:W-:Y:S02]  /*3510*/  ISETP.GE.AND P0, PT, R33, c[0x0][0x1d4], PT ;  /* 0x0000750021007a0c */ /* 0x000fe40003f06270 */
[----:B------:R-:W-:-:S02]  /*3520*/  PLOP3.LUT P4, PT, P4, P3, PT, 0xa8, 0x0 ;  /* 0x000000000000781c */ /* 0x000fc40002787570 */
[----:B------:R-:W-:Y:S02]  /*3530*/  ISETP.GE.AND P3, PT, R34, c[0x0][0x1d4], PT ;  /* 0x0000750022007a0c */ /* 0x000fe40003f66270 */
[----:B------:R-:W-:Y:S01]  /*3540*/  @P2 SHF.R.U32.HI R32, RZ, c[0x0][0x230], R2 ;  /* 0x00008c00ff202a19 */ /* 0x000fe20000011602 */
[----:B------:R-:W-:Y:S01]  /*3550*/  @!PT LDS RZ, [RZ] ;  /* 0x00000000fffff984 */ /* 0x000fe20000000800 */
[----:B------:R-:W-:Y:S01]  /*3560*/  @!PT LDS RZ, [RZ] ;  /* 0x00000000fffff984 */ /* 0x000fe20000000800 */
[----:B------:R-:W-:Y:S01]  /*3570*/  @!PT LDS RZ, [RZ] ;  /* 0x00000000fffff984 */ /* 0x000fe20000000800 */
[----:B------:R1:W-:Y:S01]  /*3580*/  @P6 LDGSTS.E.LTC128B.128 [R231+0xc080], [R14.64] ;  /* 0x0c0800000ee76fae */ /* 0x0003e2000b921d52 */
[----:B------:R-:W-:Y:S02]  /*3590*/  IADD3 R2, -R20, RZ, RZ ;  /* 0x000000ff14027210 */ /* 0x000fe40007ffe1ff */
[----:B------:R-:W-:Y:S01]  /*35a0*/  @P2 SHF.R.U32.HI R18, RZ, c[0x0][0x230], R4 ;  /* 0x00008c00ff122a19 */ /* 0x000fe20000011604 */
[----:B------:R-:W-:Y:S01]  /*35b0*/  @!P6 IMAD.MOV.U32 R4, RZ, RZ, 0x7eff7eff ;  /* 0x7eff7effff04e424 */ /* 0x000fe200078e00ff */
[----:B------:R-:W-:Y:S02]  /*35c0*/  ISETP.LT.AND P5, PT, R6, c[0x0][0x168], !P5 ;  /* 0x00005a0006007a0c */ /* 0x000fe40006fa1270 */
[----:B------:R-:W-:Y:S01]  /*35d0*/  @P0 LOP3.LUT R17, R17, 0xfffffffc, RZ, 0xc0, !PT ;  /* 0xfffffffc11110812 */ /* 0x000fe200078ec0ff */
[--C-:B------:R-:W-:Y:S01]  /*35e0*/  IMAD.MOV.U32 R5, RZ, RZ, R4.reuse ;  /* 0x000000ffff057224 */ /* 0x100fe200078e0004 */
[----:B------:R-:W-:Y:S01]  /*35f0*/  ISETP.LT.AND P4, PT, R0, c[0x0][0x168], !P4 ;  /* 0x00005a0000007a0c */ /* 0x000fe20006781270 */
[--C-:B------:R-:W-:Y:S01]  /*3600*/  IMAD.MOV.U32 R6, RZ, RZ, R4.reuse ;  /* 0x000000ffff067224 */ /* 0x100fe200078e0004 */
[----:B------:R-:W-:Y:S01]  /*3610*/  @P3 LOP3.LUT R17, R17, 0xfffffff3, RZ, 0xc0, !PT ;  /* 0xfffffff311113812 */ /* 0x000fe200078ec0ff */
[----:B------:R-:W-:Y:S01]  /*3620*/  IMAD.MOV.U32 R7, RZ, RZ, R4 ;  /* 0x000000ffff077224 */ /* 0x000fe200078e0004 */
[----:B------:R-:W-:-:S02]  /*3630*/  @P2 SHF.R.U32.HI R19, RZ, c[0x0][0x230], R3 ;  /* 0x00008c00ff132a19 */ /* 0x000fc40000011603 */
[----:B------:R-:W-:Y:S02]  /*3640*/  ISETP.GE.AND P0, PT, R20, c[0x0][0x160], PT ;  /* 0x0000580014007a0c */ /* 0x000fe40003f06270 */
[----:B------:R2:W-:Y:S01]  /*3650*/  @!P6 STS.128 [R231+0xc080], R4 ;  /* 0x00c08004e700e388 */ /* 0x0005e20000000c00 */
[----:B-1----:R-:W-:Y:S01]  /*3660*/  IMAD R15, R2, c[0x0][0x228], R33 ;  /* 0x00008a00020f7a24 */ /* 0x002fe200078e0221 */
[----:B------:R-:W-:Y:S01]  /*3670*/  MOV R14, R17 ;  /* 0x00000011000e7202 */ /* 0x000fe20000000f00 */
[----:B------:R-:W-:Y:S01]  /*3680*/  IMAD.MOV.U32 R17, RZ, RZ, R36 ;  /* 0x000000ffff117224 */ /* 0x000fe200078e0024 */
[----:B------:R-:W-:Y:S01]  /*3690*/  LEA R2, P6, R8, c[0x0][0x260], 0x1 ;  /* 0x0000980008027a11 */ /* 0x000fe200078c08ff */
[----:B------:R-:W-:-:S03]  /*36a0*/  @P1 IMAD.HI.U32 R0, R15, c[0x0][0x238], RZ ;  /* 0x00008e000f001a27 */ /* 0x000fc600078e00ff */
[----:B------:R-:W-:Y:S01]  /*36b0*/  LEA.HI.X R3, R8, c[0x0][0x264], R10, 0x1, P6 ;  /* 0x0000990008037a11 */ /* 0x000fe200030f0c0a */
[----:B------:R-:W-:Y:S01]  /*36c0*/  IMAD.MOV.U32 R16, RZ, RZ, R15 ;  /* 0x000000ffff107224 */ /* 0x000fe200078e000f */
[----:B------:R-:W-:Y:S01]  /*36d0*/  @P1 SHF.R.U32.HI R16, RZ, c[0x0][0x23c], R0 ;  /* 0x00008f00ff101a19 */ /* 0x000fe20000011600 */
[----:B------:R-:W-:Y:S02]  /*36e0*/  IMAD.SHL.U32 R0, R14, 0x10, RZ ;  /* 0x000000100e007824 */ /* 0x000fe400078e00ff */
[----:B------:R-:W-:Y:S01]  /*36f0*/  @!P5 IMAD.MOV.U32 R8, RZ, RZ, 0x7eff7eff ;  /* 0x7eff7effff08d424 */ /* 0x000fe200078e00ff */
[----:B------:R-:W-:Y:S01]  /*3700*/  @!PT LDS RZ, [RZ] ;  /* 0x00000000fffff984 */ /* 0x000fe20000000800 */
[----:B------:R-:W-:Y:S01]  /*3710*/  @!PT LDS RZ, [RZ] ;  /* 0x00000000fffff984 */ /* 0x000fe20000000800 */
[----:B------:R-:W-:Y:S01]  /*3720*/  @!PT LDS RZ, [RZ] ;  /* 0x00000000fffff984 */ /* 0x000fe20000000800 */
[----:B------:R1:W-:Y:S02]  /*3730*/  @P5 LDGSTS.E.LTC128B.128 [R228+0xc000], [R2.64] ;  /* 0x0c00000002e45fae */ /* 0x0003e4000b921d52 */
[----:B------:R-:W-:Y:S01]  /*3740*/  LOP3.LUT P6, RZ, R0, 0x10, RZ, 0xc0, !PT ;  /* 0x0000001000ff7812 */ /* 0x000fe200078cc0ff */
[--C-:B------:R-:W-:Y:S02]  /*3750*/  IMAD.MOV.U32 R10, RZ, RZ, R8.reuse ;  /* 0x000000ffff0a7224 */ /* 0x100fe400078e0008 */
[----:B------:R-:W-:Y:S01]  /*3760*/  IMAD.MOV.U32 R11, RZ, RZ, R8 ;  /* 0x000000ffff0b7224 */ /* 0x000fe200078e0008 */
[----:B--2---:R-:W-:-:S04]  /*3770*/  IADD3 R4, P3, R9, R83, RZ ;  /* 0x0000005309047210 */ /* 0x004fc80007f7e0ff */
[----:B------:R-:W-:Y:S01]  /*3780*/  LEA.HI.X.SX32 R0, R9, R82, 0x1, P3 ;  /* 0x0000005209007211 */ /* 0x000fe200018f0eff */
[----:B------:R-:W-:Y:S01]  /*3790*/  IMAD.MOV.U32 R9, RZ, RZ, R8 ;  /* 0x000000ffff097224 */ /* 0x000fe200078e0008 */
[----:B------:R-:W-:-:S04]  /*37a0*/  LEA R12, P3, R4, c[0x0][0x260], 0x1 ;  /* 0x00009800040c7a11 */ /* 0x000fc800078608ff */
[----:B------:R-:W-:Y:S01]  /*37b0*/  LEA.HI.X R13, R4, c[0x0][0x264], R0, 0x1, P3 ;  /* 0x00009900040d7a11 */ /* 0x000fe200018f0c00 */
[----:B------:R-:W-:Y:S01]  /*37c0*/  IMAD.SHL.U32 R0, R14, 0x8, RZ ;  /* 0x000000080e007824 */ /* 0x000fe200078e00ff */
[----:B------:R2:W-:Y:S01]  /*37d0*/  @!P5 STS.128 [R228+0xc000], R8 ;  /* 0x00c00008e400d388 */ /* 0x0005e20000000c00 */
[----:B---3--:R-:W-:Y:S02]  /*37e0*/  IADD3 R22, P3, R28, c[0x0][0x200], RZ ;  /* 0x000080001c167a10 */ /* 0x008fe40007f7e0ff */
[----:B------:R-:W-:Y:S01]  /*37f0*/  @!P4 MOV R4, 0x7eff7eff ;  /* 0x7eff7eff0004c802 */ /* 0x000fe20000000f00 */
[----:B------:R-:W-:Y:S01]  /*3800*/  @!PT LDS RZ, [RZ] ;  /* 0x00000000fffff984 */ /* 0x000fe20000000800 */
[----:B------:R-:W-:Y:S01]  /*3810*/  @!PT LDS RZ, [RZ] ;  /* 0x00000000fffff984 */ /* 0x000fe20000000800 */
[----:B------:R-:W-:Y:S01]  /*3820*/  @!PT LDS RZ, [RZ] ;  /* 0x00000000fffff984 */ /* 0x000fe20000000800 */
[----:B------:R3:W-:Y:S01]  /*3830*/  @P4 LDGSTS.E.LTC128B.128 [R228+0xc080], [R12.64] ;  /* 0x0c0800000ce44fae */ /* 0x0007e2000b921d52 */
[----:B------:R-:W-:Y:S01]  /*3840*/  LOP3.LUT P5, RZ, R0, 0x10, RZ, 0xc0, !PT ;  /* 0x0000001000ff7812 */ /* 0x000fe200078ac0ff */
[----:B------:R-:W-:Y:S01]  /*3850*/  @P2 IMAD.HI.U32 R0, R36, c[0x0][0x22c], RZ ;  /* 0x00008b0024002a27 */ /* 0x000fe200078e00ff */
[----:B------:R-:W-:Y:S02]  /*3860*/  IADD3.X R23, R29, c[0x0][0x204], RZ, P3, !PT ;  /* 0x000081001d177a10 */ /* 0x000fe40001ffe4ff */
[----:B------:R-:W-:Y:S01]  /*3870*/  IADD3 R20, P3, R26, c[0x0][0x200], RZ ;  /* 0x000080001a147a10 */ /* 0x000fe20007f7e0ff */
[--C-:B------:R-:W-:Y:S01]  /*3880*/  IMAD.MOV.U32 R5, RZ, RZ, R4.reuse ;  /* 0x000000ffff057224 */ /* 0x100fe200078e0004 */
[----:B----4-:R-:W-:Y:S01]  /*3890*/  MOV R28, R36 ;  /* 0x00000024001c7202 */ /* 0x010fe20000000f00 */
[----:B------:R-:W-:Y:S01]  /*38a0*/  IMAD.MOV.U32 R6, RZ, RZ, R4 ;  /* 0x000000ffff067224 */ /* 0x000fe200078e0004 */
[----:B------:R-:W-:Y:S01]  /*38b0*/  @P2 SHF.R.U32.HI R28, RZ, c[0x0][0x230], R0 ;  /* 0x00008c00ff1c2a19 */ /* 0x000fe20000011600 */
[----:B------:R-:W-:Y:S01]  /*38c0*/  IMAD.MOV.U32 R7, RZ, RZ, R4 ;  /* 0x000000ffff077224 */ /* 0x000fe200078e0004 */
[----:B------:R-:W-:Y:S01]  /*38d0*/  IADD3.X R21, R27, c[0x0][0x204], RZ, P3, !PT ;  /* 0x000081001b157a10 */ /* 0x000fe20001ffe4ff */
[----:B-1----:R-:W-:-:S03]  /*38e0*/  @P2 IMAD.HI.U32 R2, R36, c[0x0][0x22c], RZ ;  /* 0x00008b0024022a27 */ /* 0x002fc600078e00ff */
[----:B------:R1:W-:Y:S01]  /*38f0*/  @!P4 STS.128 [R228+0xc080], R4 ;  /* 0x00c08004e400c388 */ /* 0x0003e20000000c00 */
[----:B------:R-:W-:Y:S01]  /*3900*/  IMAD.SHL.U32 R0, R14, 0x4, RZ ;  /* 0x000000040e007824 */ /* 0x000fe200078e00ff */
[----:B------:R-:W-:Y:S01]  /*3910*/  @P2 SHF.R.U32.HI R17, RZ, c[0x0][0x230], R2 ;  /* 0x00008c00ff112a19 */ /* 0x000fe20000011602 */
[----:B------:R-:W-:Y:S01]  /*3920*/  IMAD.MOV R3, RZ, RZ, -R18 ;  /* 0x000000ffff037224 */ /* 0x000fe200078e0a12 */
[----:B------:R-:W0:Y:S01]  /*3930*/  LDGDEPBAR ;  /* 0x00000000000079af */ /* 0x000e220000000000 */
[----:B------:R-:W-:Y:S01]  /*3940*/  ISETP.GE.AND P4, PT, R18, c[0x0][0x160], PT ;  /* 0x0000580012007a0c */ /* 0x000fe20003f86270 */
[----:B------:R-:W-:Y:S01]  /*3950*/  IMAD.MOV R2, RZ, RZ, -R19 ;  /* 0x000000ffff027224 */ /* 0x000fe200078e0a13 */
[----:B------:R-:W-:Y:S01]  /*3960*/  IADD3 R18, P3, R24, c[0x0][0x200], RZ ;  /* 0x0000800018127a10 */ /* 0x000fe20007f7e0ff */
[----:B------:R-:W-:Y:S01]  /*3970*/  @!PT LDS RZ, [RZ] ;  /* 0x00000000fffff984 */ /* 0x000fe20000000800 */
[----:B------:R-:W-:Y:S01]  /*3980*/  @!PT LDS RZ, [RZ] ;  /* 0x00000000fffff984 */ /* 0x000fe20000000800 */
[----:B------:R-:W-:Y:S01]  /*3990*/  @!PT LDS RZ, [RZ] ;  /* 0x00000000fffff984 */ /* 0x000fe20000000800 */
[----:B------:R4:W-:Y:S01]  /*39a0*/  LDGSTS.E.LTC128B.128 [R231+0x4000], [R22.64], P6 ;  /* 0x0400000016e77fae */ /* 0x0009e2000b121d52 */
[----:B------:R-:W-:Y:S01]  /*39b0*/  ISETP.GE.AND P6, PT, R19, c[0x0][0x160], PT ;  /* 0x0000580013007a0c */ /* 0x000fe20003fc6270 */
[----:B------:R-:W-:Y:S01]  /*39c0*/  IMAD.MOV.U32 R27, RZ, RZ, R35 ;  /* 0x000000ffff1b7224 */ /* 0x000fe200078e0023 */
[----:B------:R-:W-:Y:S01]  /*39d0*/  IADD3.X R19, R25, c[0x0][0x204], RZ, P3, !PT ;  /* 0x0000810019137a10 */ /* 0x000fe20001ffe4ff */
[----:B------:R3:W-:Y:S01]  /*39e0*/  LDGSTS.E.LTC128B.128 [R231+0x4080], [R20.64], P5 ;  /* 0x0408000014e77fae */ /* 0x0007e2000a921d52 */
[----:B------:R-:W-:Y:S01]  /*39f0*/  LOP3.LUT P5, RZ, R0, 0x10, RZ, 0xc0, !PT ;  /* 0x0000001000ff7812 */ /* 0x000fe200078ac0ff */
[----:B------:R-:W-:-:S02]  /*3a00*/  IMAD R0, R16, c[0x0][0x18c], R236 ;  /* 0x0000630010007a24 */ /* 0x000fc400078e02ec */
[----:B--2---:R-:W-:-:S03]  /*3a10*/  IMAD R10, R2, c[0x0][0x228], R34 ;  /* 0x00008a00020a7a24 */ /* 0x004fc600078e0222 */
[C---:B------:R-:W-:Y:S01]  /*3a20*/  ISETP.GE.AND P3, PT, R0.reuse, c[0x0][0x164], PT ;  /* 0x0000590000007a0c */ /* 0x040fe20003f66270 */
[----:B------:R-:W-:Y:S01]  /*3a30*/  IMAD.MOV.U32 R9, RZ, RZ, R10 ;  /* 0x000000ffff097224 */ /* 0x000fe200078e000a */
[----:B------:R-:W-:Y:S01]  /*3a40*/  ISETP.LT.OR P0, PT, R0, RZ, P0 ;  /* 0x000000ff0000720c */ /* 0x000fe20000701670 */
[----:B------:R-:W-:-:S04]  /*3a50*/  IMAD.SHL.U32 R0, R14, 0x2, RZ ;  /* 0x000000020e007824 */ /* 0x000fc800078e00ff */
[----:B------:R2:W-:Y:S01]  /*3a60*/  LDGSTS.E.LTC128B.128 [R228+0x4000], [R18.64], P5 ;  /* 0x0400000012e47fae */ /* 0x0005e2000a921d52 */
[----:B-1----:R-:W-:Y:S02]  /*3a70*/  IMAD.MOV R4, RZ, RZ, -R16 ;  /* 0x000000ffff047224 */ /* 0x002fe400078e0a10 */
[----:B------:R-:W-:Y:S02]  /*3a80*/  IMAD R7, R3, c[0x0][0x228], R33 ;  /* 0x00008a0003077a24 */ /* 0x000fe400078e0221 */
[----:B------:R-:W-:Y:S02]  /*3a90*/  IMAD R6, R4, c[0x0][0x234], R15 ;  /* 0x00008d0004067a24 */ /* 0x000fe400078e020f */
[----:B------:R-:W-:Y:S01]  /*3aa0*/  @P1 IMAD.HI.U32 R4, R7, c[0x0][0x238], RZ ;  /* 0x00008e0007041a27 */ /* 0x000fe200078e00ff */
[----:B------:R-:W-:-:S03]  /*3ab0*/  MOV R3, R7 ;  /* 0x0000000700037202 */ /* 0x000fc60000000f00 */
[----:B------:R-:W-:Y:S01]  /*3ac0*/  IMAD R2, R6, c[0x0][0x190], R234 ;  /* 0x0000640006027a24 */ /* 0x000fe200078e02ea */
[----:B------:R-:W-:Y:S01]  /*3ad0*/  @P1 SHF.R.U32.HI R3, RZ, c[0x0][0x23c], R4 ;  /* 0x00008f00ff031a19 */ /* 0x000fe20000011604 */
[----:B------:R-:W-:Y:S02]  /*3ae0*/  IMAD.MOV R5, RZ, RZ, -R32 ;  /* 0x000000ffff057224 */ /* 0x000fe400078e0a20 */
[----:B------:R-:W-:Y:S01]  /*3af0*/  @P1 IMAD.HI.U32 R6, R10, c[0x0][0x238], RZ ;  /* 0x00008e000a061a27 */ /* 0x000fe200078e00ff */
[----:B------:R-:W-:-:S03]  /*3b00*/  ISETP.LT.OR P3, PT, R2, RZ, P3 ;  /* 0x000000ff0200720c */ /* 0x000fc60001f61670 */
[----:B------:R-:W-:Y:S01]  /*3b10*/  IMAD R15, R5, c[0x0][0x228], R34 ;  /* 0x00008a00050f7a24 */ /* 0x000fe200078e0222 */
[----:B------:R-:W-:Y:S01]  /*3b20*/  PLOP3.LUT P5, PT, P0, P3, PT, 0xa8, 0x0 ;  /* 0x000000000000781c */ /* 0x000fe200007a7570 */
[----:B------:R-:W-:Y:S01]  /*3b30*/  IMAD.MOV R4, RZ, RZ, -R3 ;  /* 0x000000ffff047224 */ /* 0x000fe200078e0a03 */
[----:B------:R-:W-:Y:S01]  /*3b40*/  LOP3.LUT P3, RZ, R0, 0x10, RZ, 0xc0, !PT ;  /* 0x0000001000ff7812 */ /* 0x000fe2000786c0ff */
[----:B------:R-:W-:Y:S01]  /*3b50*/  IMAD R0, R56, c[0x0][0x218], RZ ;  /* 0x0000860038007a24 */ /* 0x000fe200078e02ff */
[----:B------:R-:W-:Y:S01]  /*3b60*/  IADD3 R24, P0, R30, c[0x0][0x200], RZ ;  /* 0x000080001e187a10 */ /* 0x000fe20007f1e0ff */
[----:B------:R-:W-:Y:S01]  /*3b70*/  @P1 IMAD.HI.U32 R5, R15, c[0x0][0x238], RZ ;  /* 0x00008e000f051a27 */ /* 0x000fe200078e00ff */
[----:B------:R-:W-:Y:S02]  /*3b80*/  ISETP.LT.AND P5, PT, R2, c[0x0][0x168], !P5 ;  /* 0x00005a0002007a0c */ /* 0x000fe40006fa1270 */
[----:B------:R-:W-:Y:S01]  /*3b90*/  IADD3.X R25, R31, c[0x0][0x204], RZ, P0, !PT ;  /* 0x000081001f197a10 */ /* 0x000fe200007fe4ff */
[----:B------:R-:W-:Y:S01]  /*3ba0*/  IMAD R16, R4, c[0x0][0x234], R7 ;  /* 0x00008d0004107a24 */ /* 0x000fe200078e0207 */
[----:B------:R-:W-:Y:S01]  /*3bb0*/  IADD3 R2, P0, R0, R86, RZ ;  /* 0x0000005600027210 */ /* 0x000fe20007f1e0ff */
[----:B------:R-:W-:Y:S01]  /*3bc0*/  IMAD.MOV.U32 R11, RZ, RZ, R15 ;  /* 0x000000ffff0b7224 */ /* 0x000fe200078e000f */
[----:B------:R-:W-:-:S02]  /*3bd0*/  @P1 SHF.R.U32.HI R9, RZ, c[0x0][0x23c], R6 ;  /* 0x00008f00ff091a19 */ /* 0x000fc40000011606 */
[----:B------:R-:W-:Y:S01]  /*3be0*/  LEA.HI.X.SX32 R0, R0, R84, 0x1, P0 ;  /* 0x0000005400007211 */ /* 0x000fe200000f0eff */
[----:B------:R1:W-:Y:S01]  /*3bf0*/  LDGSTS.E.LTC128B.128 [R228+0x4080], [R24.64], P3 ;  /* 0x0408000018e47fae */ /* 0x0003e20009921d52 */
[C---:B---3--:R-:W-:Y:S02]  /*3c00*/  LEA R12, P0, R2.reuse, c[0x0][0x260], 0x1 ;  /* 0x00009800020c7a11 */ /* 0x048fe400078008ff */
[----:B------:R-:W-:Y:S02]  /*3c10*/  @P1 SHF.R.U32.HI R11, RZ, c[0x0][0x23c], R5 ;  /* 0x00008f00ff0b1a19 */ /* 0x000fe40000011605 */
[----:B------:R-:W-:Y:S01]  /*3c20*/  LEA.HI.X R13, R2, c[0x0][0x264], R0, 0x1, P0 ;  /* 0x00009900020d7a11 */ /* 0x000fe200000f0c00 */
[----:B------:R-:W-:Y:S01]  /*3c30*/  IMAD R0, R3, c[0x0][0x18c], R235 ;  /* 0x0000630003007a24 */ /* 0x000fe200078e02eb */
[----:B------:R-:W-:Y:S01]  /*3c40*/  @!P5 MOV R4, 0x7eff7eff ;  /* 0x7eff7eff0004d802 */ /* 0x000fe20000000f00 */
[----:B------:R-:W-:Y:S02]  /*3c50*/  IMAD R2, R58, c[0x0][0x218], RZ ;  /* 0x000086003a027a24 */ /* 0x000fe400078e02ff */
[----:B------:R-:W-:Y:S01]  /*3c60*/  IMAD.MOV R3, RZ, RZ, -R9 ;  /* 0x000000ffff037224 */ /* 0x000fe200078e0a09 */
[C---:B------:R-:W-:Y:S01]  /*3c70*/  ISETP.LT.OR P4, PT, R0.reuse, RZ, P4 ;  /* 0x000000ff0000720c */ /* 0x040fe20002781670 */
[--C-:B------:R-:W-:Y:S01]  /*3c80*/  IMAD.MOV.U32 R5, RZ, RZ, R4.reuse ;  /* 0x000000ffff057224 */ /* 0x100fe200078e0004 */
[----:B------:R-:W-:Y:S01]  /*3c90*/  ISETP.GE.AND P0, PT, R0, c[0x0][0x164], PT ;  /* 0x0000590000007a0c */ /* 0x000fe20003f06270 */
[--C-:B------:R-:W-:Y:S01]  /*3ca0*/  IMAD.MOV.U32 R6, RZ, RZ, R4.reuse ;  /* 0x000000ffff067224 */ /* 0x100fe200078e0004 */
[----:B------:R3:W-:Y:S01]  /*3cb0*/  @P5 LDGSTS.E.LTC128B.128 [R231+0xe000], [R12.64] ;  /* 0x0e0000000ce75fae */ /* 0x0007e2000b921d52 */
[----:B------:R-:W-:Y:S01]  /*3cc0*/  IMAD.MOV.U32 R7, RZ, RZ, R4 ;  /* 0x000000ffff077224 */ /* 0x000fe200078e0004 */
[----:B------:R-:W-:Y:S01]  /*3cd0*/  IADD3 R8, P3, R2, R87, RZ ;  /* 0x0000005702087210 */ /* 0x000fe20007f7e0ff */
[----:B------:R-:W-:-:S02]  /*3ce0*/  IMAD R0, R9, c[0x0][0x18c], R236 ;  /* 0x0000630009007a24 */ /* 0x000fc400078e02ec */
[----:B------:R-:W-:Y:S01]  /*3cf0*/  IMAD R9, R16, c[0x0][0x190], R233 ;  /* 0x0000640010097a24 */ /* 0x000fe200078e02e9 */
[----:B------:R1:W-:Y:S01]  /*3d00*/  @!P5 STS.128 [R231+0xe000], R4 ;  /* 0x00e00004e700d388 */ /* 0x0003e20000000c00 */
[----:B------:R-:W-:Y:S01]  /*3d10*/  LEA.HI.X.SX32 R2, R2, R85, 0x1, P3 ;  /* 0x0000005502027211 */ /* 0x000fe200018f0eff */
[----:B------:R-:W-:Y:S01]  /*3d20*/  IMAD R3, R3, c[0x0][0x234], R10 ;  /* 0x00008d0003037a24 */ /* 0x000fe200078e020a */
[C---:B------:R-:W-:Y:S01]  /*3d30*/  ISETP.LT.OR P6, PT, R0.reuse, RZ, P6 ;  /* 0x000000ff0000720c */ /* 0x040fe200037c1670 */
[----:B------:R-:W-:Y:S01]  /*3d40*/  IMAD.MOV.U32 R16, RZ, RZ, R35 ;  /* 0x000000ffff107224 */ /* 0x000fe200078e0023 */
[----:B------:R-:W-:Y:S02]  /*3d50*/  ISETP.LT.OR P5, PT, R9, RZ, P0 ;  /* 0x000000ff0900720c */ /* 0x000fe400007a1670 */
[----:B------:R-:W-:Y:S01]  /*3d60*/  ISETP.GE.AND P0, PT, R0, c[0x0][0x164], PT ;  /* 0x0000590000007a0c */ /* 0x000fe20003f06270 */
[----:B------:R-:W-:Y:S01]  /*3d70*/  @P2 IMAD.HI.U32 R0, R35, c[0x0][0x22c], RZ ;  /* 0x00008b0023002a27 */ /* 0x000fe200078e00ff */
[----:B------:R-:W-:-:S02]  /*3d80*/  PLOP3.LUT P4, PT, P4, P5, PT, 0xa8, 0x0 ;  /* 0x000000000000781c */ /* 0x000fc4000278b570 */
[----:B------:R-:W-:Y:S02]  /*3d90*/  ISETP.GE.AND P5, PT, R36, c[0x0][0x1d4], PT ;  /* 0x0000750024007a0c */ /* 0x000fe40003fa6270 */
[----:B------:R-:W-:Y:S01]  /*3da0*/  @P2 SHF.R.U32.HI R27, RZ, c[0x0][0x230], R0 ;  /* 0x00008c00ff1b2a19 */ /* 0x000fe20000011600 */
[----:B------:R-:W-:Y:S01]  /*3db0*/  IMAD R0, R11, c[0x0][0x18c], R235 ;  /* 0x000063000b007a24 */ /* 0x000fe200078e02eb */
[----:B------:R-:W-:-:S09]  /*3dc0*/  ISETP.LT.AND P4, PT, R9, c[0x0][0x168], !P4 ;  /* 0x00005a0009007a0c */ /* 0x000fd20006781270 */
[----:B------:R-:W-:Y:S02]  /*3dd0*/  @P5 LOP3.LUT R14, R14, 0xfffffffc, RZ, 0xc0, !PT ;  /* 0xfffffffc0e0e5812 */ /* 0x000fe400078ec0ff */
[----:B------:R-:W-:Y:S02]  /*3de0*/  ISETP.GE.AND P5, PT, R0, c[0x0][0x164], PT ;  /* 0x0000590000007a0c */ /* 0x000fe40003fa6270 */
[----:B-1----:R-:W-:Y:S01]  /*3df0*/  LEA R6, P3, R8, c[0x0][0x260], 0x1 ;  /* 0x0000980008067a11 */ /* 0x002fe200078608ff */
[----:B------:R-:W-:Y:S01]  /*3e00*/  IMAD R4, R3, c[0x0][0x190], R234 ;  /* 0x0000640003047a24 */ /* 0x000fe200078e02ea */
[----:B------:R-:W-:Y:S01]  /*3e10*/  IADD3 R3, -R11, RZ, RZ ;  /* 0x000000ff0b037210 */ /* 0x000fe20007ffe1ff */
[----:B------:R-:W-:Y:S01]  /*3e20*/  IMAD R5, R62, c[0x0][0x218], RZ ;  /* 0x000086003e057a24 */ /* 0x000fe200078e02ff */
[----:B------:R-:W-:Y:S01]  /*3e30*/  LEA.HI.X R7, R8, c[0x0][0x264], R2, 0x1, P3 ;  /* 0x0000990008077a11 */ /* 0x000fe200018f0c02 */
[C---:B------:R-:W-:Y:S01]  /*3e40*/  @P2 IMAD.HI.U32 R2, R35.reuse, c[0x0][0x22c], RZ ;  /* 0x00008b0023022a27 */ /* 0x040fe200078e00ff */
[----:B------:R-:W-:-:S02]  /*3e50*/  ISETP.GE.AND P3, PT, R35, c[0x0][0x1d4], PT ;  /* 0x0000750023007a0c */ /* 0x000fc40003f66270 */
[----:B------:R-:W-:Y:S01]  /*3e60*/  ISETP.LT.OR P0, PT, R4, RZ, P0 ;  /* 0x000000ff0400720c */ /* 0x000fe20000701670 */
[----:B------:R-:W-:Y:S01]  /*3e70*/  @!P4 IMAD.MOV.U32 R8, RZ, RZ, 0x7eff7eff ;  /* 0x7eff7effff08c424 */ /* 0x000fe200078e00ff */
[----:B------:R-:W-:Y:S01]  /*3e80*/  @P2 SHF.R.U32.HI R16, RZ, c[0x0][0x230], R2 ;  /* 0x00008c00ff102a19 */ /* 0x000fe20000011602 */
[----:B------:R-:W-:Y:S01]  /*3e90*/  IMAD R2, R3, c[0x0][0x234], R15 ;  /* 0x00008d0003027a24 */ /* 0x000fe200078e020f */
[----:B------:R-:W-:Y:S01]  /*3ea0*/  PLOP3.LUT P0, PT, P6, P0, PT, 0xa8, 0x0 ;  /* 0x000000000000781c */ /* 0x000fe20003701570 */
[----:B------:R-:W-:Y:S01]  /*3eb0*/  IMAD R3, R60, c[0x0][0x218], RZ ;  /* 0x000086003c037a24 */ /* 0x000fe200078e02ff */
[----:B------:R-:W-:Y:S01]  /*3ec0*/  ISETP.GE.AND P6, PT, R32, c[0x0][0x160], PT ;  /* 0x0000580020007a0c */ /* 0x000fe20003fc6270 */
[----:B------:R-:W-:Y:S01]  /*3ed0*/  IMAD R2, R2, c[0x0][0x190], R233 ;  /* 0x0000640002027a24 */ /* 0x000fe200078e02e9 */
[----:B------:R-:W-:Y:S01]  /*3ee0*/  ISETP.LT.AND P0, PT, R4, c[0x0][0x168], !P0 ;  /* 0x00005a0004007a0c */ /* 0x000fe20004701270 */
[--C-:B------:R-:W-:Y:S01]  /*3ef0*/  IMAD.MOV.U32 R9, RZ, RZ, R8.reuse ;  /* 0x000000ffff097224 */ /* 0x100fe200078e0008 */
[----:B------:R-:W-:Y:S01]  /*3f00*/  ISETP.LT.OR P6, PT, R0, RZ, P6 ;  /* 0x000000ff0000720c */ /* 0x000fe200037c1670 */
[----:B------:R-:W-:Y:S01]  /*3f10*/  IMAD.MOV.U32 R10, RZ, RZ, R8 ;  /* 0x000000ffff0a7224 */ /* 0x000fe200078e0008 */
[----:B------:R-:W-:Y:S01]  /*3f20*/  @P3 LOP3.LUT R14, R14, 0xfffffff3, RZ, 0xc0, !PT ;  /* 0xfffffff30e0e3812 */ /* 0x000fe200078ec0ff */
[----:B------:R-:W-:Y:S01]  /*3f30*/  @!PT LDS RZ, [RZ] ;  /* 0x00000000fffff984 */ /* 0x000fe20000000800 */
[----:B------:R-:W-:Y:S01]  /*3f40*/  @!PT LDS RZ, [RZ] ;  /* 0x00000000fffff984 */ /* 0x000fe20000000800 */
[----:B------:R-:W-:Y:S01]  /*3f50*/  @!PT LDS RZ, [RZ] ;  /* 0x00000000fffff984 */ /* 0x000fe20000000800 */
[----:B------:R1:W-:Y:S01]  /*3f60*/  @P4 LDGSTS.E.LTC128B.128 [R231+0xe080], [R6.64] ;  /* 0x0e08000006e74fae */ /* 0x0003e2000b921d52 */
[----:B------:R-:W-:-:S02]  /*3f70*/  IADD3 R0, P3, R3, R91, RZ ;  /* 0x0000005b03007210 */ /* 0x000fc40007f7e0ff */
[----:B------:R-:W-:Y:S01]  /*3f80*/  ISETP.LT.OR P5, PT, R2, RZ, P5 ;  /* 0x000000ff0200720c */ /* 0x000fe20002fa1670 */
[----:B------:R-:W-:Y:S01]  /*3f90*/  IMAD.MOV.U32 R26, RZ, RZ, R14 ;  /* 0x000000ffff1a7224 */ /* 0x000fe200078e000e */
[----:B------:R-:W-:Y:S02]  /*3fa0*/  LEA.HI.X.SX32 R3, R3, R89, 0x1, P3 ;  /* 0x0000005903037211 */ /* 0x000fe400018f0eff */
[----:B------:R-:W-:Y:S01]  /*3fb0*/  PLOP3.LUT P6, PT, P6, P5, PT, 0xa8, 0x0 ;  /* 0x000000000000781c */ /* 0x000fe200037cb570 */
[----:B------:R-:W-:Y:S01]  /*3fc0*/  IMAD.SHL.U32 R4, R26, 0x10, RZ ;  /* 0x000000101a047824 */ /* 0x000fe200078e00ff */
[----:B---3--:R-:W-:Y:S02]  /*3fd0*/  LEA R12, P3, R0, c[0x0][0x260], 0x1 ;  /* 0x00009800000c7a11 */ /* 0x008fe400078608ff */
[----:B------:R-:W-:Y:S02]  /*3fe0*/  ISETP.LT.AND P6, PT, R2, c[0x0][0x168], !P6 ;  /* 0x00005a0002007a0c */ /* 0x000fe400077c1270 */
[----:B------:R-:W-:Y:S01]  /*3ff0*/  LEA.HI.X R13, R0, c[0x0][0x264], R3, 0x1, P3 ;  /* 0x00009900000d7a11 */ /* 0x000fe200018f0c03 */
[----:B------:R-:W-:Y:S01]  /*4000*/  IMAD.SHL.U32 R0, R26, 0x8, RZ ;  /* 0x000000081a007824 */ /* 0x000fe200078e00ff */
[----:B------:R-:W-:Y:S01]  /*4010*/  LOP3.LUT P5, RZ, R4, 0x10, RZ, 0xc0, !PT ;  /* 0x0000001004ff7812 */ /* 0x000fe200078ac0ff */
[----:B------:R-:W-:Y:S01]  /*4020*/  @!P0 IMAD.MOV.U32 R4, RZ, RZ, 0x7eff7eff ;  /* 0x7eff7effff048424 */ /* 0x000fe200078e00ff */
[----:B------:R-:W-:-:S02]  /*4030*/  IADD3 R3, P3, R5, R90, RZ ;  /* 0x0000005a05037210 */ /* 0x000fc40007f7e0ff */
[----:B------:R-:W-:Y:S02]  /*4040*/  MOV R11, R8 ;  /* 0x00000008000b7202 */ /* 0x000fe40000000f00 */
[----:B------:R-:W-:Y:S01]  /*4050*/  LEA.HI.X.SX32 R14, R5, R88, 0x1, P3 ;  /* 0x00000058050e7211 */ /* 0x000fe200018f0eff */
[----:B------:R-:W-:Y:S01]  /*4060*/  IMAD.MOV.U32 R5, RZ, RZ, R4 ;  /* 0x000000ffff057224 */ /* 0x000fe200078e0004 */
[C---:B------:R-:W-:Y:S01]  /*4070*/  LEA R2, P3, R3.reuse, c[0x0][0x260], 0x1 ;  /* 0x0000980003027a11 */ /* 0x040fe200078608ff */
[----:B------:R3:W-:Y:S01]  /*4080*/  @!P4 STS.128 [R231+0xe080], R8 ;  /* 0x00e08008e700c388 */ /* 0x0007e20000000c00 */
[----:B------:R-:W-:Y:S01]  /*4090*/  LOP3.LUT P4, RZ, R0, 0x10, RZ, 0xc0, !PT ;  /* 0x0000001000ff7812 */ /* 0x000fe2000788c0ff */
[----:B------:R-:W-:Y:S01]  /*40a0*/  IMAD.SHL.U32 R0, R26, 0x4, RZ ;  /* 0x000000041a007824 */ /* 0x000fe200078e00ff */
[----:B------:R-:W-:Y:S01]  /*40b0*/  LEA.HI.X R3, R3, c[0x0][0x264], R14, 0x1, P3 ;  /* 0x0000990003037a11 */ /* 0x000fe200018f0c0e */
[--C-:B-1----:R-:W-:Y:S01]  /*40c0*/  IMAD.MOV.U32 R6, RZ, RZ, R4.reuse ;  /* 0x000000ffff067224 */ /* 0x102fe200078e0004 */
[----:B------:R-:W-:Y:S01]  /*40d0*/  @!PT LDS RZ, [RZ] ;  /* 0x00000000fffff984 */ /* 0x000fe20000000800 */
[----:B------:R-:W-:Y:S01]  /*40e0*/  @!PT LDS RZ, [RZ] ;  /* 0x00000000fffff984 */ /* 0x000fe20000000800 */
[----:B------:R-:W-:Y:S01]  /*40f0*/  @!PT LDS RZ, [RZ] ;  /* 0x00000000fffff984 */ /* 0x000fe20000000800 */
[----:B------:R1:W-:Y:S01]  /*4100*/  @P0 LDGSTS.E.LTC128B.128 [R228+0xe000], [R12.64] ;  /* 0x0e0000000ce40fae */ /* 0x0003e2000b921d52 */
[----:B------:R-:W-:Y:S01]  /*4110*/  IMAD.MOV.U32 R7, RZ, RZ, R4 ;  /* 0x000000ffff077224 */ /* 0x000fe200078e0004 */
[----:B------:R-:W-:-:S04]  /*4120*/  IADD3 R30, P3, R20, c[0x0][0x200], RZ ;  /* 0x00008000141e7a10 */ /* 0x000fc80007f7e0ff */
[----:B------:R2:W-:Y:S01]  /*4130*/  @!P0 STS.128 [R228+0xe000], R4 ;  /* 0x00e00004e4008388 */ /* 0x0005e20000000c00 */
[----:B----4-:R-:W-:Y:S02]  /*4140*/  IADD3 R22, P0, R22, c[0x0][0x200], RZ ;  /* 0x0000800016167a10 */ /* 0x010fe40007f1e0ff */
[----:B------:R-:W-:Y:S01]  /*4150*/  IADD3.X R31, R21, c[0x0][0x204], RZ, P3, !PT ;  /* 0x00008100151f7a10 */ /* 0x000fe20001ffe4ff */
[----:B------:R-:W-:Y:S01]  /*4160*/  @!PT LDS RZ, [RZ] ;  /* 0x00000000fffff984 */ /* 0x000fe20000000800 */
[----:B------:R-:W-:Y:S01]  /*4170*/  @!PT LDS RZ, [RZ] ;  /* 0x00000000fffff984 */ /* 0x000fe20000000800 */
[----:B------:R-:W-:Y:S01]  /*4180*/  @!PT LDS RZ, [RZ] ;  /* 0x00000000fffff984 */ /* 0x000fe20000000800 */
[----:B------:R4:W-:Y:S01]  /*4190*/  @P6 LDGSTS.E.LTC128B.128 [R228+0xe080], [R2.64] ;  /* 0x0e08000002e46fae */ /* 0x0009e2000b921d52 */
[----:B------:R-:W-:Y:S02]  /*41a0*/  IADD3.X R23, R23, c[0x0][0x204], RZ, P0, !PT ;  /* 0x0000810017177a10 */ /* 0x000fe400007fe4ff */
[----:B------:R-:W-:Y:S01]  /*41b0*/  LOP3.LUT P0, RZ, R0, 0x10, RZ, 0xc0, !PT ;  /* 0x0000001000ff7812 */ /* 0x000fe2000780c0ff */
[----:B------:R-:W-:Y:S02]  /*41c0*/  IMAD.MOV R0, RZ, RZ, -R16 ;  /* 0x000000ffff007224 */ /* 0x000fe400078e0a10 */
[----:B---3--:R-:W-:-:S02]  /*41d0*/  IMAD.MOV R8, RZ, RZ, -R27 ;  /* 0x000000ffff087224 */ /* 0x008fc400078e0a1b */
[--C-:B------:R-:W-:Y:S02]  /*41e0*/  IMAD R11, R0, c[0x0][0x228], R35.reuse ;  /* 0x00008a00000b7a24 */ /* 0x100fe400078e0223 */
[----:B------:R-:W-:-:S03]  /*41f0*/  IMAD R14, R8, c[0x0][0x228], R35 ;  /* 0x00008a00080e7a24 */ /* 0x000fc600078e0223 */
[----:B------:R-:W-:Y:S01]  /*4200*/  MOV R8, R11 ;  /* 0x0000000b00087202 */ /* 0x000fe20000000f00 */
[----:B-1----:R-:W-:Y:S01]  /*4210*/  IMAD.MOV.U32 R12, RZ, RZ, R14 ;  /* 0x000000ffff0c7224 */ /* 0x002fe200078e000e */
[----:B--2---:R-:W-:Y:S01]  /*4220*/  @!P6 MOV R4, 0x7eff7eff ;  /* 0x7eff7eff0004e802 */ /* 0x004fe20000000f00 */
[----:B----4-:R-:W-:Y:S01]  /*4230*/  IMAD.MOV R3, RZ, RZ, -R17 ;  /* 0x000000ffff037224 */ /* 0x010fe200078e0a11 */
[----:B------:R-:W-:-:S03]  /*4240*/  IADD3 R2, P3, R18, c[0x0][0x200], RZ ;  /* 0x0000800012027a10 */ /* 0x000fc60007f7e0ff */
[--C-:B------:R-:W-:Y:S02]  /*4250*/  IMAD.MOV.U32 R5, RZ, RZ, R4.reuse ;  /* 0x000000ffff057224 */ /* 0x100fe400078e0004 */
[--C-:B------:R-:W-:Y:S02]  /*4260*/  IMAD.MOV.U32 R6, RZ, RZ, R4.reuse ;  /* 0x000000ffff067224 */ /* 0x100fe400078e0004 */
[----:B------:R-:W-:-:S05]  /*4270*/  IMAD.MOV.U32 R7, RZ, RZ, R4 ;  /* 0x000000ffff077224 */ /* 0x000fca00078e0004 */
[----:B------:R1:W-:Y:S01]  /*4280*/  @!P6 STS.128 [R228+0xe080], R4 ;  /* 0x00e08004e400e388 */ /* 0x0003e20000000c00 */
[----:B------:R-:W-:-:S03]  /*4290*/  ISETP.GE.AND P6, PT, R16, c[0x0][0x160], PT ;  /* 0x0000580010007a0c */ /* 0x000fc60003fc6270 */
[----:B------:R-:W0:Y:S04]  /*42a0*/  LDGDEPBAR ;  /* 0x00000000000079af */ /* 0x000e280000000000 */
[----:B------:R-:W-:Y:S01]  /*42b0*/  @!PT LDS RZ, [RZ] ;  /* 0x00000000fffff984 */ /* 0x000fe20000000800 */
[----:B------:R-:W-:Y:S01]  /*42c0*/  @!PT LDS RZ, [RZ] ;  /* 0x00000000fffff984 */ /* 0x000fe20000000800 */
[----:B------:R-:W-:Y:S01]  /*42d0*/  @!PT LDS RZ, [RZ] ;  /* 0x00000000fffff984 */ /* 0x000fe20000000800 */
[----:B------:R2:W-:Y:S01]  /*42e0*/  LDGSTS.E.LTC128B.128 [R231+0x6000], [R22.64], P5 ;  /* 0x0600000016e77fae */ /* 0x0005e2000a921d52 */
[----:B------:R-:W-:-:S03]  /*42f0*/  ISETP.GE.AND P5, PT, R28, c[0x0][0x160], PT ;  /* 0x000058001c007a0c */ /* 0x000fc60003fa6270 */
[----:B------:R3:W-:Y:S01]  /*4300*/  LDGSTS.E.LTC128B.128 [R231+0x6080], [R30.64], P4 ;  /* 0x060800001ee77fae */ /* 0x0007e2000a121d52 */
[----:B------:R-:W-:Y:S02]  /*4310*/  ISETP.GE.AND P4, PT, R17, c[0x0][0x160], PT ;  /* 0x0000580011007a0c */ /* 0x000fe40003f86270 */
[----:B-1----:R-:W-:Y:S01]  /*4320*/  IADD3 R4, -R28, RZ, RZ ;  /* 0x000000ff1c047210 */ /* 0x002fe20007ffe1ff */
[--C-:B------:R-:W-:Y:S01]  /*4330*/  IMAD R7, R3, c[0x0][0x228], R36.reuse ;  /* 0x00008a0003077a24 */ /* 0x100fe200078e0224 */
[----:B------:R-:W-:Y:S01]  /*4340*/  IADD3.X R3, R19, c[0x0][0x204], RZ, P3, !PT ;  /* 0x0000810013037a10 */ /* 0x000fe20001ffe4ff */
[----:B------:R-:W-:Y:S02]  /*4350*/  IMAD.SHL.U32 R6, R26, 0x2, RZ ;  /* 0x000000021a067824 */ /* 0x000fe400078e00ff */
[----:B------:R-:W-:Y:S02]  /*4360*/  IMAD R10, R4, c[0x0][0x228], R36 ;  /* 0x00008a00040a7a24 */ /* 0x000fe400078e0224 */
[----:B------:R-:W-:Y:S01]  /*4370*/  @P1 IMAD.HI.U32 R4, R7, c[0x0][0x238], RZ ;  /* 0x00008e0007041a27 */ /* 0x000fe200078e00ff */
[----:B------:R-:W-:Y:S01]  /*4380*/  LOP3.LUT P3, RZ, R6, 0x10, RZ, 0xc0, !PT ;  /* 0x0000001006ff7812 */ /* 0x000fe2000786c0ff */
[----:B------:R1:W-:Y:S02]  /*4390*/  LDGSTS.E.LTC128B.128 [R228+0x6000], [R2.64], P0 ;  /* 0x0600000002e47fae */ /* 0x0003e40008121d52 */
[----:B------:R-:W-:-:S04]  /*43a0*/  @P1 IMAD.HI.U32 R0, R10, c[0x0][0x238], RZ ;  /* 0x00008e000a001a27 */ /* 0x000fc800078e00ff */
[----:B------:R-:W-:Y:S01]  /*43b0*/  IMAD.MOV.U32 R5, RZ, RZ, R7 ;  /* 0x000000ffff057224 */ /* 0x000fe200078e0007 */
[----:B------:R-:W-:Y:S01]  /*43c0*/  @P1 SHF.R.U32.HI R5, RZ, c[0x0][0x23c], R4 ;  /* 0x00008f00ff051a19 */ /* 0x000fe20000011604 */
[----:B------:R-:W-:Y:S01]  /*43d0*/  IMAD.MOV.U32 R9, RZ, RZ, R10 ;  /* 0x000000ffff097224 */ /* 0x000fe200078e000a */
[----:B------:R-:W-:Y:S01]  /*43e0*/  @P1 SHF.R.U32.HI R9, RZ, c[0x0][0x23c], R0 ;  /* 0x00008f00ff091a19 */ /* 0x000fe20000011600 */
[----:B------:R-:W-:-:S04]  /*43f0*/  @P1 IMAD.HI.U32 R0, R14, c[0x0][0x238], RZ ;  /* 0x00008e000e001a27 */ /* 0x000fc800078e00ff */
[----:B------:R-:W-:Y:S01]  /*4400*/  IMAD R4, R72, c[0x0][0x218], RZ ;  /* 0x0000860048047a24 */ /* 0x000fe200078e02ff */
[----:B------:R-:W-:Y:S01]  /*4410*/  @P1 SHF.R.U32.HI R12, RZ, c[0x0][0x23c], R0 ;  /* 0x00008f00ff0c1a19 */ /* 0x000fe20000011600 */
[----:B------:R-:W-:Y:S02]  /*4420*/  IMAD.MOV R6, RZ, RZ, -R5 ;  /* 0x000000ffff067224 */ /* 0x000fe400078e0a05 */
[----:B------:R-:W-:Y:S02]  /*4430*/  IMAD R0, R5, c[0x0][0x18c], R236 ;  /* 0x0000630005007a24 */ /* 0x000fe400078e02ec */
[----:B------:R-:W-:-:S03]  /*4440*/  IMAD R6, R6, c[0x0][0x234], R7 ;  /* 0x00008d0006067a24 */ /* 0x000fc600078e0207 */
[----:B------:R-:W-:Y:S01]  /*4450*/  ISETP.LT.OR P4, PT, R0, RZ, P4 ;  /* 0x000000ff0000720c */ /* 0x000fe20002781670 */
[----:B------:R-:W-:Y:S02]  /*4460*/  IMAD R13, R6, c[0x0][0x190], R234 ;  /* 0x00006400060d7a24 */ /* 0x000fe400078e02ea */
[----:B-1----:R-:W-:Y:S01]  /*4470*/  @P1 IMAD.HI.U32 R3, R11, c[0x0][0x238], RZ ;  /* 0x00008e000b031a27 */ /* 0x002fe200078e00ff */
[----:B------:R-:W-:-:S04]  /*4480*/  IADD3 R2, P0, R24, c[0x0][0x200], RZ ;  /* 0x0000800018027a10 */ /* 0x000fc80007f1e0ff */
[----:B------:R-:W-:Y:S02]  /*4490*/  @P1 SHF.R.U32.HI R8, RZ, c[0x0][0x23c], R3 ;  /* 0x00008f00ff081a19 */ /* 0x000fe40000011603 */
[----:B------:R-:W-:Y:S02]  /*44a0*/  IADD3.X R3, R25, c[0x0][0x204], RZ, P0, !PT ;  /* 0x0000810019037a10 */ /* 0x000fe400007fe4ff */
[----:B------:R-:W-:-:S03]  /*44b0*/  IADD3 R5, P0, R4, R97, RZ ;  /* 0x0000006104057210 */ /* 0x000fc60007f1e0ff */
[----:B------:R1:W-:Y:S01]  /*44c0*/  LDGSTS.E.LTC128B.128 [R228+0x6080], [R2.64], P3 ;  /* 0x0608000002e47fae */ /* 0x0003e20009921d52 */
[----:B------:R-:W-:Y:S02]  /*44d0*/  LEA.HI.X.SX32 R4, R4, R94, 0x1, P0 ;  /* 0x0000005e04047211 */ /* 0x000fe400000f0eff */
[----:B------:R-:W-:Y:S01]  /*44e0*/  ISETP.GE.AND P3, PT, R0, c[0x0][0x164], PT ;  /* 0x0000590000007a0c */ /* 0x000fe20003f66270 */
[----:B------:R-:W-:Y:S01]  /*44f0*/  IMAD R0, R9, c[0x0][0x18c], R235 ;  /* 0x0000630009007a24 */ /* 0x000fe200078e02eb */
[----:B------:R-:W-:Y:S02]  /*4500*/  LEA R20, P0, R5, c[0x0][0x260], 0x1 ;  /* 0x0000980005147a11 */ /* 0x000fe400078008ff */
[----:B------:R-:W-:Y:S02]  /*4510*/  ISETP.LT.OR P3, PT, R13, RZ, P3 ;  /* 0x000000ff0d00720c */ /* 0x000fe40001f61670 */
[----:B------:R-:W-:Y:S02]  /*4520*/  LEA.HI.X R21, R5, c[0x0][0x264], R4, 0x1, P0 ;  /* 0x0000990005157a11 */ /* 0x000fe400000f0c04 */
[----:B------:R-:W-:-:S02]  /*4530*/  PLOP3.LUT P3, PT, P4, P3, PT, 0xa8, 0x0 ;  /* 0x000000000000781c */ /* 0x000fc40002767570 */
[C---:B------:R-:W-:Y:S02]  /*4540*/  ISETP.GE.AND P4, PT, R0.reuse, c[0x0][0x164], PT ;  /* 0x0000590000007a0c */ /* 0x040fe40003f86270 */
[----:B------:R-:W-:Y:S01]  /*4550*/  ISETP.LT.OR P5, PT, R0, RZ, P5 ;  /* 0x000000ff0000720c */ /* 0x000fe20002fa1670 */
[----:B------:R-:W-:Y:S01]  /*4560*/  IMAD R0, R8, c[0x0][0x18c], R236 ;  /* 0x0000630008007a24 */ /* 0x000fe200078e02ec */
[----:B------:R-:W-:-:S04]  /*4570*/  ISETP.LT.AND P3, PT, R13, c[0x0][0x168], !P3 ;  /* 0x00005a000d007a0c */ /* 0x000fc80005f61270 */
[----:B------:R-:W-:Y:S01]  /*4580*/  ISETP.LT.OR P6, PT, R0, RZ, P6 ;  /* 0x000000ff0000720c */ /* 0x000fe200037c1670 */
[----:B-1----:R-:W-:Y:S02]  /*4590*/  IMAD.MOV R3, RZ, RZ, -R9 ;  /* 0x000000ffff037224 */ /* 0x002fe400078e0a09 */
[----:B------:R-:W-:-:S06]  /*45a0*/  IMAD R2, R74, c[0x0][0x218], RZ ;  /* 0x000086004a027a24 */ /* 0x000fcc00078e02ff */
[----:B------:R2:W-:Y:S01]  /*45b0*/  @P3 LDGSTS.E.LTC128B.128 [R231+0x10000], [R20.64] ;  /* 0x1000000014e73fae */ /* 0x0005e2000b921d52 */
[----:B------:R-:W-:Y:S01]  /*45c0*/  IMAD R3, R3, c[0x0][0x234], R10 ;  /* 0x00008d0003037a24 */ /* 0x000fe200078e020a */
[----:B------:R-:W-:-:S03]  /*45d0*/  IADD3 R4, P0, R2, R96, RZ ;  /* 0x0000006002047210 */ /* 0x000fc60007f1e0ff */
[----:B------:R-:W-:Y:S02]  /*45e0*/  IMAD R9, R3, c[0x0][0x190], R233 ;  /* 0x0000640003097a24 */ /* 0x000fe400078e02e9 */
[----:B------:R-:W-:Y:S01]  /*45f0*/  IMAD.MOV R3, RZ, RZ, -R8 ;  /* 0x000000ffff037224 */ /* 0x000fe200078e0a08 */
[----:B------:R-:W-:Y:S01]  /*4600*/  LEA.HI.X.SX32 R5, R2, R93, 0x1, P0 ;  /* 0x0000005d02057211 */ /* 0x000fe200000f0eff */
[----:B------:R-:W-:Y:S01]  /*4610*/  IMAD R2, R75, c[0x0][0x218], RZ ;  /* 0x000086004b027a24 */ /* 0x000fe200078e02ff */
[C---:B------:R-:W-:Y:S01]  /*4620*/  LEA R10, P0, R4.reuse, c[0x0][0x260], 0x1 ;  /* 0x00009800040a7a11 */ /* 0x040fe200078008ff */
[----:B------:R-:W-:Y:S01]  /*4630*/  IMAD R6, R3, c[0x0][0x234], R11 ;  /* 0x00008d0003067a24 */ /* 0x000fe200078e020b */
[----:B------:R-:W-:Y:S02]  /*4640*/  ISETP.LT.OR P4, PT, R9, RZ, P4 ;  /* 0x000000ff0900720c */ /* 0x000fe40002781670 */
[----:B------:R-:W-:Y:S01]  /*4650*/  LEA.HI.X R11, R4, c[0x0][0x264], R5, 0x1, P0 ;  /* 0x00009900040b7a11 */ /* 0x000fe200000f0c05 */
[----:B------:R-:W-:Y:S01]  /*4660*/  IMAD R6, R6, c[0x0][0x190], R234 ;  /* 0x0000640006067a24 */ /* 0x000fe200078e02ea */
[----:B------:R-:W-:Y:S01]  /*4670*/  IADD3 R3, P0, R2, R95, RZ ;  /* 0x0000005f02037210 */ /* 0x000fe20007f1e0ff */
[----:B------:R-:W-:Y:S01]  /*4680*/  IMAD R4, R76, c[0x0][0x218], RZ ;  /* 0x000086004c047a24 */ /* 0x000fe200078e02ff */
[----:B------:R-:W-:-:S02]  /*4690*/  PLOP3.LUT P4, PT, P5, P4, PT, 0xa8, 0x0 ;  /* 0x000000000000781c */ /* 0x000fc40002f89570 */
[----:B------:R-:W-:Y:S02]  /*46a0*/  ISETP.GE.AND P5, PT, R0, c[0x0][0x164], PT ;  /* 0x0000590000007a0c */ /* 0x000fe40003fa6270 */
[----:B------:R-:W-:Y:S02]  /*46b0*/  LEA.HI.X.SX32 R2, R2, R92, 0x1, P0 ;  /* 0x0000005c02027211 */ /* 0x000fe400000f0eff */
[----:B------:R-:W-:Y:S02]  /*46c0*/  IADD3 R0, -R12, RZ, RZ ;  /* 0x000000ff0c007210 */ /* 0x000fe40007ffe1ff */
[C---:B------:R-:W-:Y:S02]  /*46d0*/  LEA R18, P0, R3.reuse, c[0x0][0x260], 0x1 ;  /* 0x0000980003127a11 */ /* 0x040fe400078008ff */
[----:B------:R-:W-:Y:S01]  /*46e0*/  ISETP.LT.OR P5, PT, R6, RZ, P5 ;  /* 0x000000ff0600720c */ /* 0x000fe20002fa1670 */
[----:B------:R-:W-:Y:S01]  /*46f0*/  IMAD R7, R0, c[0x0][0x234], R14 ;  /* 0x00008d0000077a24 */ /* 0x000fe200078e020e */
[----:B------:R-:W-:Y:S01]  /*4700*/  LEA.HI.X R19, R3, c[0x0][0x264], R2, 0x1, P0 ;  /* 0x0000990003137a11 */ /* 0x000fe200000f0c02 */
[----:B------:R-:W-:Y:S01]  /*4710*/  IMAD R0, R12, c[0x0][0x18c], R235 ;  /* 0x000063000c007a24 */ /* 0x000fe200078e02eb */
[----:B------:R-:W-:Y:S01]  /*4720*/  IADD3 R3, P0, R4, R45, RZ ;  /* 0x0000002d04037210 */ /* 0x000fe20007f1e0ff */
[----:B------:R-:W-:Y:S01]  /*4730*/  IMAD R2, R7, c[0x0][0x190], R233 ;  /* 0x0000640007027a24 */ /* 0x000fe200078e02e9 */
[----:B------:R-:W-:-:S02]  /*4740*/  PLOP3.LUT P6, PT, P6, P5, PT, 0xa8, 0x0 ;  /* 0x000000000000781c */ /* 0x000fc400037cb570 */
[----:B------:R-:W-:Y:S01]  /*4750*/  LEA.HI.X.SX32 R5, R4, R44, 0x1, P0 ;  /* 0x0000002c04057211 */ /* 0x000fe200000f0eff */
[----:B------:R-:W-:Y:S01]  /*4760*/  @!P3 IMAD.MOV.U32 R4, RZ, RZ, 0x7eff7eff ;  /* 0x7eff7effff04b424 */ /* 0x000fe200078e00ff */
[----:B------:R-:W-:Y:S02]  /*4770*/  ISETP.GE.AND P5, PT, R27, c[0x0][0x160], PT ;  /* 0x000058001b007a0c */ /* 0x000fe40003fa6270 */
[C---:B------:R-:W-:Y:S02]  /*4780*/  ISETP.GE.AND P0, PT, R0.reuse, c[0x0][0x164], PT ;  /* 0x0000590000007a0c */ /* 0x040fe40003f06270 */
[----:B------:R-:W-:Y:S01]  /*4790*/  ISETP.LT.OR P5, PT, R0, RZ, P5 ;  /* 0x000000ff0000720c */ /* 0x000fe20002fa1670 */
[----:B------:R-:W-:Y:S01]  /*47a0*/  IMAD.MOV.U32 R0, RZ, RZ, 0x2 ;  /* 0x00000002ff007424 */ /* 0x000fe200078e00ff */
[----:B------:R-:W-:Y:S02]  /*47b0*/  ISETP.LT.OR P0, PT, R2, RZ, P0 ;  /* 0x000000ff0200720c */ /* 0x000fe40000701670 */
[----:B------:R-:W-:-:S02]  /*47c0*/  ISETP.LT.AND P4, PT, R9, c[0x0][0x168], !P4 ;  /* 0x00005a0009007a0c */ /* 0x000fc40006781270 */
[----:B------:R-:W-:Y:S02]  /*47d0*/  PLOP3.LUT P5, PT, P5, P0, PT, 0xa8, 0x0 ;  /* 0x000000000000781c */ /* 0x000fe40002fa1570 */
[----:B------:R-:W-:Y:S01]  /*47e0*/  ISETP.LT.AND P6, PT, R6, c[0x0][0x168], !P6 ;  /* 0x00005a0006007a0c */ /* 0x000fe200077c1270 */
[--C-:B------:R-:W-:Y:S01]  /*47f0*/  IMAD.MOV.U32 R6, RZ, RZ, R4.reuse ;  /* 0x000000ffff067224 */ /* 0x100fe200078e0004 */
[----:B------:R-:W-:Y:S02]  /*4800*/  ISETP.LT.AND P5, PT, R2, c[0x0][0x168], !P5 ;  /* 0x00005a0002007a0c */ /* 0x000fe40006fa1270 */
[C---:B------:R-:W-:Y:S02]  /*4810*/  LEA R16, P0, R3.reuse, c[0x0][0x260], 0x1 ;  /* 0x0000980003107a11 */ /* 0x040fe400078008ff */
[----:B------:R-:W-:Y:S02]  /*4820*/  MOV R7, R4 ;  /* 0x0000000400077202 */ /* 0x000fe40000000f00 */
[----:B------:R-:W-:Y:S01]  /*4830*/  LEA.HI.X R17, R3, c[0x0][0x264], R5, 0x1, P0 ;  /* 0x0000990003117a11 */ /* 0x000fe200000f0c05 */
[----:B------:R-:W-:-:S02]  /*4840*/  IMAD.MOV.U32 R5, RZ, RZ, R4 ;  /* 0x000000ffff057224 */ /* 0x000fc400078e0004 */
[----:B------:R-:W-:Y:S02]  /*4850*/  @!P4 IMAD.MOV.U32 R12, RZ, RZ, 0x7eff7eff ;  /* 0x7eff7effff0cc424 */ /* 0x000fe400078e00ff */
[----:B------:R-:W-:Y:S01]  /*4860*/  @!P6 IMAD.MOV.U32 R8, RZ, RZ, 0x7eff7eff ;  /* 0x7eff7effff08e424 */ /* 0x000fe200078e00ff */
[----:B------:R1:W-:Y:S01]  /*4870*/  @!P3 STS.128 [R231+0x10000], R4 ;  /* 0x01000004e700b388 */ /* 0x0003e20000000c00 */
[--C-:B------:R-:W-:Y:S02]  /*4880*/  IMAD.MOV.U32 R13, RZ, RZ, R12.reuse ;  /* 0x000000ffff0d7224 */ /* 0x100fe400078e000c */
[--C-:B------:R-:W-:Y:S01]  /*4890*/  IMAD.MOV.U32 R14, RZ, RZ, R12.reuse ;  /* 0x000000ffff0e7224 */ /* 0x100fe200078e000c */
[----:B------:R-:W-:Y:S01]  /*48a0*/  @!PT LDS RZ, [RZ] ;  /* 0x00000000fffff984 */ /* 0x000fe20000000800 */
[----:B------:R-:W-:Y:S01]  /*48b0*/  @!PT LDS RZ, [RZ] ;  /* 0x00000000fffff984 */ /* 0x000fe20000000800 */
[----:B------:R-:W-:Y:S01]  /*48c0*/  @!PT LDS RZ, [RZ] ;  /* 0x00000000fffff984 */ /* 0x000fe20000000800 */
[----:B------:R4:W-:Y:S01]  /*48d0*/  @P4 LDGSTS.E.LTC128B.128 [R231+0x10080], [R10.64] ;  /* 0x100800000ae74fae */ /* 0x0009e2000b921d52 */
[----:B------:R-:W-:Y:S01]  /*48e0*/  IMAD.MOV.U32 R15, RZ, RZ, R12 ;  /* 0x000000ffff0f7224 */ /* 0x000fe200078e000c */
[----:B------:R-:W-:Y:S01]  /*48f0*/  MOV R9, R8 ;  /* 0x0000000800097202 */ /* 0x000fe20000000f00 */
[----:B------:R-:W-:-:S03]  /*4900*/  IMAD.WIDE R2, R65, R0, c[0x0][0x2b8] ;  /* 0x0000ae0041027625 */ /* 0x000fc600078e0200 */
[----:B------:R-:W-:Y:S04]  /*4910*/  @!P4 STS.128 [R231+0x10080], R12 ;  /* 0x0100800ce700c388 */ /* 0x000fe80000000c00 */
[----:B------:R-:W-:Y:S01]  /*4920*/  @!PT LDS RZ, [RZ] ;  /* 0x00000000fffff984 */ /* 0x000fe20000000800 */
[----:B------:R-:W-:Y:S01]  /*4930*/  @!PT LDS RZ, [RZ] ;  /* 0x00000000fffff984 */ /* 0x000fe20000000800 */
[----:B------:R-:W-:Y:S01]  /*4940*/  @!PT LDS RZ, [RZ] ;  /* 0x00000000fffff984 */ /* 0x000fe20000000800 */
[----:B------:R2:W-:Y:S04]  /*4950*/  @P6 LDGSTS.E.LTC128B.128 [R228+0x10000], [R18.64] ;  /* 0x1000000012e46fae */ /* 0x0005e8000b921d52 */
[----:B------:R2:W5:Y:S01]  /*4960*/  LDG.E.LTC128B.U16 R227, [R2.64] ;  /* 0x0000001202e37981 */ /* 0x000562000c1e1520 */
[----:B-1----:R-:W-:Y:S02]  /*4970*/  @!P5 IMAD.MOV.U32 R4, RZ, RZ, 0x7eff7eff ;  /* 0x7eff7effff04d424 */ /* 0x002fe400078e00ff */
[----:B----4-:R-:W-:-:S02]  /*4980*/  IMAD.MOV.U32 R10, RZ, RZ, R8 ;  /* 0x000000ffff0a7224 */ /* 0x010fc400078e0008 */
[----:B------:R-:W-:Y:S01]  /*4990*/  IMAD.MOV.U32 R11, RZ, RZ, R8 ;  /* 0x000000ffff0b7224 */ /* 0x000fe200078e0008 */
[----:B------:R-:W-:Y:S01]  /*49a0*/  MOV R5, R4 ;  /* 0x0000000400057202 */ /* 0x000fe20000000f00 */
[--C-:B------:R-:W-:Y:S02]  /*49b0*/  IMAD.MOV.U32 R6, RZ, RZ, R4.reuse ;  /* 0x000000ffff067224 */ /* 0x100fe400078e0004 */
[----:B------:R-:W-:Y:S01]  /*49c0*/  IMAD.MOV.U32 R7, RZ, RZ, R4 ;  /* 0x000000ffff077224 */ /* 0x000fe200078e0004 */
[----:B------:R1:W-:Y:S04]  /*49d0*/  @!P6 STS.128 [R228+0x10000], R8 ;  /* 0x01000008e400e388 */ /* 0x0003e80000000c00 */
[----:B------:R-:W-:Y:S01]  /*49e0*/  @!PT LDS RZ, [RZ] ;  /* 0x00000000fffff984 */ /* 0x000fe20000000800 */
[----:B------:R-:W-:Y:S01]  /*49f0*/  @!PT LDS RZ, [RZ] ;  /* 0x00000000fffff984 */ /* 0x000fe20000000800 */
[----:B------:R-:W-:Y:S01]  /*4a00*/  @!PT LDS RZ, [RZ] ;  /* 0x00000000fffff984 */ /* 0x000fe20000000800 */
[----:B------:R4:W-:Y:S04]  /*4a10*/  @P5 LDGSTS.E.LTC128B.128 [R228+0x10080], [R16.64] ;  /* 0x1008000010e45fae */ /* 0x0009e8000b921d52 */
[----:B------:R3:W-:Y:S01]  /*4a20*/  @!P5 STS.128 [R228+0x10080], R4 ;  /* 0x01008004e400d388 */ /* 0x0007e20000000c00 */
[----:B--2---:R-:W-:-:S03]  /*4a30*/  IMAD.WIDE R2, R67, R0, c[0x0][0x2c0] ;  /* 0x0000b00043027625 */ /* 0x004fc600078e0200 */
[----:B------:R-:W0:Y:S04]  /*4a40*/  LDGDEPBAR ;  /* 0x00000000000079af */ /* 0x000e280000000000 */
[----:B------:R2:W5:Y:S01]  /*4a50*/  LDG.E.LTC128B.U16 R222, [R2.64] ;  /* 0x0000001202de7981 */ /* 0x000562000c1e1520 */
[----:B-1----:R-:W-:-:S04]  /*4a60*/  IMAD.WIDE R10, R65, R0, c[0x0][0x2c0] ;  /* 0x0000b000410a7625 */ /* 0x002fc800078e0200 */
[----:B------:R-:W-:Y:S01]  /*4a70*/  IMAD.WIDE R8, R66, R0, c[0x0][0x2b8] ;  /* 0x0000ae0042087625 */ /* 0x000fe200078e0200 */
[----:B------:R1:W5:Y:S01]  /*4a80*/  LDG.E.LTC128B.U16 R226, [R10.64] ;  /* 0x000000120ae27981 */ /* 0x000362000c1e1520 */
[----:B------:R-:W-:-:S04]  /*4a90*/  DEPBAR.LE SB0, 0x3 ;  /* 0x000080c00000791a */ /* 0x000fc80000000000 */
[-C--:B---3--:R-:W-:Y:S01]  /*4aa0*/  IMAD.WIDE R6, R67, R0.reuse, c[0x0][0x2b8] ;  /* 0x0000ae0043067625 */ /* 0x088fe200078e0200 */
[----:B------:R3:W5:Y:S04]  /*4ab0*/  LDG.E.LTC128B.U16 R225, [R8.64] ;  /* 0x0000001208e17981 */ /* 0x000768000c1e1520 */
[----:B------:R1:W5:Y:S01]  /*4ac0*/  LDG.E.LTC128B.U16 R223, [R6.64] ;  /* 0x0000001206df7981 */ /* 0x000362000c1e1520 */
[----:B------:R-:W-:-:S04]  /*4ad0*/  IMAD.WIDE R4, R66, R0, c[0x0][0x2c0] ;  /* 0x0000b00042047625 */ /* 0x000fc800078e0200 */
[-C--:B--2---:R-:W-:Y:S01]  /*4ae0*/  IMAD.WIDE R2, R70, R0.reuse, c[0x0][0x2c0] ;  /* 0x0000b00046027625 */ /* 0x084fe200078e0200 */
[----:B------:R2:W5:Y:S04]  /*4af0*/  LDG.E.LTC128B.U16 R224, [R4.64] ;  /* 0x0000001204e07981 */ /* 0x000568000c1e1520 */
[----:B------:R3:W5:Y:S01]  /*4b00*/  LDG.E.LTC128B.U16 R218, [R2.64] ;  /* 0x0000001202da7981 */ /* 0x000762000c1e1520 */
[----:B-1----:R-:W-:-:S05]  /*4b10*/  IMAD.WIDE R6, R69, R0, c[0x0][0x2b8] ;  /* 0x0000ae0045067625 */ /* 0x002fca00078e0200 */
[----:B------:R1:W5:Y:S01]  /*4b20*/  LDG.E.LTC128B.U16 R217, [R6.64] ;  /* 0x0000001206d97981 */ /* 0x000362000c1e1520 */
[----:B--2---:R-:W-:-:S04]  /*4b30*/  IMAD.WIDE R4, R68, R0, c[0x0][0x2c0] ;  /* 0x0000b00044047625 */ /* 0x004fc800078e0200 */
[-C--:B---3--:R-:W-:Y:S01]  /*4b40*/  IMAD.WIDE R2, R73, R0.reuse, c[0x0][0x2c0] ;  /* 0x0000b00049027625 */ /* 0x088fe200078e0200 */
[----:B------:R2:W5:Y:S04]  /*4b50*/  LDG.E.LTC128B.U16 R220, [R4.64] ;  /* 0x0000001204dc7981 */ /* 0x000568000c1e1520 */
[----:B------:R3:W5:Y:S01]  /*4b60*/  LDG.E.LTC128B.U16 R211, [R2.64] ;  /* 0x0000001202d37981 */ /* 0x000762000c1e1520 */
[----:B-1----:R-:W-:-:S05]  /*4b70*/  IMAD.WIDE R6, R69, R0, c[0x0][0x2c0] ;  /* 0x0000b00045067625 */ /* 0x002fca00078e0200 */
[----:B------:R1:W5:Y:S01]  /*4b80*/  LDG.E.LTC128B.U16 R216, [R6.64] ;  /* 0x0000001206d87981 */ /* 0x000362000c1e1520 */
[----:B--2---:R-:W-:-:S04]  /*4b90*/  IMAD.WIDE R4, R71, R0, c[0x0][0x2c0] ;  /* 0x0000b00047047625 */ /* 0x004fc800078e0200 */
[-C--:B------:R-:W-:Y:S01]  /*4ba0*/  IMAD.WIDE R10, R68, R0.reuse, c[0x0][0x2b8] ;  /* 0x0000ae00440a7625 */ /* 0x080fe200078e0200 */
[----:B------:R2:W5:Y:S03]  /*4bb0*/  LDG.E.LTC128B.U16 R214, [R4.64] ;  /* 0x0000001204d67981 */ /* 0x000566000c1e1520 */
[----:B------:R-:W-:Y:S01]  /*4bc0*/  IMAD.WIDE R8, R70, R0, c[0x0][0x2b8] ;  /* 0x0000ae0046087625 */ /* 0x000fe200078e0200 */
[----:B------:R2:W5:Y:S04]  /*4bd0*/  LDG.E.LTC128B.U16 R221, [R10.64] ;  /* 0x000000120add7981 */ /* 0x000568000c1e1520 */
[----:B------:R4:W5:Y:S01]  /*4be0*/  LDG.E.LTC128B.U16 R219, [R8.64] ;  /* 0x0000001208db7981 */ /* 0x000962000c1e1520 */
[----:B-1----:R-:W-:-:S05]  /*4bf0*/  IADD3 R6, R36, UR13, RZ ;  /* 0x0000000d24067c10 */ /* 0x002fca000fffe0ff */
[----:B------:R-:W-:-:S04]  /*4c00*/  IMAD.MOV.U32 R189, RZ, RZ, R6 ;  /* 0x000000ffffbd7224 */ /* 0x000fc800078e0006 */
[C---:B---3--:R-:W-:Y:S01]  /*4c10*/  @P2 IMAD.HI.U32 R3, R189.reuse, c[0x0][0x22c], RZ ;  /* 0x00008b00bd032a27 */ /* 0x048fe200078e00ff */
[C---:B------:R-:W-:Y:S02]  /*4c20*/  ISETP.GE.AND P3, PT, R6.reuse, c[0x0][0x1d4], PT ;  /* 0x0000750006007a0c */ /* 0x040fe40003f66270 */
[----:B--2---:R-:W-:Y:S01]  /*4c30*/  IADD3 R4, R6, 0x4, RZ ;  /* 0x0000000406047810 */ /* 0x004fe20007ffe0ff */
[----:B------:R-:W-:Y:S01]  /*4c40*/  @P2 IMAD.HI.U32 R2, R189, c[0x0][0x22c], RZ ;  /* 0x00008b00bd022a27 */ /* 0x000fe200078e00ff */
[----:B------:R-:W-:Y:S02]  /*4c50*/  @P2 SHF.R.U32.HI R6, RZ, c[0x0][0x230], R3 ;  /* 0x00008c00ff062a19 */ /* 0x000fe40000011603 */
[----:B------:R-:W-:Y:S01]  /*4c60*/  ISETP.GE.AND P0, PT, R4, c[0x0][0x1d4], PT ;  /* 0x0000750004007a0c */ /* 0x000fe20003f06270 */
[----:B------:R-:W-:Y:S01]  /*4c70*/  IMAD.WIDE R10, R71, R0, c[0x0][0x2b8] ;  /* 0x0000ae00470a7625 */ /* 0x000fe200078e0200 */
[----:B------:R-:W-:-:S03]  /*4c80*/  IADD3 R3, -R6, RZ, RZ ;  /* 0x000000ff06037210 */ /* 0x000fc60007ffe1ff */
[----:B----4-:R-:W-:Y:S01]  /*4c90*/  IMAD.WIDE R8, R73, R0, c[0x0][0x2b8] ;  /* 0x0000ae0049087625 */ /* 0x010fe200078e0200 */
[----:B------:R1:W5:Y:S03]  /*4ca0*/  LDG.E.LTC128B.U16 R215, [R10.64] ;  /* 0x000000120ad77981 */ /* 0x000366000c1e1520 */
[--C-:B------:R-:W-:Y:S01]  /*4cb0*/  IMAD.MOV.U32 R0, RZ, RZ, R189.reuse ;  /* 0x000000ffff007224 */ /* 0x100fe200078e00bd */
[----:B------:R-:W-:Y:S01]  /*4cc0*/  @P2 SHF.R.U32.HI R0, RZ, c[0x0][0x230], R2 ;  /* 0x00008c00ff002a19 */ /* 0x000fe20000011602 */
[----:B------:R-:W-:Y:S01]  /*4cd0*/  IMAD R3, R3, c[0x0][0x228], R189 ;  /* 0x00008a0003037a24 */ /* 0x000fe200078e02bd */
[----:B------:R-:W-:Y:S01]  /*4ce0*/  @P3 LOP3.LUT R26, R26, 0xfffffffc, RZ, 0xc0, !PT ;  /* 0xfffffffc1a1a3812 */ /* 0x000fe200078ec0ff */
[----:B------:R2:W5:Y:S02]  /*4cf0*/  LDG.E.LTC128B.U16 R212, [R8.64] ;  /* 0x0000001208d47981 */ /* 0x000564000c1e1520 */
[----:B------:R-:W-:-:S02]  /*4d00*/  IMAD.MOV R2, RZ, RZ, -R0 ;  /* 0x000000ffff027224 */ /* 0x000fc400078e0a00 */
[----:B------:R-:W-:Y:S01]  /*4d10*/  @P1 IMAD.HI.U32 R7, R3, c[0x0][0x238], RZ ;  /* 0x00008e0003071a27 */ /* 0x000fe200078e00ff */
[----:B------:R-:W-:-:S03]  /*4d20*/  @P0 LOP3.LUT R26, R26, 0xfffffff3, RZ, 0xc0, !PT ;  /* 0xfffffff31a1a0812 */ /* 0x000fc600078ec0ff */
[----:B------:R-:W-:Y:S02]  /*4d30*/  IMAD R2, R2, c[0x0][0x228], R189 ;  /* 0x00008a0002027a24 */ /* 0x000fe400078e02bd */
[----:B------:R-:W-:Y:S01]  /*4d40*/  IMAD.MOV.U32 R12, RZ, RZ, R3 ;  /* 0x000000ffff0c7224 */ /* 0x000fe200078e0003 */
[----:B------:R-:W-:Y:S01]  /*4d50*/  @P1 SHF.R.U32.HI R12, RZ, c[0x0][0x23c], R7 ;  /* 0x00008f00ff0c1a19 */ /* 0x000fe20000011607 */
[----:B------:R-:W-:-:S04]  /*4d60*/  @P1 IMAD.HI.U32 R4, R2, c[0x0][0x238], RZ ;  /* 0x00008e0002041a27 */ /* 0x000fc800078e00ff */
[----:B------:R-:W-:Y:S01]  /*4d70*/  IMAD.MOV.U32 R5, RZ, RZ, R2 ;  /* 0x000000ffff057224 */ /* 0x000fe200078e0002 */
[----:B------:R-:W-:Y:S01]  /*4d80*/  @P1 SHF.R.U32.HI R5, RZ, c[0x0][0x23c], R4 ;  /* 0x00008f00ff051a19 */ /* 0x000fe20000011604 */
[----:B------:R-:W-:Y:S02]  /*4d90*/  IMAD.SHL.U32 R7, R26, 0x10, RZ ;  /* 0x000000101a077824 */ /* 0x000fe400078e00ff */
[----:B------:R-:W-:-:S03]  /*4da0*/  IMAD.MOV R4, RZ, RZ, -R12 ;  /* 0x000000ffff047224 */ /* 0x000fc600078e0a0c */
[----:B------:R-:W-:Y:S01]  /*4db0*/  LOP3.LUT P4, RZ, R7, 0x10, RZ, 0xc0, !PT ;  /* 0x0000001007ff7812 */ /* 0x000fe2000788c0ff */
[----:B------:R-:W-:Y:S01]  /*4dc0*/  IMAD R25, R4, c[0x0][0x234], R3 ;  /* 0x00008d0004197a24 */ /* 0x000fe200078e0203 */
[--C-:B------:R-:W-:Y:S02]  /*4dd0*/  SHF.R.U32.HI R7, RZ, 0x4, R249.reuse ;  /* 0x00000004ff077819 */ /* 0x100fe400000116f9 */
[----:B------:R-:W-:Y:S02]  /*4de0*/  SHF.R.U32.HI R4, RZ, 0x3, R249 ;  /* 0x00000003ff047819 */ /* 0x000fe400000116f9 */
[----:B--2---:R-:W-:Y:S02]  /*4df0*/  IADD3 R8, -R5, RZ, RZ ;  /* 0x000000ff05087210 */ /* 0x004fe40007ffe1ff */
[----:B------:R-:W-:Y:S01]  /*4e00*/  ISETP.GE.AND P6, PT, R0, c[0x0][0x160], PT ;  /* 0x0000580000007a0c */ /* 0x000fe20003fc6270 */
[----:B------:R-:W-:Y:S01]  /*4e10*/  IMAD.SHL.U32 R0, R26, 0x8, RZ ;  /* 0x000000081a007824 */ /* 0x000fe200078e00ff */
[----:B------:R-:W-:-:S02]  /*4e20*/  LOP3.LUT R7, R7, 0x1, RZ, 0xc0, !PT ;  /* 0x0000000107077812 */ /* 0x000fc400078ec0ff */
[----:B------:R-:W-:Y:S01]  /*4e30*/  LOP3.LUT R4, R4, 0x1, RZ, 0xc0, !PT ;  /* 0x0000000104047812 */ /* 0x000fe200078ec0ff */
[----:B------:R-:W-:Y:S01]  /*4e40*/  IMAD R24, R8, c[0x0][0x234], R2 ;  /* 0x00008d0008187a24 */ /* 0x000fe200078e0202 */
[----:B------:R-:W-:Y:S01]  /*4e50*/  LOP3.LUT P3, RZ, R0, 0x10, RZ, 0xc0, !PT ;  /* 0x0000001000ff7812 */ /* 0x000fe2000786c0ff */
[----:B------:R-:W-:Y:S01]  /*4e60*/  IMAD.SHL.U32 R3, R7, 0x8, RZ ;  /* 0x0000000807037824 */ /* 0x000fe200078e00ff */
[C-C-:B------:R-:W-:Y:S01]  /*4e70*/  LOP3.LUT R2, R4.reuse, 0x3, R249.reuse, 0x78, !PT ;  /* 0x0000000304027812 */ /* 0x140fe200078e78f9 */
[C---:B------:R-:W-:Y:S01]  /*4e80*/  IMAD.SHL.U32 R165, R249.reuse, 0x10, RZ ;  /* 0x00000010f9a57824 */ /* 0x040fe200078e00ff */
[----:B------:R-:W-:Y:S02]  /*4e90*/  LOP3.LUT R166, R249, 0x7, RZ, 0xc0, !PT ;  /* 0x00000007f9a67812 */ /* 0x000fe400078ec0ff */
[----:B------:R-:W-:Y:S02]  /*4ea0*/  LOP3.LUT R4, R4, 0x2, RZ, 0xfc, !PT ;  /* 0x0000000204047812 */ /* 0x000fe400078efcff */
[----:B------:R-:W-:-:S02]  /*4eb0*/  LOP3.LUT R0, R7, 0x3, R249, 0x78, !PT ;  /* 0x0000000307007812 */ /* 0x000fc400078e78f9 */
[----:B------:R-:W-:Y:S02]  /*4ec0*/  LOP3.LUT R7, R7, 0x2, RZ, 0xfc, !PT ;  /* 0x0000000207077812 */ /* 0x000fe400078efcff */
[--C-:B------:R-:W-:Y:S02]  /*4ed0*/  LOP3.LUT R4, R4, 0x3, R249.reuse, 0x78, !PT ;  /* 0x0000000304047812 */ /* 0x100fe400078e78f9 */
[----:B------:R-:W-:Y:S02]  /*4ee0*/  LOP3.LUT R8, R3, 0xfffffff8, R166, 0xe2, !PT ;  /* 0xfffffff803087812 */ /* 0x000fe400078ee2a6 */
[C-C-:B------:R-:W-:Y:S02]  /*4ef0*/  LOP3.LUT R248, R2.reuse, 0x4, R249.reuse, 0xf8, !PT ;  /* 0x0000000402f87812 */ /* 0x140fe400078ef8f9 */
[----:B------:R-:W-:Y:S02]  /*4f00*/  LOP3.LUT R247, R2, 0x4, R249, 0xf4, !PT ;  /* 0x0000000402f77812 */ /* 0x000fe400078ef4f9 */
[----:B------:R-:W-:-:S02]  /*4f10*/  LOP3.LUT R165, R165, 0xf0, RZ, 0xc0, !PT ;  /* 0x000000f0a5a57812 */ /* 0x000fc400078ec0ff */
[--C-:B------:R-:W-:Y:S02]  /*4f20*/  LOP3.LUT R3, R7, 0x3, R249.reuse, 0x78, !PT ;  /* 0x0000000307037812 */ /* 0x100fe400078e78f9 */
[C-C-:B------:R-:W-:Y:S02]  /*4f30*/  LOP3.LUT R2, R0.reuse, 0x4, R249.reuse, 0xf4, !PT ;  /* 0x0000000400027812 */ /* 0x140fe400078ef4f9 */
[--C-:B------:R-:W-:Y:S02]  /*4f40*/  LOP3.LUT R7, R0, 0x4, R249.reuse, 0xf8, !PT ;  /* 0x0000000400077812 */ /* 0x100fe400078ef8f9 */
[C-C-:B------:R-:W-:Y:S02]  /*4f50*/  LOP3.LUT R246, R4.reuse, 0x4, R249.reuse, 0xf8, !PT ;  /* 0x0000000404f67812 */ /* 0x140fe400078ef8f9 */
[----:B------:R-:W-:Y:S02]  /*4f60*/  LOP3.LUT R245, R4, 0x4, R249, 0xf4, !PT ;  /* 0x0000000404f57812 */ /* 0x000fe400078ef4f9 */
[----:B------:R-:W-:-:S02]  /*4f70*/  SHF.L.U32 R0, R8, 0x4, RZ ;  /* 0x0000000408007819 */ /* 0x000fc400000006ff */
[----:B------:R-:W-:Y:S02]  /*4f80*/  LOP3.LUT R2, R165, R2, RZ, 0xfc, !PT ;  /* 0x00000002a5027212 */ /* 0x000fe400078efcff */
[C-C-:B------:R-:W-:Y:S02]  /*4f90*/  LOP3.LUT R4, R3.reuse, 0x4, R249.reuse, 0xf8, !PT ;  /* 0x0000000403047812 */ /* 0x140fe400078ef8f9 */
[----:B------:R-:W-:Y:S02]  /*4fa0*/  LOP3.LUT R3, R3, 0x4, R249, 0xf4, !PT ;  /* 0x0000000403037812 */ /* 0x000fe400078ef4f9 */
[C---:B------:R-:W-:Y:S02]  /*4fb0*/  LOP3.LUT R132, R0.reuse, R248, RZ, 0xfc, !PT ;  /* 0x000000f800847212 */ /* 0x040fe400078efcff */
[C---:B------:R-:W-:Y:S02]  /*4fc0*/  LOP3.LUT R152, R0.reuse, R246, RZ, 0xfc, !PT ;  /* 0x000000f600987212 */ /* 0x040fe400078efcff */
[----:B------:R-:W-:-:S02]  /*4fd0*/  LOP3.LUT R9, R0, R247, RZ, 0xfc, !PT ;  /* 0x000000f700097212 */ /* 0x000fc400078efcff */
[----:B------:R-:W-:Y:S02]  /*4fe0*/  LOP3.LUT R8, R0, R245, RZ, 0xfc, !PT ;  /* 0x000000f500087212 */ /* 0x000fe400078efcff */
[----:B------:R-:W-:Y:S02]  /*4ff0*/  LEA R13, R2, 0xa000, 0x4 ;  /* 0x0000a000020d7811 */ /* 0x000fe400078e20ff */
[C---:B------:R-:W-:Y:S02]  /*5000*/  LOP3.LUT R2, R165.reuse, R4, RZ, 0xfc, !PT ;  /* 0x00000004a5027212 */ /* 0x040fe400078efcff */
[----:B------:R-:W-:Y:S02]  /*5010*/  LOP3.LUT R0, R165, R3, RZ, 0xfc, !PT ;  /* 0x00000003a5007212 */ /* 0x000fe400078efcff */
[----:B------:R-:W-:Y:S02]  /*5020*/  IADD3 R209, P0, R22, c[0x0][0x200], RZ ;  /* 0x0000800016d17a10 */ /* 0x000fe40007f1e0ff */
[----:B------:R-:W-:Y:S01]  /*5030*/  LEA R2, R2, 0xa000, 0x4 ;  /* 0x0000a00002027811 */ /* 0x000fe200078e20ff */
[----:B------:R-:W-:Y:S01]  /*5040*/  BAR.SYNC.DEFER_BLOCKING 0x0 ;  /* 0x0000000000007b1d */ /* 0x000fe20000010000 */
[----:B------:R-:W-:Y:S01]  /*5050*/  LEA R3, R0, 0xa000, 0x4 ;  /* 0x0000a00000037811 */ /* 0x000fe200078e20ff */
[----:B------:R-:W-:Y:S01]  /*5060*/  IMAD R0, R5, c[0x0][0x18c], R236 ;  /* 0x0000630005007a24 */ /* 0x000fe200078e02ec */
[----:B------:R-:W-:-:S02]  /*5070*/  IADD3.X R208, R23, c[0x0][0x204], RZ, P0, !PT ;  /* 0x0000810017d07a10 */ /* 0x000fc400007fe4ff */
[----:B------:R-:W-:Y:S02]  /*5080*/  LOP3.LUT R7, R165, R7, RZ, 0xfc, !PT ;  /* 0x00000007a5077212 */ /* 0x000fe400078efcff */
[----:B------:R-:W-:Y:S02]  /*5090*/  LEA R132, R132, UR4, 0x4 ;  /* 0x0000000484847c11 */ /* 0x000fe4000f8e20ff */
[----:B------:R-:W-:Y:S02]  /*50a0*/  LEA R152, R152, UR4, 0x4 ;  /* 0x0000000498987c11 */ /* 0x000fe4000f8e20ff */
[----:B------:R-:W-:Y:S02]  /*50b0*/  LEA R9, R9, UR4, 0x4 ;  /* 0x0000000409097c11 */ /* 0x000fe4000f8e20ff */
[----:B------:R-:W-:Y:S02]  /*50c0*/  LEA R8, R8, UR4, 0x4 ;  /* 0x0000000408087c11 */ /* 0x000fe4000f8e20ff */
[----:B------:R-:W-:Y:S01]  /*50d0*/  LEA R7, R7, 0xa000, 0x4 ;  /* 0x0000a00007077811 */ /* 0x000fe200078e20ff */
[----:B------:R-:W-:Y:S01]  /*50e0*/  IMAD R4, R12, c[0x0][0x18c], R236 ;  /* 0x000063000c047a24 */ /* 0x000fe200078e02ec */
[----:B------:R-:W-:-:S02]  /*50f0*/  IADD3 R14, P0, R30, c[0x0][0x200], RZ ;  /* 0x000080001e0e7a10 */ /* 0x000fc40007f1e0ff */
[C---:B------:R-:W-:Y:S02]  /*5100*/  ISETP.LT.OR P6, PT, R0.reuse, RZ, P6 ;  /* 0x000000ff0000720c */ /* 0x040fe400037c1670 */
[----:B------:R-:W-:Y:S01]  /*5110*/  ISETP.GE.AND P5, PT, R0, c[0x0][0x164], PT ;  /* 0x0000590000007a0c */ /* 0x000fe20003fa6270 */
[----:B------:R2:W3:Y:S01]  /*5120*/  LDSM.16.MT88.4 R16, [R2+UR14] ;  /* 0x0000000e0210783b */ /* 0x0004e20008004200 */
[----:B------:R-:W-:-:S03]  /*5130*/  IMAD R0, R25, c[0x0][0x190], R234 ;  /* 0x0000640019007a24 */ /* 0x000fc600078e02ea */
[----:B------:R4:W3:Y:S01]  /*5140*/  LDSM.16.MT88.4 R32, [R3+UR14] ;  /* 0x0000000e0320783b */ /* 0x0008e20008004200 */
[----:B------:R-:W-:-:S03]  /*5150*/  IADD3.X R15, R31, c[0x0][0x204], RZ, P0, !PT ;  /* 0x000081001f0f7a10 */ /* 0x000fc600007fe4ff */
[----:B------:R3:W3:Y:S01]  /*5160*/  LDSM.16.MT88.4 R156, [R9] ;  /* 0x00000000099c783b */ /* 0x0006e20000004200 */
[----:B------:R-:W-:-:S03]  /*5170*/  IMAD R4, R4, c[0x0][0x214], RZ ;  /* 0x0000850004047a24 */ /* 0x000fc600078e02ff */
[----:B------:R3:W3:Y:S04]  /*5180*/  LDSM.16.MT88.4 R160, [R8] ;  /* 0x0000000008a0783b */ /* 0x0006e80000004200 */
[----:B------:R-:W3:Y:S04]  /*5190*/  LDSM.16.MT88.4 R132, [R132] ;  /* 0x000000008484783b */ /* 0x000ee80000004200 */
[----:B------:R-:W3:Y:S01]  /*51a0*/  LDSM.16.MT88.4 R152, [R152] ;  /* 0x000000009898783b */ /* 0x000ee20000004200 */
[----:B--2---:R-:W-:-:S03]  /*51b0*/  IMAD.MOV.U32 R2, RZ, RZ, R209 ;  /* 0x000000ffff027224 */ /* 0x004fc600078e00d1 */
[----:B-1----:R1:W2:Y:S01]  /*51c0*/  LDSM.16.MT88.4 R8, [R7+UR14] ;  /* 0x0000000e0708783b */ /* 0x0022a20008004200 */
[----:B----4-:R-:W-:-:S03]  /*51d0*/  IMAD.MOV.U32 R3, RZ, RZ, R208 ;  /* 0x000000ffff037224 */ /* 0x010fc600078e00d0 */
[----:B------:R1:W4:Y:S04]  /*51e0*/  LDSM.16.MT88.4 R20, [R13+UR14] ;  /* 0x0000000e0d14783b */ /* 0x0003280008004200 */
[----:B------:R-:W-:Y:S01]  /*51f0*/  @!PT LDS RZ, [RZ] ;  /* 0x00000000fffff984 */ /* 0x000fe20000000800 */
[----:B------:R-:W-:Y:S01]  /*5200*/  @!PT LDS RZ, [RZ] ;  /* 0x00000000fffff984 */ /* 0x000fe20000000800 */
[----:B------:R-:W-:Y:S01]  /*5210*/  @!PT LDS RZ, [RZ] ;  /* 0x00000000fffff984 */ /* 0x000fe20000000800 */
[----:B------:R1:W-:Y:S04]  /*5220*/  LDGSTS.E.LTC128B.128 [R231+0x8000], [R2.64], P4 ;  /* 0x0800000002e77fae */ /* 0x0003e8000a121d52 */
[----:B------:R2:W-:Y:S01]  /*5230*/  LDGSTS.E.LTC128B.128 [R231+0x8080], [R14.64], P3 ;  /* 0x080800000ee77fae */ /* 0x0005e20009921d52 */
[----:B-1----:R-:W-:Y:S02]  /*5240*/  IMAD R3, R0, c[0x0][0x210], RZ ;  /* 0x0000840000037a24 */ /* 0x002fe400078e02ff */
[----:B------:R-:W-:-:S02]  /*5250*/  IMAD R2, R24, c[0x0][0x190], R234 ;  /* 0x0000640018027a24 */ /* 0x000fc400078e02ea */
[----:B------:R-:W-:Y:S01]  /*5260*/  IMAD R0, R6, c[0x0][0x218], RZ ;  /* 0x0000860006007a24 */ /* 0x000fe200078e02ff */
[----:B------:R-:W-:Y:S02]  /*5270*/  IADD3 R5, P3, P0, R4, R3, R242 ;  /* 0x0000000304057210 */ /* 0x000fe4000787e0f2 */
[----:B------:R-:W-:Y:S02]  /*5280*/  SHF.R.S32.HI R6, RZ, 0x1f, R4 ;  /* 0x0000001fff067819 */ /* 0x000fe40000011404 */
[----:B------:R-:W-:Y:S02]  /*5290*/  SHF.R.S32.HI R3, RZ, 0x1f, R3 ;  /* 0x0000001fff037819 */ /* 0x000fe40000011403 */
[----:B------:R-:W-:Y:S02]  /*52a0*/  ISETP.LT.OR P5, PT, R2, RZ, P5 ;  /* 0x000000ff0200720c */ /* 0x000fe40002fa1670 */
[----:B------:R-:W-:Y:S02]  /*52b0*/  IADD3.X R4, R6, R3, R240, P3, P0 ;  /* 0x0000000306047210 */ /* 0x000fe40001fe04f0 */
[----:B------:R-:W-:-:S04]  /*52c0*/  PLOP3.LUT P3, PT, P6, P5, PT, 0xa8, 0x0 ;  /* 0x000000000000781c */ /* 0x000fc8000376b570 */
[----:B------:R-:W-:Y:S02]  /*52d0*/  ISETP.LT.AND P3, PT, R2, c[0x0][0x168], !P3 ;  /* 0x00005a0002007a0c */ /* 0x000fe40005f61270 */
[C---:B------:R-:W-:Y:S01]  /*52e0*/  IADD3 R3, P0, R0.reuse, R5, RZ ;  /* 0x0000000500037210 */ /* 0x040fe20007f1e0ff */
[----:B------:R-:W-:Y:S03]  /*52f0*/  BSSY B0, `(.L_x_46) ;  /* 0x0000008000007945 */ /* 0x000fe60003800000 */
[----:B------:R-:W-:Y:S02]  /*5300*/  LEA.HI.X.SX32 R0, R0, R4, 0x1, P0 ;  /* 0x0000000400007211 */ /* 0x000fe400000f0eff */
[----:B------:R-:W-:Y:S01]  /*5310*/  LEA R2, P0, R3, c[0x0][0x260], 0x1 ;  /* 0x0000980003027a11 */ /* 0x000fe200078008ff */
[----:B------:R-:W-:Y:S01]  /*5320*/  IMAD.MOV.U32 R210, RZ, RZ, R26 ;  /* 0x000000ffffd27224 */ /* 0x000fe200078e001a */
[----:B------:R-:W-:-:S02]  /*5330*/  LOP3.LUT R251, R249, 0x3, RZ, 0xc0, !PT ;  /* 0x00000003f9fb7812 */ /* 0x000fc400078ec0ff */
[----:B------:R-:W-:Y:S01]  /*5340*/  LEA.HI.X R3, R3, c[0x0][0x264], R0, 0x1, P0 ;  /* 0x0000990003037a11 */ /* 0x000fe200000f0c00 */
[----:B------:R-:W-:Y:S06]  /*5350*/  @!P3 BRA `(.L_x_47) ;  /* 0x000000100000b947 */ /* 0x000fec0003800000 */
[----:B--234-:R1:W-:Y:S02]  /*5360*/  LDGSTS.E.LTC128B.128 [R231+0x12000], [R2.64] ;  /* 0x1200000002e77fae */ /* 0x01c3e4000b921d52 */
.L_x_47:
[----:B--234-:R-:W-:Y:S05]  /*5370*/  BSYNC B0 ;  /* 0x0000000000007941 */ /* 0x01cfea0003800000 */
.L_x_46:
[C---:B------:R-:W-:Y:S01]  /*5380*/  @P2 IMAD.HI.U32 R0, R189.reuse, c[0x0][0x22c], RZ ;  /* 0x00008b00bd002a27 */ /* 0x040fe200078e00ff */
[----:B------:R-:W-:Y:S01]  /*5390*/  @!P3 MOV R24, 0x7eff7eff ;  /* 0x7eff7eff0018b802 */ /* 0x000fe20000000f00 */
[----:B------:R-:W-:Y:S02]  /*53a0*/  BSSY B0, `(.L_x_48) ;  /* 0x0000032000007945 */ /* 0x000fe40003800000 */
[----:B-1----:R-:W-:Y:S01]  /*53b0*/  @P2 IMAD.HI.U32 R3, R189, c[0x0][0x22c], RZ ;  /* 0x00008b00bd032a27 */ /* 0x002fe200078e00ff */
[----:B------:R-:W-:-:S03]  /*53c0*/  MOV R26, R24 ;  /* 0x00000018001a7202 */ /* 0x000fc60000000f00 */
[--C-:B------:R-:W-:Y:S01]  /*53d0*/  IMAD.MOV.U32 R2, RZ, RZ, R189.reuse ;  /* 0x000000ffff027224 */ /* 0x100fe200078e00bd */
[----:B------:R-:W-:Y:S01]  /*53e0*/  @P2 SHF.R.U32.HI R2, RZ, c[0x0][0x230], R0 ;  /* 0x00008c00ff022a19 */ /* 0x000fe20000011600 */
[----:B------:R-:W-:Y:S01]  /*53f0*/  IMAD.MOV.U32 R4, RZ, RZ, R189 ;  /* 0x000000ffff047224 */ /* 0x000fe200078e00bd */
[----:B------:R-:W-:Y:S01]  /*5400*/  @P2 SHF.R.U32.HI R4, RZ, c[0x0][0x230], R3 ;  /* 0x00008c00ff042a19 */ /* 0x000fe20000011603 */
[----:B------:R-:W-:Y:S01]  /*5410*/  IMAD.MOV.U32 R25, RZ, RZ, R24 ;  /* 0x000000ffff197224 */ /* 0x000fe200078e0018 */
[----:B------:R-:W-:Y:S01]  /*5420*/  ISETP.GE.AND P0, PT, R2, c[0x0][0x160], PT ;  /* 0x0000580002007a0c */ /* 0x000fe20003f06270 */
[----:B------:R-:W-:Y:S01]  /*5430*/  IMAD.MOV R3, RZ, RZ, -R2 ;  /* 0x000000ffff037224 */ /* 0x000fe200078e0a02 */
[----:B------:R-:W-:Y:S01]  /*5440*/  IADD3 R0, -R4, RZ, RZ ;  /* 0x000000ff04007210 */ /* 0x000fe20007ffe1ff */
[----:B------:R-:W-:Y:S02]  /*5450*/  IMAD.MOV.U32 R27, RZ, RZ, R24 ;  /* 0x000000ffff1b7224 */ /* 0x000fe400078e0018 */
[----:B------:R-:W-:-:S02]  /*5460*/  IMAD R5, R3, c[0x0][0x228], R189 ;  /* 0x00008a0003057a24 */ /* 0x000fc400078e02bd */
[----:B------:R-:W-:Y:S01]  /*5470*/  IMAD R6, R0, c[0x0][0x228], R189 ;  /* 0x00008a0000067a24 */ /* 0x000fe200078e02bd */
[----:B------:R1:W-:Y:S01]  /*5480*/  @!P3 STS.128 [R231+0x12000], R24 ;  /* 0x01200018e700b388 */ /* 0x0003e20000000c00 */
[----:B------:R-:W-:-:S03]  /*5490*/  @P1 IMAD.HI.U32 R7, R5, c[0x0][0x238], RZ ;  /* 0x00008e0005071a27 */ /* 0x000fc600078e00ff */
[----:B------:R-:W-:Y:S01]  /*54a0*/  MOV R3, R6 ;  /* 0x0000000600037202 */ /* 0x000fe20000000f00 */
[----:B------:R-:W-:-:S04]  /*54b0*/  @P1 IMAD.HI.U32 R12, R6, c[0x0][0x238], RZ ;  /* 0x00008e00060c1a27 */ /* 0x000fc800078e00ff */
[----:B------:R-:W-:Y:S01]  /*54c0*/  IMAD.MOV.U32 R0, RZ, RZ, R5 ;  /* 0x000000ffff007224 */ /* 0x000fe200078e0005 */
[----:B------:R-:W-:Y:S01]  /*54d0*/  @P1 SHF.R.U32.HI R0, RZ, c[0x0][0x23c], R7 ;  /* 0x00008f00ff001a19 */ /* 0x000fe20000011607 */
[----:B------:R-:W-:Y:S01]  /*54e0*/  IMAD R4, R4, c[0x0][0x218], RZ ;  /* 0x0000860004047a24 */ /* 0x000fe200078e02ff */
[----:B------:R-:W-:-:S03]  /*54f0*/  @P1 SHF.R.U32.HI R3, RZ, c[0x0][0x23c], R12 ;  /* 0x00008f00ff031a19 */ /* 0x000fc6000001160c */
[----:B------:R-:W-:Y:S01]  /*5500*/  IMAD.MOV R7, RZ, RZ, -R0 ;  /* 0x000000ffff077224 */ /* 0x000fe200078e0a00 */
[C---:B------:R-:W-:Y:S01]  /*5510*/  IADD3 R12, -R3.reuse, RZ, RZ ;  /* 0x000000ff030c7210 */ /* 0x040fe20007ffe1ff */
[----:B------:R-:W-:Y:S02]  /*5520*/  IMAD R3, R3, c[0x0][0x18c], R235 ;  /* 0x0000630003037a24 */ /* 0x000fe400078e02eb */
[----:B------:R-:W-:Y:S02]  /*5530*/  IMAD R7, R7, c[0x0][0x234], R5 ;  /* 0x00008d0007077a24 */ /* 0x000fe400078e0205 */
[----:B------:R-:W-:Y:S02]  /*5540*/  IMAD R0, R0, c[0x0][0x18c], R235 ;  /* 0x0000630000007a24 */ /* 0x000fe400078e02eb */
[----:B------:R-:W-:Y:S02]  /*5550*/  IMAD R5, R3, c[0x0][0x214], RZ ;  /* 0x0000850003057a24 */ /* 0x000fe400078e02ff */
[----:B------:R-:W-:Y:S01]  /*5560*/  IMAD R3, R7, c[0x0][0x190], R233 ;  /* 0x0000640007037a24 */ /* 0x000fe200078e02e9 */
[----:B------:R-:W-:Y:S01]  /*5570*/  ISETP.GE.AND P6, PT, R0, c[0x0][0x164], PT ;  /* 0x0000590000007a0c */ /* 0x000fe20003fc6270 */
[----:B------:R-:W-:Y:S01]  /*5580*/  IMAD R2, R12, c[0x0][0x234], R6 ;  /* 0x00008d000c027a24 */ /* 0x000fe200078e0206 */
[----:B------:R-:W-:-:S02]  /*5590*/  ISETP.LT.OR P0, PT, R0, RZ, P0 ;  /* 0x000000ff0000720c */ /* 0x000fc40000701670 */
[----:B------:R-:W-:Y:S01]  /*55a0*/  ISETP.LT.OR P6, PT, R3, RZ, P6 ;  /* 0x000000ff0300720c */ /* 0x000fe200037c1670 */
[----:B------:R-:W-:-:S03]  /*55b0*/  IMAD R2, R2, c[0x0][0x190], R233 ;  /* 0x0000640002027a24 */ /* 0x000fc600078e02e9 */
[----:B------:R-:W-:Y:S01]  /*55c0*/  PLOP3.LUT P6, PT, P0, P6, PT, 0xa8, 0x0 ;  /* 0x000000000000781c */ /* 0x000fe200007cd570 */
[----:B------:R-:W-:-:S03]  /*55d0*/  IMAD R2, R2, c[0x0][0x210], RZ ;  /* 0x0000840002027a24 */ /* 0x000fc600078e02ff */
[----:B------:R-:W-:Y:S02]  /*55e0*/  ISETP.LT.AND P6, PT, R3, c[0x0][0x168], !P6 ;  /* 0x00005a0003007a0c */ /* 0x000fe400077c1270 */
[----:B------:R-:W-:Y:S02]  /*55f0*/  IADD3 R0, P4, P3, R5, R2, R241 ;  /* 0x0000000205007210 */ /* 0x000fe40007b9e0f1 */
[----:B------:R-:W-:Y:S02]  /*5600*/  SHF.R.S32.HI R5, RZ, 0x1f, R5 ;  /* 0x0000001fff057819 */ /* 0x000fe40000011405 */
[----:B------:R-:W-:Y:S02]  /*5610*/  SHF.R.S32.HI R2, RZ, 0x1f, R2 ;  /* 0x0000001fff027819 */ /* 0x000fe40000011402 */
[----:B------:R-:W-:Y:S02]  /*5620*/  IADD3 R0, P0, R4, R0, RZ ;  /* 0x0000000004007210 */ /* 0x000fe40007f1e0ff */
[----:B------:R-:W-:-:S02]  /*5630*/  IADD3.X R5, R5, R2, R239, P4, P3 ;  /* 0x0000000205057210 */ /* 0x000fc400027e64ef */
[----:B------:R-:W-:Y:S02]  /*5640*/  LEA R2, P3, R0, c[0x0][0x260], 0x1 ;  /* 0x0000980000027a11 */ /* 0x000fe400078608ff */
[----:B------:R-:W-:-:S04]  /*5650*/  LEA.HI.X.SX32 R3, R4, R5, 0x1, P0 ;  /* 0x0000000504037211 */ /* 0x000fc800000f0eff */
[----:B------:R-:W-:Y:S01]  /*5660*/  LEA.HI.X R3, R0, c[0x0][0x264], R3, 0x1, P3 ;  /* 0x0000990000037a11 */ /* 0x000fe200018f0c03 */
[----:B------:R-:W-:Y:S05]  /*5670*/  @!P6 BRA `(.L_x_49) ;  /* 0x000000400000e947 */ /* 0x000fea0003800000 */
[----:B------:R-:W-:Y:S01]  /*5680*/  @!PT LDS RZ, [RZ] ;  /* 0x00000000fffff984 */ /* 0x000fe20000000800 */
[----:B------:R-:W-:Y:S01]  /*5690*/  @!PT LDS RZ, [RZ] ;  /* 0x00000000fffff984 */ /* 0x000fe20000000800 */
[----:B------:R-:W-:Y:S01]  /*56a0*/  @!PT LDS RZ, [RZ] ;  /* 0x00000000fffff984 */ /* 0x000fe20000000800 */
[----:B-1----:R1:W-:Y:S02]  /*56b0*/  LDGSTS.E.LTC128B.128 [R231+0x12080], [R2.64] ;  /* 0x1208000002e77fae */ /* 0x0023e4000b921d52 */
.L_x_49:
[----:B-1----:R-:W-:Y:S05]  /*56c0*/  BSYNC B0 ;  /* 0x0000000000007941 */ /* 0x002fea0003800000 */
.L_x_48:
[C---:B------:R-:W-:Y:S01]  /*56d0*/  PRMT R0, R8.reuse, 0x9910, RZ ;  /* 0x0000991008007816 */ /* 0x040fe200000000ff */
[C-C-:B-----5:R-:W-:Y:S01]  /*56e0*/  HFMA2.RELU R151, R227.reuse.H0_H0, R8, R226.reuse.H0_H0 ;  /* 0x00000008e3977231 */ /* 0x160fe200038488e2 */
[----:B------:R-:W-:Y:S01]  /*56f0*/  PRMT R3, R8, 0xbb32, RZ ;  /* 0x0000bb3208037816 */ /* 0x000fe200000000ff */
[----:B------:R-:W-:Y:S01]  /*5700*/  HFMA2.RELU R150, R227.H0_H0, R9, R226.H0_H0 ;  /* 0x00000009e3967231 */ /* 0x000fe200038488e2 */
[----:B------:R-:W-:Y:S01]  /*5710*/  ISETP.NE.AND P3, PT, R0, 0x7eff, PT ;  /* 0x00007eff0000780c */ /* 0x000fe20003f65270 */
[C-C-:B------:R-:W-:Y:S01]  /*5720*/  HFMA2.RELU R136, R225.reuse.H0_H0, R10, R224.reuse.H0_H0 ;  /* 0x0000000ae1887231 */ /* 0x140fe200038488e0 */
[C---:B------:R-:W-:Y:S01]  /*5730*/  PRMT R2, R9.reuse, 0x9910, RZ ;  /* 0x0000991009027816 */ /* 0x040fe200000000ff */
[----:B------:R-:W-:Y:S01]  /*5740*/  IMAD.MOV.U32 R5, RZ, RZ, R3 ;  /* 0x000000ffff057224 */ /* 0x000fe200078e0003 */
[----:B------:R-:W-:Y:S01]  /*5750*/  PRMT R0, R9, 0xbb32, RZ ;  /* 0x0000bb3209007816 */ /* 0x000fe200000000ff */
[----:B------:R-:W-:Y:S01]  /*5760*/  HFMA2.RELU R137, R225.H0_H0, R11, R224.H0_H0 ;  /* 0x0000000be1897231 */ /* 0x000fe200038488e0 */
[----:B------:R-:W-:Y:S01]  /*5770*/  PRMT R3, R10, 0x9910, RZ ;  /* 0x000099100a037816 */ /* 0x000fe200000000ff */
[----:B------:R-:W-:Y:S01]  /*5780*/  IMAD.MOV.U32 R4, RZ, RZ, R2 ;  /* 0x000000ffff047224 */ /* 0x000fe200078e0002 */
[----:B------:R-:W-:Y:S01]  /*5790*/  ISETP.NE.AND P0, PT, R5, 0x7eff, PT ;  /* 0x00007eff0500780c */ /* 0x000fe20003f05270 */
[----:B------:R-:W-:Y:S01]  /*57a0*/  IMAD.MOV.U32 R2, RZ, RZ, R0 ;  /* 0x000000ffff027224 */ /* 0x000fe200078e0000 */
[C-C-:B------:R-:W-:Y:S01]  /*57b0*/  HFMA2.RELU R138, R223.reuse.H0_H0, R16, R222.reuse.H0_H0 ;  /* 0x00000010df8a7231 */ /* 0x140fe200038488de */
[----:B------:R-:W-:Y:S01]  /*57c0*/  IMAD.MOV.U32 R0, RZ, RZ, R3 ;  /* 0x000000ffff007224 */ /* 0x000fe200078e0003 */
[----:B------:R-:W-:Y:S01]  /*57d0*/  ISETP.NE.AND P4, PT, R4, 0x7eff, PT ;  /* 0x00007eff0400780c */ /* 0x000fe20003f85270 */
[----:B------:R-:W-:Y:S01]  /*57e0*/  HFMA2.RELU R139, R223.H0_H0, R17, R222.H0_H0 ;  /* 0x00000011df8b7231 */ /* 0x000fe200038488de */
[----:B------:R-:W-:Y:S01]  /*57f0*/  @!P3 LOP3.LUT R151, R151, 0xffff0000, RZ, 0xc0, !PT ;  /* 0xffff00009797b812 */ /* 0x000fe200078ec0ff */
[C-C-:B------:R-:W-:Y:S01]  /*5800*/  HFMA2.RELU R140, R221.reuse.H0_H0, R18, R220.reuse.H0_H0 ;  /* 0x00000012dd8c7231 */ /* 0x140fe200038488dc */
[----:B------:R-:W-:Y:S01]  /*5810*/  ISETP.NE.AND P3, PT, R0, 0x7eff, PT ;  /* 0x00007eff0000780c */ /* 0x000fe20003f65270 */
[----:B------:R-:W-:Y:S01]  /*5820*/  HFMA2.RELU R141, R221.H0_H0, R19, R220.H0_H0 ;  /* 0x00000013dd8d7231 */ /* 0x000fe200038488dc */
[----:B------:R-:W-:Y:S01]  /*5830*/  ISETP.NE.AND P5, PT, R2, 0x7eff, PT ;  /* 0x00007eff0200780c */ /* 0x000fe20003fa5270 */
[C-C-:B------:R-:W-:Y:S01]  /*5840*/  HFMA2.RELU R142, R219.reuse.H0_H0, R20, R218.reuse.H0_H0 ;  /* 0x00000014db8e7231 */ /* 0x140fe200038488da */
[----:B------:R-:W-:Y:S01]  /*5850*/  PRMT R2, R10, 0xbb32, RZ ;  /* 0x0000bb320a027816 */ /* 0x000fe200000000ff */
[----:B------:R-:W-:Y:S01]  /*5860*/  HFMA2.RELU R143, R219.H0_H0, R21, R218.H0_H0 ;  /* 0x00000015db8f7231 */ /* 0x000fe200038488da */
[----:B------:R-:W-:Y:S01]  /*5870*/  @!P0 LOP3.LUT R151, R151, 0xffff, RZ, 0xc0, !PT ;  /* 0x0000ffff97978812 */ /* 0x000fe200078ec0ff */
[----:B------:R-:W-:Y:S01]  /*5880*/  HFMA2.RELU R144, R217.H0_H0, R22, R216.H0_H0 ;  /* 0x00000016d9907231 */ /* 0x000fe200038488d8 */
[----:B------:R-:W-:Y:S01]  /*5890*/  ISETP.NE.AND P0, PT, R2, 0x7eff, PT ;  /* 0x00007eff0200780c */ /* 0x000fe20003f05270 */
[C-C-:B------:R-:W-:Y:S01]  /*58a0*/  HFMA2.RELU R146, R215.reuse.H0_H0, R32, R214.reuse.H0_H0 ;  /* 0x00000020d7927231 */ /* 0x140fe200038488d6 */
[C---:B------:R-:W-:Y:S01]  /*58b0*/  PRMT R0, R11.reuse, 0x9910, RZ ;  /* 0x000099100b007816 */ /* 0x040fe200000000ff */
[----:B------:R-:W-:Y:S01]  /*58c0*/  HFMA2.RELU R147, R215.H0_H0, R33, R214.H0_H0 ;  /* 0x00000021d7937231 */ /* 0x000fe200038488d6 */
[----:B------:R-:W-:Y:S01]  /*58d0*/  PRMT R2, R16, 0x9910, RZ ;  /* 0x0000991010027816 */ /* 0x000fe200000000ff */
[C-C-:B------:R-:W-:Y:S01]  /*58e0*/  HFMA2.RELU R149, R212.reuse.H0_H0, R35, R211.reuse.H0_H0 ;  /* 0x00000023d4957231 */ /* 0x140fe200038488d3 */
[----:B------:R-:W-:Y:S01]  /*58f0*/  @!P4 LOP3.LUT R150, R150, 0xffff0000, RZ, 0xc0, !PT ;  /* 0xffff00009696c812 */ /* 0x000fe200078ec0ff */
[----:B------:R-:W-:Y:S01]  /*5900*/  HFMA2.RELU R145, R217.H0_H0, R23, R216.H0_H0 ;  /* 0x00000017d9917231 */ /* 0x000fe200038488d8 */
[----:B------:R-:W-:Y:S01]  /*5910*/  PRMT R3, R11, 0xbb32, RZ ;  /* 0x0000bb320b037816 */ /* 0x000fe200000000ff */
[----:B------:R-:W-:Y:S01]  /*5920*/  HFMA2.RELU R148, R212.H0_H0, R34, R211.H0_H0 ;  /* 0x00000022d4947231 */ /* 0x000fe200038488d3 */
[----:B------:R-:W-:Y:S01]  /*5930*/  ISETP.NE.AND P4, PT, R0, 0x7eff, PT ;  /* 0x00007eff0000780c */ /* 0x000fe20003f85270 */
[----:B------:R-:W-:Y:S01]  /*5940*/  IMAD.MOV.U32 R232, RZ, RZ, c[0x0][0x1c4] ;  /* 0x00007100ffe87624 */ /* 0x000fe200078e00ff */
[----:B------:R-:W-:Y:S01]  /*5950*/  @!P3 LOP3.LUT R136, R136, 0xffff0000, RZ, 0xc0, !PT ;  /* 0xffff00008888b812 */ /* 0x000fe200078ec0ff */
[----:B------:R-:W-:Y:S01]  /*5960*/  CS2R R102, SRZ ;  /* 0x0000000000667805 */ /* 0x000fe2000001ff00 */
[----:B------:R-:W-:Y:S01]  /*5970*/  @!P5 LOP3.LUT R150, R150, 0xffff, RZ, 0xc0, !PT ;  /* 0x0000ffff9696d812 */ /* 0x000fe200078ec0ff */
[----:B------:R-:W-:Y:S01]  /*5980*/  CS2R R100, SRZ ;  /* 0x0000000000647805 */ /* 0x000fe2000001ff00 */
[----:B------:R-:W-:Y:S01]  /*5990*/  ISETP.NE.AND P3, PT, R2, 0x7eff, PT ;  /* 0x00007eff0200780c */ /* 0x000fe20003f65270 */
[----:B------:R-:W-:Y:S01]  /*59a0*/  CS2R R98, SRZ ;  /* 0x0000000000627805 */ /* 0x000fe2000001ff00 */
[----:B------:R-:W-:Y:S01]  /*59b0*/  ISETP.NE.AND P5, PT, R3, 0x7eff, PT ;  /* 0x00007eff0300780c */ /* 0x000fe20003fa5270 */
[----:B------:R-:W-:Y:S01]  /*59c0*/  CS2R R96, SRZ ;  /* 0x0000000000607805 */ /* 0x000fe2000001ff00 */
[----:B------:R-:W-:Y:S01]  /*59d0*/  PRMT R0, R16, 0xbb32, RZ ;  /* 0x0000bb3210007816 */ /* 0x000fe200000000ff */
[----:B------:R-:W-:Y:S01]  /*59e0*/  CS2R R38, SRZ ;  /* 0x0000000000267805 */ /* 0x000fe2000001ff00 */
[----:B------:R-:W-:Y:S01]  /*59f0*/  @!P0 LOP3.LUT R136, R136, 0xffff, RZ, 0xc0, !PT ;  /* 0x0000ffff88888812 */ /* 0x000fe200078ec0ff */
[----:B------:R-:W-:Y:S01]  /*5a00*/  CS2R R36, SRZ ;  /* 0x0000000000247805 */ /* 0x000fe2000001ff00 */
[----:B------:R-:W-:Y:S01]  /*5a10*/  ISETP.NE.AND P0, PT, R0, 0x7eff, PT ;  /* 0x00007eff0000780c */ /* 0x000fe20003f05270 */
[----:B------:R-:W-:Y:S01]  /*5a20*/  CS2R R106, SRZ ;  /* 0x00000000006a7805 */ /* 0x000fe2000001ff00 */
[----:B------:R-:W-:Y:S01]  /*5a30*/  PRMT R3, R17, 0x9910, RZ ;  /* 0x0000991011037816 */ /* 0x000fe200000000ff */
[----:B------:R-:W-:Y:S01]  /*5a40*/  CS2R R104, SRZ ;  /* 0x0000000000687805 */ /* 0x000fe2000001ff00 */
[----:B------:R-:W-:Y:S01]  /*5a50*/  PRMT R0, R18, 0x9910, RZ ;  /* 0x0000991012007816 */ /* 0x000fe200000000ff */
[----:B------:R-:W-:Y:S01]  /*5a60*/  CS2R R94, SRZ ;  /* 0x00000000005e7805 */ /* 0x000fe2000001ff00 */
[----:B------:R-:W-:Y:S01]  /*5a70*/  @!P4 LOP3.LUT R137, R137, 0xffff0000, RZ, 0xc0, !PT ;  /* 0xffff00008989c812 */ /* 0x000fe200078ec0ff */
[----:B------:R-:W-:Y:S01]  /*5a80*/  CS2R R92, SRZ ;  /* 0x00000000005c7805 */ /* 0x000fe2000001ff00 */
[----:B------:R-:W-:Y:S01]  /*5a90*/  PRMT R2, R17, 0xbb32, RZ ;  /* 0x0000bb3211027816 */ /* 0x000fe200000000ff */
[----:B------:R-:W-:Y:S01]  /*5aa0*/  CS2R R42, SRZ ;  /* 0x00000000002a7805 */ /* 0x000fe2000001ff00 */
[----:B------:R-:W-:Y:S01]  /*5ab0*/  ISETP.NE.AND P4, PT, R3, 0x7eff, PT ;  /* 0x00007eff0300780c */ /* 0x000fe20003f85270 */
[----:B------:R-:W-:Y:S01]  /*5ac0*/  CS2R R40, SRZ ;  /* 0x0000000000287805 */ /* 0x000fe2000001ff00 */
        /* <DEDUP_REMOVED lines=13> */
[----:B------:R-:W-:Y:S01]  /*5ba0*/  IMAD.MOV.U32 R4, RZ, RZ, R0 ;  /* 0x000000ffff047224 */ /* 0x000fe200078e0000 */
[----:B------:R-:W-:Y:S01]  /*5bb0*/  ISETP.NE.AND P0, PT, R2, 0x7eff, PT ;  /* 0x00007eff0200780c */ /* 0x000fe20003f05270 */
        /* <DEDUP_REMOVED lines=13> */
[----:B------:R-:W-:Y:S01]  /*5c90*/  @!P5 LOP3.LUT R139, R139, 0xffff, RZ, 0xc0, !PT ;  /* 0x0000ffff8b8bd812 */ /* 0x000fe200078ec0ff */
[----:B------:R-:W-:Y:S01]  /*5ca0*/  CS2R R84, SRZ ;  /* 0x0000000000547805 */ /* 0x000fe2000001ff00 */
[----:B------:R-:W-:Y:S01]  /*5cb0*/  ISETP.NE.AND P5, PT, R2, 0x7eff, PT ;  /* 0x00007eff0200780c */ /* 0x000fe20003fa5270 */
[----:B------:R-:W-:Y:S01]  /*5cc0*/  CS2R R50, SRZ ;  /* 0x0000000000327805 */ /* 0x000fe2000001ff00 */
        /* <DEDUP_REMOVED lines=12> */
[----:B------:R-:W-:Y:S01]  /*5d90*/  ISETP.NE.AND P4, PT, R3, 0x7eff, PT ;  /* 0x00007eff0300780c */ /* 0x000fe20003f85270 */
[----:B------:R-:W-:Y:S01]  /*5da0*/  IMAD.MOV.U32 R3, RZ, RZ, R0 ;  /* 0x000000ffff037224 */ /* 0x000fe200078e0000 */
[----:B------:R-:W-:Y:S01]  /*5db0*/  PRMT R0, R32, 0x9910, RZ ;  /* 0x0000991020007816 */ /* 0x000fe200000000ff */
[----:B------:R-:W-:Y:S01]  /*5dc0*/  CS2R R52, SRZ ;  /* 0x0000000000347805 */ /* 0x000fe2000001ff00 */
[----:B------:R-:W-:Y:S01]  /*5dd0*/  PRMT R2, R22, 0x9910, RZ ;  /* 0x0000991016027816 */ /* 0x000fe200000000ff */
[----:B------:R-:W-:Y:S01]  /*5de0*/  CS2R R18, SRZ ;  /* 0x0000000000127805 */ /* 0x000fe2000001ff00 */
[----:B------:R-:W-:Y:S01]  /*5df0*/  @!P5 LOP3.LUT R142, R142, 0xffff0000, RZ, 0xc0, !PT ;  /* 0xffff00008e8ed812 */ /* 0x000fe200078ec0ff */
[----:B------:R-:W-:Y:S01]  /*5e00*/  CS2R R16, SRZ ;  /* 0x0000000000107805 */ /* 0x000fe2000001ff00 */
[----:B------:R-:W-:Y:S01]  /*5e10*/  @!P3 LOP3.LUT R141, R141, 0xffff, RZ, 0xc0, !PT ;  /* 0x0000ffff8d8db812 */ /* 0x000fe200078ec0ff */
[----:B------:R-:W-:Y:S01]  /*5e20*/  CS2R R122, SRZ ;  /* 0x00000000007a7805 */ /* 0x000fe2000001ff00 */
[----:B------:R-:W-:Y:S01]  /*5e30*/  ISETP.NE.AND P5, PT, R3, 0x7eff, PT ;  /* 0x00007eff0300780c */ /* 0x000fe20003fa5270 */
        /* <DEDUP_REMOVED lines=46> */
[----:B------:R-:W-:Y:S01]  /*6120*/  @!P6 IMAD.MOV.U32 R4, RZ, RZ, 0x7eff7eff ;  /* 0x7eff7effff04e424 */ /* 0x000fe200078e00ff */
[----:B------:R-:W-:Y:S01]  /*6130*/  ISETP.NE.AND P3, PT, R5, 0x7eff, PT ;  /* 0x00007eff0500780c */ /* 0x000fe20003f65270 */
[----:B------:R-:W-:Y:S01]  /*6140*/  CS2R R64, SRZ ;  /* 0x0000000000407805 */ /* 0x000fe2000001ff00 */
[----:B------:R-:W-:Y:S01]  /*6150*/  PRMT R2, R34, 0xbb32, RZ ;  /* 0x0000bb3222027816 */ /* 0x000fe200000000ff */
[--C-:B------:R-:W-:Y:S01]  /*6160*/  IMAD.MOV.U32 R5, RZ, RZ, R4.reuse ;  /* 0x000000ffff057224 */ /* 0x100fe200078e0004 */
[----:B------:R-:W-:Y:S01]  /*6170*/  @!P4 LOP3.LUT R144, R144, 0xffff, RZ, 0xc0, !PT ;  /* 0x0000ffff9090c812 */ /* 0x000fe200078ec0ff */
[--C-:B------:R-:W-:Y:S01]  /*6180*/  IMAD.MOV.U32 R6, RZ, RZ, R4.reuse ;  /* 0x000000ffff067224 */ /* 0x100fe200078e0004 */
[----:B------:R-:W-:Y:S01]  /*6190*/  ISETP.NE.AND P4, PT, R2, 0x7eff, PT ;  /* 0x00007eff0200780c */ /* 0x000fe20003f85270 */
[----:B------:R-:W-:Y:S01]  /*61a0*/  IMAD.MOV.U32 R7, RZ, RZ, R4 ;  /* 0x000000ffff077224 */ /* 0x000fe200078e0004 */
[----:B------:R-:W-:-:S02]  /*61b0*/  IADD3 R2, R232, -0x3, RZ ;  /* 0xfffffffde8027810 */ /* 0x000fc40007ffe0ff */
[----:B------:R-:W-:Y:S02]  /*61c0*/  PRMT R3, R33, 0xbb32, RZ ;  /* 0x0000bb3221037816 */ /* 0x000fe400000000ff */
[----:B------:R-:W-:Y:S01]  /*61d0*/  PRMT R0, R35, 0xbb32, RZ ;  /* 0x0000bb3223007816 */ /* 0x000fe200000000ff */
[----:B------:R1:W-:Y:S01]  /*61e0*/  @!P6 STS.128 [R231+0x12080], R4 ;  /* 0x01208004e700e388 */ /* 0x0003e20000000c00 */
[----:B------:R-:W-:Y:S01]  /*61f0*/  @!P0 LOP3.LUT R146, R146, 0xffff, RZ, 0xc0, !PT ;  /* 0x0000ffff92928812 */ /* 0x000fe200078ec0ff */
[----:B------:R-:W-:Y:S01]  /*6200*/  CS2R R34, SRZ ;  /* 0x0000000000227805 */ /* 0x000fe2000001ff00 */
[----:B------:R-:W-:Y:S01]  /*6210*/  ISETP.GE.AND P0, PT, R2, -0x2, PT ;  /* 0xfffffffe0200780c */ /* 0x000fe20003f06270 */
[----:B------:R-:W-:Y:S01]  /*6220*/  CS2R R32, SRZ ;  /* 0x0000000000207805 */ /* 0x000fe2000001ff00 */
[----:B------:R-:W-:Y:S02]  /*6230*/  @!P5 LOP3.LUT R143, R143, 0xffff, RZ, 0xc0, !PT ;  /* 0x0000ffff8f8fd812 */ /* 0x000fe400078ec0ff */
[----:B------:R-:W-:-:S02]  /*6240*/  @!P3 LOP3.LUT R145, R145, 0xffff, RZ, 0xc0, !PT ;  /* 0x0000ffff9191b812 */ /* 0x000fc400078ec0ff */
[----:B------:R-:W-:Y:S02]  /*6250*/  ISETP.NE.AND P5, PT, R3, 0x7eff, PT ;  /* 0x00007eff0300780c */ /* 0x000fe40003fa5270 */
[----:B------:R-:W-:Y:S02]  /*6260*/  ISETP.NE.AND P3, PT, R0, 0x7eff, PT ;  /* 0x00007eff0000780c */ /* 0x000fe40003f65270 */
[----:B------:R-:W-:-:S09]  /*6270*/  @!P4 LOP3.LUT R148, R148, 0xffff, RZ, 0xc0, !PT ;  /* 0x0000ffff9494c812 */ /* 0x000fd200078ec0ff */
[----:B------:R-:W-:Y:S02]  /*6280*/  @!P5 LOP3.LUT R147, R147, 0xffff, RZ, 0xc0, !PT ;  /* 0x0000ffff9393d812 */ /* 0x000fe400078ec0ff */
[----:B------:R-:W-:Y:S01]  /*6290*/  @!P3 LOP3.LUT R149, R149, 0xffff, RZ, 0xc0, !PT ;  /* 0x0000ffff9595b812 */ /* 0x000fe200078ec0ff */
[----:B-1----:R-:W-:Y:S01]  /*62a0*/  CS2R R6, SRZ ;  /* 0x0000000000067805 */ /* 0x002fe2000001ff00 */
[----:B------:R-:W-:Y:S01]  /*62b0*/  CS2R R4, SRZ ;  /* 0x0000000000047805 */ /* 0x000fe2000001ff00 */
[----:B------:R-:W-:Y:S05]  /*62c0*/  @!P0 BRA `(.L_x_50) ;  /* 0x0000282000008947 */ /* 0x000fea0003800000 */
[----:B------:R-:W-:Y:S01]  /*62d0*/  LOP3.LUT R0, R249, 0x1f, RZ, 0xc0, !PT ;  /* 0x0000001ff9007812 */ /* 0x000fe200078ec0ff */
[----:B------:R-:W-:Y:S01]  /*62e0*/  IMAD.MOV.U32 R2, RZ, RZ, R151 ;  /* 0x000000ffff027224 */ /* 0x000fe200078e0097 */
[----:B------:R-:W-:Y:S01]  /*62f0*/  IADD3 R232, R232, -0x4, RZ ;  /* 0xfffffffce8e87810 */ /* 0x000fe20007ffe0ff */
[----:B------:R-:W-:Y:S01]  /*6300*/  IMAD.MOV.U32 R3, RZ, RZ, R150 ;  /* 0x000000ffff037224 */ /* 0x000fe200078e0096 */
[----:B------:R-:W-:Y:S01]  /*6310*/  SHF.R.U32.HI R0, RZ, 0x4, R0 ;  /* 0x00000004ff007819 */ /* 0x000fe20000011600 */
[----:B------:R-:W-:Y:S01]  /*6320*/  IMAD.MOV.U32 R103, RZ, RZ, RZ ;  /* 0x000000ffff677224 */ /* 0x000fe200078e00ff */
[----:B------:R-:W-:-:S02]  /*6330*/  UMOV UR12, 0x4 ;  /* 0x00000004000c7882 */ /* 0x000fc40000000000 */
[C---:B------:R-:W-:Y:S01]  /*6340*/  IADD3 R150, R0.reuse, 0x2, RZ ;  /* 0x0000000200967810 */ /* 0x040fe20007ffe0ff */
[C---:B------:R-:W-:Y:S01]  /*6350*/  IMAD.SHL.U32 R151, R0.reuse, 0x8, RZ ;  /* 0x0000000800977824 */ /* 0x040fe200078e00ff */
[--C-:B------:R-:W-:Y:S01]  /*6360*/  LOP3.LUT R0, R0, 0x3, R249.reuse, 0x78, !PT ;  /* 0x0000000300007812 */ /* 0x100fe200078e78f9 */
[----:B------:R-:W-:Y:S01]  /*6370*/  UMOV UR11, URZ ;  /* 0x0000003f000b7c82 */ /* 0x000fe20008000000 */
[--C-:B------:R-:W-:Y:S01]  /*6380*/  LOP3.LUT R150, R150, 0x3, R249.reuse, 0x78, !PT ;  /* 0x0000000396967812 */ /* 0x100fe200078e78f9 */
[----:B------:R-:W-:Y:S01]  /*6390*/  UMOV UR10, 0x8000 ;  /* 0x00008000000a7882 */ /* 0x000fe20000000000 */
[----:B------:R-:W-:Y:S01]  /*63a0*/  LOP3.LUT R151, R151, 0xfffffff8, R166, 0xe2, !PT ;  /* 0xfffffff897977812 */ /* 0x000fe200078ee2a6 */
[----:B------:R-:W-:Y:S01]  /*63b0*/  UMOV UR9, 0x8000 ;  /* 0x0000800000097882 */ /* 0x000fe20000000000 */
[C-C-:B------:R-:W-:Y:S02]  /*63c0*/  LOP3.LUT R230, R0.reuse, 0x4, R249.reuse, 0xf4, !PT ;  /* 0x0000000400e67812 */ /* 0x140fe400078ef4f9 */
[--C-:B------:R-:W-:Y:S01]  /*63d0*/  LOP3.LUT R229, R0, 0x4, R249.reuse, 0xf8, !PT ;  /* 0x0000000400e57812 */ /* 0x100fe200078ef8f9 */
[----:B------:R-:W-:Y:S01]  /*63e0*/  IMAD.SHL.U32 R0, R151, 0x10, RZ ;  /* 0x0000001097007824 */ /* 0x000fe200078e00ff */
[----:B------:R-:W-:-:S02]  /*63f0*/  LOP3.LUT R164, R150, 0x4, R249, 0xf4, !PT ;  /* 0x0000000496a47812 */ /* 0x000fc400078ef4f9 */
[----:B------:R-:W-:Y:S02]  /*6400*/  LOP3.LUT R150, R150, 0x4, R249, 0xf8, !PT ;  /* 0x0000000496967812 */ /* 0x000fe400078ef8f9 */
[----:B------:R-:W-:Y:S02]  /*6410*/  LOP3.LUT R151, R249, 0x1f, RZ, 0xc0, !PT ;  /* 0x0000001ff9977812 */ /* 0x000fe400078ec0ff */
[----:B------:R-:W-:Y:S02]  /*6420*/  LOP3.LUT R150, R165, R150, RZ, 0xfc, !PT ;  /* 0x00000096a5967212 */ /* 0x000fe400078efcff */
[----:B------:R-:W-:Y:S02]  /*6430*/  SHF.R.U32.HI R151, RZ, 0x4, R151 ;  /* 0x00000004ff977819 */ /* 0x000fe40000011697 */
[----:B------:R-:W-:Y:S02]  /*6440*/  LEA R237, R150, 0xa000, 0x4 ;  /* 0x0000a00096ed7811 */ /* 0x000fe400078e20ff */
[C---:B------:R-:W-:Y:S01]  /*6450*/  LOP3.LUT R150, R151.reuse, 0x3, R249, 0x78, !PT ;  /* 0x0000000397967812 */ /* 0x040fe200078e78f9 */
[----:B------:R-:W-:Y:S01]  /*6460*/  IMAD.SHL.U32 R151, R151, 0x8, RZ ;  /* 0x0000000897977824 */ /* 0x000fe200078e00ff */
[----:B------:R-:W-:-:S02]  /*6470*/  LOP3.LUT R230, R165, R230, RZ, 0xfc, !PT ;  /* 0x000000e6a5e67212 */ /* 0x000fc400078efcff */
[----:B------:R-:W-:Y:S02]  /*6480*/  LOP3.LUT R229, R165, R229, RZ, 0xfc, !PT ;  /* 0x000000e5a5e57212 */ /* 0x000fe400078efcff */
[----:B------:R-:W-:Y:S02]  /*6490*/  LOP3.LUT R151, R151, 0xfffffff8, R166, 0xe2, !PT ;  /* 0xfffffff897977812 */ /* 0x000fe400078ee2a6 */
[----:B------:R-:W-:Y:S02]  /*64a0*/  LOP3.LUT R164, R165, R164, RZ, 0xfc, !PT ;  /* 0x000000a4a5a47212 */ /* 0x000fe400078efcff */
[C-C-:B------:R-:W-:Y:S01]  /*64b0*/  LOP3.LUT R244, R150.reuse, 0x4, R249.reuse, 0xf4, !PT ;  /* 0x0000000496f47812 */ /* 0x140fe200078ef4f9 */
[----:B------:R-:W-:Y:S01]  /*64c0*/  IMAD.SHL.U32 R213, R151, 0x10, RZ ;  /* 0x0000001097d57824 */ /* 0x000fe200078e00ff */
[----:B------:R-:W-:Y:S02]  /*64d0*/  LOP3.LUT R243, R150, 0x4, R249, 0xf8, !PT ;  /* 0x0000000496f37812 */ /* 0x000fe400078ef8f9 */
[----:B------:R-:W-:-:S02]  /*64e0*/  LOP3.LUT R188, R0, R245, RZ, 0xfc, !PT ;  /* 0x000000f500bc7212 */ /* 0x000fc400078efcff */
[C---:B------:R-:W-:Y:S02]  /*64f0*/  LOP3.LUT R179, R0.reuse, R247, RZ, 0xfc, !PT ;  /* 0x000000f700b37212 */ /* 0x040fe400078efcff */
[----:B------:R-:W-:Y:S02]  /*6500*/  LOP3.LUT R178, R0, R246, RZ, 0xfc, !PT ;  /* 0x000000f600b27212 */ /* 0x000fe400078efcff */
[----:B------:R-:W-:Y:S02]  /*6510*/  LEA R230, R230, 0xa000, 0x4 ;  /* 0x0000a000e6e67811 */ /* 0x000fe400078e20ff */
[----:B------:R-:W-:Y:S02]  /*6520*/  LEA R229, R229, 0xa000, 0x4 ;  /* 0x0000a000e5e57811 */ /* 0x000fe400078e20ff */
[----:B------:R-:W-:Y:S02]  /*6530*/  LOP3.LUT R0, R0, R248, RZ, 0xfc, !PT ;  /* 0x000000f800007212 */ /* 0x000fe400078efcff */
[----:B------:R-:W-:-:S02]  /*6540*/  LEA R238, R164, 0xa000, 0x4 ;  /* 0x0000a000a4ee7811 */ /* 0x000fc400078e20ff */
[C---:B------:R-:W-:Y:S02]  /*6550*/  LOP3.LUT R244, R165.reuse, R244, RZ, 0xfc, !PT ;  /* 0x000000f4a5f47212 */ /* 0x040fe400078efcff */
[----:B------:R-:W-:Y:S02]  /*6560*/  LOP3.LUT R243, R165, R243, RZ, 0xfc, !PT ;  /* 0x000000f3a5f37212 */ /* 0x000fe400078efcff */
.L_x_51:
[----:B------:R-:W-:-:S01]  /*6570*/  IADD3 R170, R189, 0x4, RZ ;  /* 0x00000004bdaa7810 */ /* 0x000fc20007ffe0ff */
[C---:B--2---:R-:W-:Y:S01]  /*6580*/  HMMA.16816.F32 R4, R132.reuse, R2, R4 ;  /* 0x000000028404723c */ /* 0x044fe20000001804 */
[----:B------:R-:W-:Y:S01]  /*6590*/  IADD3 R169, R228, UR9, RZ ;  /* 0x00000009e4a97c10 */ /* 0x000fe2000fffe0ff */
[----:B------:R1:W-:Y:S01]  /*65a0*/  LDSM.16.MT88.4 R172, [R229+UR14+0x1000] ;  /* 0x0010000ee5ac783b */ /* 0x0003e20008004200 */
[----:B------:R-:W-:Y:S01]  /*65b0*/  UISETP.NE.AND UP0, UPT, UR11, 0x4, UPT ;  /* 0x000000040b00788c */ /* 0x000fe2000bf05270 */
[----:B------:R-:W-:Y:S01]  /*65c0*/  LEA R0, R0, UR4, 0x4 ;  /* 0x0000000400007c11 */ /* 0x000fe2000f8e20ff */
[----:B------:R-:W-:Y:S01]  /*65d0*/  IMAD.MOV.U32 R164, RZ, RZ, R210 ;  /* 0x000000ffffa47224 */ /* 0x000fe200078e00d2 */
[----:B------:R-:W-:Y:S01]  /*65e0*/  LEA R151, R179, UR4, 0x4 ;  /* 0x00000004b3977c11 */ /* 0x000fe2000f8e20ff */
[----:B------:R-:W-:Y:S01]  /*65f0*/  IMAD.MOV.U32 R150, RZ, RZ, R232 ;  /* 0x000000ffff967224 */ /* 0x000fe200078e00e8 */
[----:B------:R-:W-:Y:S01]  /*6600*/  IADD3 R189, R189, UR13, RZ ;  /* 0x0000000dbdbd7c10 */ /* 0x000fe2000fffe0ff */
[C---:B------:R-:W-:Y:S01]  /*6610*/  HMMA.16816.F32 R8, R132.reuse, R136, R8 ;  /* 0x000000888408723c */ /* 0x040fe20000001808 */
[----:B------:R2:W-:Y:S01]  /*6620*/  LDSM.16.MT88.4 R196, [R230+UR14+0x1000] ;  /* 0x0010000ee6c4783b */ /* 0x0005e20008004200 */
[----:B------:R-:W-:Y:S01]  /*6630*/  UMOV UR7, UR14 ;  /* 0x0000000e00077c82 */ /* 0x000fe20008000000 */
[----:B------:R-:W-:Y:S01]  /*6640*/  ISETP.GT.AND P0, PT, R150, -0x3, PT ;  /* 0xfffffffd9600780c */ /* 0x000fe20003f04270 */
[----:B------:R-:W-:Y:S01]  /*6650*/  IMAD.MOV.U32 R176, RZ, RZ, 0x7eff7eff ;  /* 0x7eff7effffb07424 */ /* 0x000fe200078e00ff */
[----:B------:R-:W-:Y:S01]  /*6660*/  LEA R150, R178, UR4, 0x4 ;  /* 0x00000004b2967c11 */ /* 0x000fe2000f8e20ff */
[--C-:B------:R-:W-:Y:S01]  /*6670*/  IMAD.MOV.U32 R168, RZ, RZ, R170.reuse ;  /* 0x000000ffffa87224 */ /* 0x100fe200078e00aa */
[----:B------:R-:W-:Y:S01]  /*6680*/  P2R R190, PR, RZ, 0x1 ;  /* 0x00000001ffbe7803 */ /* 0x000fe20000000000 */
[C---:B------:R-:W-:Y:S01]  /*6690*/  HMMA.16816.F32 R12, R132.reuse, R138, R12 ;  /* 0x0000008a840c723c */ /* 0x040fe2000000180c */
[----:B------:R-:W-:Y:S01]  /*66a0*/  IADD3 R232, R232, -0x1, RZ ;  /* 0xffffffffe8e87810 */ /* 0x000fe20007ffe0ff */
[----:B------:R-:W3:Y:S01]  /*66b0*/  LDSM.16.MT88.4 R192, [R237+UR14+0x1000] ;  /* 0x0010000eedc0783b */ /* 0x000ee20008004200 */
[----:B------:R-:W-:Y:S01]  /*66c0*/  UISETP.NE.AND UP1, UPT, UR12, 0x4, UPT ;  /* 0x000000040c00788c */ /* 0x000fe2000bf25270 */
[--C-:B------:R-:W-:Y:S01]  /*66d0*/  IMAD.MOV.U32 R167, RZ, RZ, R170.reuse ;  /* 0x000000ffffa77224 */ /* 0x100fe200078e00aa */
[----:B------:R-:W-:Y:S01]  /*66e0*/  UMOV UR6, UR10 ;  /* 0x0000000a00067c82 */ /* 0x000fe20008000000 */
[--C-:B------:R-:W-:Y:S01]  /*66f0*/  IMAD.MOV.U32 R166, RZ, RZ, R170.reuse ;  /* 0x000000ffffa67224 */ /* 0x100fe200078e00aa */
[----:B------:R-:W-:Y:S01]  /*6700*/  UMOV UR8, UR4 ;  /* 0x0000000400087c82 */ /* 0x000fe20008000000 */
[----:B-1----:R-:W-:Y:S01]  /*6710*/  LEA R229, R243, 0xa000, 0x4 ;  /* 0x0000a000f3e57811 */ /* 0x002fe200078e20ff */
[C---:B------:R-:W-:Y:S01]  /*6720*/  HMMA.16816.F32 R16, R132.reuse, R140, R16 ;  /* 0x0000008c8410723c */ /* 0x040fe20000001810 */
[----:B------:R-:W3:Y:S01]  /*6730*/  LDSM.16.MT88.4 R200, [R238+UR14+0x1000] ;  /* 0x0010000eeec8783b */ /* 0x000ee20008004200 */
[----:B------:R-:W-:Y:S01]  /*6740*/  @UP0 UIADD3 UR14, UR14, 0x2000, URZ ;  /* 0x000020000e0e0890 */ /* 0x000fe2000fffe03f */
[----:B------:R-:W-:Y:S01]  /*6750*/  IMAD.MOV.U32 R165, RZ, RZ, R170 ;  /* 0x000000ffffa57224 */ /* 0x000fe200078e00aa */
[----:B------:R-:W-:Y:S01]  /*6760*/  @!UP0 UIADD3 UR14, UR7, -0x8000, URZ ;  /* 0xffff8000070e8890 */ /* 0x000fe2000fffe03f */
[----:B------:R-:W-:Y:S01]  /*6770*/  IMAD.MOV.U32 R177, RZ, RZ, 0x7eff7eff ;  /* 0x7eff7effffb17424 */ /* 0x000fe200078e00ff */
[----:B------:R-:W-:Y:S01]  /*6780*/  UMOV UR5, UR9 ;  /* 0x0000000900057c82 */ /* 0x000fe20008000000 */
[----:B--2---:R-:W-:Y:S01]  /*6790*/  LEA R230, R244, 0xa000, 0x4 ;  /* 0x0000a000f4e67811 */ /* 0x004fe200078e20ff */
[C---:B------:R-:W-:Y:S01]  /*67a0*/  HMMA.16816.F32 R20, R132.reuse, R142, R20 ;  /* 0x0000008e8414723c */ /* 0x040fe20000001814 */
[----:B------:R1:W-:Y:S01]  /*67b0*/  LDSM.16.MT88.4 R180, [R151+0x1000] ;  /* 0x0010000097b4783b */ /* 0x0003e20000004200 */
[----:B------:R-:W-:Y:S02]  /*67c0*/  @UP1 UIADD3 UR9, UR9, 0x2000, URZ ;  /* 0x0000200009091890 */ /* 0x000fe4000fffe03f */
[----:B------:R-:W-:Y:S01]  /*67d0*/  IMAD.MOV.U32 R204, RZ, RZ, 0x7eff7eff ;  /* 0x7eff7effffcc7424 */ /* 0x000fe200078e00ff */
[----:B------:R-:W-:Y:S01]  /*67e0*/  @!UP1 UIADD3 UR9, UR5, -0x8000, URZ ;  /* 0xffff800005099890 */ /* 0x000fe2000fffe03f */
[----:B------:R-:W-:Y:S01]  /*67f0*/  IMAD.MOV.U32 R205, RZ, RZ, 0x7eff7eff ;  /* 0x7eff7effffcd7424 */ /* 0x000fe200078e00ff */
[----:B------:R-:W-:Y:S01]  /*6800*/  @UP1 UIADD3 UR12, UR12, 0x1, URZ ;  /* 0x000000010c0c1890 */ /* 0x000fe2000fffe03f */
[C---:B------:R-:W-:Y:S01]  /*6810*/  HMMA.16816.F32 R24, R132.reuse, R144, R24 ;  /* 0x000000908418723c */ /* 0x040fe20000001818 */
[----:B------:R-:W-:Y:S01]  /*6820*/  IMAD.MOV.U32 R206, RZ, RZ, 0x7eff7eff ;  /* 0x7eff7effffce7424 */ /* 0x000fe200078e00ff */
[----:B------:R-:W-:Y:S02]  /*6830*/  @UP0 UIADD3 UR11, UR11, 0x1, URZ ;  /* 0x000000010b0b0890 */ /* 0x000fe4000fffe03f */
[----:B------:R-:W-:Y:S02]  /*6840*/  IMAD.MOV.U32 R207, RZ, RZ, 0x7eff7eff ;  /* 0x7eff7effffcf7424 */ /* 0x000fe400078e00ff */
[----:B------:R-:W-:Y:S01]  /*6850*/  IMAD.MOV.U32 R178, RZ, RZ, 0x7eff7eff ;  /* 0x7eff7effffb27424 */ /* 0x000fe200078e00ff */
[----:B------:R-:W-:Y:S01]  /*6860*/  @!UP1 UMOV UR12, URZ ;  /* 0x0000003f000c9c82 */ /* 0x000fe20008000000 */
[C---:B------:R-:W-:Y:S01]  /*6870*/  HMMA.16816.F32 R28, R132.reuse, R146, R28 ;  /* 0x00000092841c723c */ /* 0x040fe2000000181c */
[----:B------:R-:W-:Y:S01]  /*6880*/  IMAD.MOV.U32 R179, RZ, RZ, 0x7eff7eff ;  /* 0x7eff7effffb37424 */ /* 0x000fe200078e00ff */
[----:B------:R-:W-:Y:S06]  /*6890*/  @!UP0 UMOV UR11, URZ ;  /* 0x0000003f000b8c82 */ /* 0x000fec0008000000 */
[-C--:B------:R-:W-:Y:S07]  /*68a0*/  HMMA.16816.F32 R32, R132, R148.reuse, R32 ;  /* 0x000000948420723c */ /* 0x080fee0000001820 */
[C---:B------:R-:W-:Y:S01]  /*68b0*/  IMAD.SHL.U32 R133, R164.reuse, 0x4, RZ ;  /* 0x00000004a4857824 */ /* 0x040fe200078e00ff */
[C---:B------:R-:W-:Y:S01]  /*68c0*/  HMMA.16816.F32 R36, R152.reuse, R148, R36 ;  /* 0x000000949824723c */ /* 0x040fe20000001824 */
[----:B------:R-:W-:Y:S03]  /*68d0*/  IMAD.SHL.U32 R132, R164, 0x2, RZ ;  /* 0x00000002a4847824 */ /* 0x000fe600078e00ff */
[----:B------:R-:W-:Y:S01]  /*68e0*/  LOP3.LUT P5, RZ, R133, 0x10, RZ, 0xc0, !PT ;  /* 0x0000001085ff7812 */ /* 0x000fe200078ac0ff */
[----:B------:R-:W-:Y:S01]  /*68f0*/  @P2 IMAD.HI.U32 R135, R170, c[0x0][0x22c], RZ ;  /* 0x00008b00aa872a27 */ /* 0x000fe200078e00ff */
[----:B------:R-:W-:Y:S02]  /*6900*/  LOP3.LUT P3, RZ, R132, 0x10, RZ, 0xc0, !PT ;  /* 0x0000001084ff7812 */ /* 0x000fe4000786c0ff */
[C---:B------:R-:W-:Y:S01]  /*6910*/  HMMA.16816.F32 R40, R152.reuse, R146, R40 ;  /* 0x000000929828723c */ /* 0x040fe20000001828 */
[C---:B------:R-:W-:Y:S03]  /*6920*/  @P2 IMAD.HI.U32 R134, R170.reuse, c[0x0][0x22c], RZ ;  /* 0x00008b00aa862a27 */ /* 0x040fe600078e00ff */
[----:B------:R-:W-:Y:S01]  /*6930*/  @P2 SHF.R.U32.HI R168, RZ, c[0x0][0x230], R135 ;  /* 0x00008c00ffa82a19 */ /* 0x000fe20000011687 */
[C---:B------:R-:W-:Y:S01]  /*6940*/  @P2 IMAD.HI.U32 R133, R170.reuse, c[0x0][0x22c], RZ ;  /* 0x00008b00aa852a27 */ /* 0x040fe200078e00ff */
[----:B------:R-:W-:Y:S02]  /*6950*/  @P2 SHF.R.U32.HI R167, RZ, c[0x0][0x230], R134 ;  /* 0x00008c00ffa72a19 */ /* 0x000fe40000011686 */
[C---:B------:R-:W-:Y:S01]  /*6960*/  HMMA.16816.F32 R44, R152.reuse, R144, R44 ;  /* 0x00000090982c723c */ /* 0x040fe2000000182c */
[----:B------:R-:W-:Y:S03]  /*6970*/  @P2 IMAD.HI.U32 R132, R170, c[0x0][0x22c], RZ ;  /* 0x00008b00aa842a27 */ /* 0x000fe600078e00ff */
[----:B------:R-:W-:Y:S01]  /*6980*/  @P2 SHF.R.U32.HI R166, RZ, c[0x0][0x230], R133 ;  /* 0x00008c00ffa62a19 */ /* 0x000fe20000011685 */
[----:B-1----:R-:W-:Y:S01]  /*6990*/  IMAD.MOV R151, RZ, RZ, -R167 ;  /* 0x000000ffff977224 */ /* 0x002fe200078e0aa7 */
[----:B------:R-:W-:Y:S02]  /*69a0*/  @P2 SHF.R.U32.HI R165, RZ, c[0x0][0x230], R132 ;  /* 0x00008c00ffa52a19 */ /* 0x000fe40000011684 */
[----:B------:R-:W-:Y:S01]  /*69b0*/  ISETP.GE.AND P6, PT, R166, c[0x0][0x160], PT ;  /* 0x00005800a6007a0c */ /* 0x000fe20003fc6270 */
[C---:B------:R-:W-:Y:S01]  /*69c0*/  HMMA.16816.F32 R48, R152.reuse, R142, R48 ;  /* 0x0000008e9830723c */ /* 0x040fe20000001830 */
[----:B------:R1:W2:Y:S07]  /*69d0*/  LDSM.16.MT88.4 R132, [R0+0x1000] ;  /* 0x001000000084783b */ /* 0x0002ae0000004200 */
[C---:B------:R-:W-:Y:S08]  /*69e0*/  HMMA.16816.F32 R52, R152.reuse, R140, R52 ;  /* 0x0000008c9834723c */ /* 0x040ff00000001834 */
[C---:B------:R-:W-:Y:S08]  /*69f0*/  HMMA.16816.F32 R56, R152.reuse, R138, R56 ;  /* 0x0000008a9838723c */ /* 0x040ff00000001838 */
[C---:B------:R-:W-:Y:S01]  /*6a00*/  HMMA.16816.F32 R60, R152.reuse, R136, R60 ;  /* 0x00000088983c723c */ /* 0x040fe2000000183c */
[----:B-1----:R-:W-:Y:S07]  /*6a10*/  IMAD.MOV R0, RZ, RZ, -R168 ;  /* 0x000000ffff007224 */ /* 0x002fee00078e0aa8 */
[-C--:B------:R-:W-:Y:S01]  /*6a20*/  HMMA.16816.F32 R64, R152, R2.reuse, R64 ;  /* 0x000000029840723c */ /* 0x080fe20000001840 */
[----:B------:R1:W-:Y:S07]  /*6a30*/  LDSM.16.MT88.4 R152, [R150+0x1000] ;  /* 0x001000009698783b */ /* 0x0003ee0000004200 */
[C---:B------:R-:W-:Y:S08]  /*6a40*/  HMMA.16816.F32 R68, R156.reuse, R2, R68 ;  /* 0x000000029c44723c */ /* 0x040ff00000001844 */
[C---:B------:R-:W-:Y:S08]  /*6a50*/  HMMA.16816.F32 R72, R156.reuse, R136, R72 ;  /* 0x000000889c48723c */ /* 0x040ff00000001848 */
[C---:B------:R-:W-:Y:S01]  /*6a60*/  HMMA.16816.F32 R76, R156.reuse, R138, R76 ;  /* 0x0000008a9c4c723c */ /* 0x040fe2000000184c */
[--C-:B-1----:R-:W-:Y:S03]  /*6a70*/  IMAD R150, R0, c[0x0][0x228], R170.reuse ;  /* 0x00008a0000967a24 */ /* 0x102fe600078e02aa */
[----:B------:R-:W-:Y:S02]  /*6a80*/  IMAD R0, R151, c[0x0][0x228], R170 ;  /* 0x00008a0097007a24 */ /* 0x000fe400078e02aa */
[----:B------:R-:W-:Y:S02]  /*6a90*/  @P1 IMAD.HI.U32 R171, R150, c[0x0][0x238], RZ ;  /* 0x00008e0096ab1a27 */ /* 0x000fe400078e00ff */
[C---:B------:R-:W-:Y:S04]  /*6aa0*/  HMMA.16816.F32 R80, R156.reuse, R140, R80 ;  /* 0x0000008c9c50723c */ /* 0x040fe80000001850 */
[----:B------:R-:W-:Y:S01]  /*6ab0*/  IMAD.MOV R151, RZ, RZ, -R166 ;  /* 0x000000ffff977224 */ /* 0x000fe200078e0aa6 */
[----:B---3--:R-:W-:Y:S03]  /*6ac0*/  HFMA2.RELU R166, R223.H0_H0, R192, R222.H0_H0 ;  /* 0x000000c0dfa67231 */ /* 0x008fe600038488de */
[C---:B------:R-:W-:Y:S08]  /*6ad0*/  HMMA.16816.F32 R84, R156.reuse, R142, R84 ;  /* 0x0000008e9c54723c */ /* 0x040ff00000001854 */
[C---:B------:R-:W-:Y:S08]  /*6ae0*/  HMMA.16816.F32 R88, R156.reuse, R144, R88 ;  /* 0x000000909c58723c */ /* 0x040ff00000001858 */
[C---:B------:R-:W-:Y:S08]  /*6af0*/  HMMA.16816.F32 R92, R156.reuse, R146, R92 ;  /* 0x000000929c5c723c */ /* 0x040ff0000000185c */
[-C--:B------:R-:W-:Y:S07]  /*6b00*/  HMMA.16816.F32 R96, R156, R148.reuse, R96 ;  /* 0x000000949c60723c */ /* 0x080fee0000001860 */
[----:B------:R-:W-:Y:S01]  /*6b10*/  IADD3 R158, P4, R209, c[0x0][0x1f0], RZ ;  /* 0x00007c00d19e7a10 */ /* 0x000fe20007f9e0ff */
[C---:B------:R-:W-:Y:S01]  /*6b20*/  HMMA.16816.F32 R100, R160.reuse, R148, R100 ;  /* 0x00000094a064723c */ /* 0x040fe20000001864 */
[----:B------:R-:W-:Y:S01]  /*6b30*/  LEA R156, R188, UR4, 0x4 ;  /* 0x00000004bc9c7c11 */ /* 0x000fe2000f8e20ff */
[----:B------:R-:W-:Y:S02]  /*6b40*/  @UP0 UIADD3 UR4, UR4, 0x2000, URZ ;  /* 0x0000200004040890 */ /* 0x000fe4000fffe03f */
[----:B------:R-:W-:Y:S01]  /*6b50*/  IADD3.X R159, R208, c[0x0][0x1f4], RZ, P4, !PT ;  /* 0x00007d00d09f7a10 */ /* 0x000fe200027fe4ff */
[----:B------:R-:W-:Y:S01]  /*6b60*/  @!UP0 UIADD3 UR4, UR8, -0x8000, URZ ;  /* 0xffff800008048890 */ /* 0x000fe2000fffe03f */
[----:B------:R-:W-:Y:S01]  /*6b70*/  LOP3.LUT R188, R213, R245, RZ, 0xfc, !PT ;  /* 0x000000f5d5bc7212 */ /* 0x000fe200078efcff */
[----:B------:R1:W-:Y:S01]  /*6b80*/  LDSM.16.MT88.4 R184, [R156+0x1000] ;  /* 0x001000009cb8783b */ /* 0x0003e20000004200 */
[C---:B------:R-:W-:Y:S01]  /*6b90*/  HMMA.16816.F32 R104, R160.reuse, R146, R104 ;  /* 0x00000092a068723c */ /* 0x040fe20000001868 */
[----:B------:R-:W-:Y:S03]  /*6ba0*/  IMAD.MOV.U32 R148, RZ, RZ, R150 ;  /* 0x000000ffff947224 */ /* 0x000fe600078e0096 */
[----:B------:R-:W-:Y:S01]  /*6bb0*/  @P1 SHF.R.U32.HI R148, RZ, c[0x0][0x23c], R171 ;  /* 0x00008f00ff941a19 */ /* 0x000fe200000116ab */
[----:B------:R-:W-:Y:S01]  /*6bc0*/  HFMA2.RELU R171, R219.H0_H0, R197, R218.H0_H0 ;  /* 0x000000c5dbab7231 */ /* 0x000fe200038488da */
[----:B------:R-:W-:Y:S01]  /*6bd0*/  IMAD.MOV.U32 R149, RZ, RZ, R0 ;  /* 0x000000ffff957224 */ /* 0x000fe200078e0000 */
[----:B------:R-:W-:Y:S01]  /*6be0*/  @!PT LDS RZ, [RZ] ;  /* 0x00000000fffff984 */ /* 0x000fe20000000800 */
[----:B------:R-:W-:Y:S01]  /*6bf0*/  @!PT LDS RZ, [RZ] ;  /* 0x00000000fffff984 */ /* 0x000fe20000000800 */
[----:B------:R-:W-:Y:S01]  /*6c00*/  @!PT LDS RZ, [RZ] ;  /* 0x00000000fffff984 */ /* 0x000fe20000000800 */
[----:B------:R3:W-:Y:S01]  /*6c10*/  LDGSTS.E.LTC128B.128 [R169], [R158.64], P5 ;  /* 0x000000009ea97fae */ /* 0x0007e2000a921d52 */
[----:B------:R-:W-:Y:S01]  /*6c20*/  ISETP.GE.AND P5, PT, R165, c[0x0][0x160], PT ;  /* 0x00005800a5007a0c */ /* 0x000fe20003fa6270 */
[C---:B------:R-:W-:Y:S03]  /*6c30*/  HMMA.16816.F32 R108, R160.reuse, R144, R108 ;  /* 0x00000090a06c723c */ /* 0x040fe6000000186c */
[----:B------:R-:W-:Y:S05]  /*6c40*/  IMAD.MOV R147, RZ, RZ, -R165 ;  /* 0x000000ffff937224 */ /* 0x000fea00078e0aa5 */
[C---:B------:R-:W-:Y:S01]  /*6c50*/  HMMA.16816.F32 R112, R160.reuse, R142, R112 ;  /* 0x0000008ea070723c */ /* 0x040fe20000001870 */
[----:B-1----:R-:W-:Y:S07]  /*6c60*/  IADD3 R156, P4, R158, c[0x0][0x1f8], RZ ;  /* 0x00007e009e9c7a10 */ /* 0x002fee0007f9e0ff */
[C---:B------:R-:W-:Y:S01]  /*6c70*/  HMMA.16816.F32 R116, R160.reuse, R140, R116 ;  /* 0x0000008ca074723c */ /* 0x040fe20000001874 */
[----:B------:R-:W-:Y:S05]  /*6c80*/  IADD3.X R157, R159, c[0x0][0x1fc], RZ, P4, !PT ;  /* 0x00007f009f9d7a10 */ /* 0x000fea00027fe4ff */
[----:B------:R1:W-:Y:S02]  /*6c90*/  LDGSTS.E.LTC128B.128 [R169+0x80], [R156.64], P3 ;  /* 0x000800009ca97fae */ /* 0x0003e40009921d52 */
[C---:B------:R-:W-:Y:S01]  /*6ca0*/  HMMA.16816.F32 R120, R160.reuse, R138, R120 ;  /* 0x0000008aa078723c */ /* 0x040fe20000001878 */
[----:B---3--:R-:W-:Y:S04]  /*6cb0*/  @P1 IMAD.HI.U32 R158, R0, c[0x0][0x238], RZ ;  /* 0x00008e00009e1a27 */ /* 0x008fe800078e00ff */
[----:B------:R-:W-:Y:S01]  /*6cc0*/  IMAD R159, R151, c[0x0][0x228], R170 ;  /* 0x00008a00979f7a24 */ /* 0x000fe200078e02aa */
[----:B------:R-:W-:Y:S01]  /*6cd0*/  @P1 SHF.R.U32.HI R149, RZ, c[0x0][0x23c], R158 ;  /* 0x00008f00ff951a19 */ /* 0x000fe2000001169e */
[----:B------:R-:W-:Y:S01]  /*6ce0*/  IMAD.MOV R151, RZ, RZ, -R148 ;  /* 0x000000ffff977224 */ /* 0x000fe200078e0a94 */
[C---:B------:R-:W-:Y:S01]  /*6cf0*/  HMMA.16816.F32 R124, R160.reuse, R136, R124 ;  /* 0x00000088a07c723c */ /* 0x040fe2000000187c */
[----:B------:R-:W-:Y:S04]  /*6d00*/  @P1 IMAD.HI.U32 R165, R159, c[0x0][0x238], RZ ;  /* 0x00008e009fa51a27 */ /* 0x000fe800078e00ff */
[----:B------:R-:W-:Y:S02]  /*6d10*/  IMAD R150, R151, c[0x0][0x234], R150 ;  /* 0x00008d0097967a24 */ /* 0x000fe400078e0296 */
[----:B------:R-:W-:Y:S01]  /*6d20*/  IMAD.MOV R158, RZ, RZ, -R149 ;  /* 0x000000ffff9e7224 */ /* 0x000fe200078e0a95 */
[----:B------:R-:W-:Y:S01]  /*6d30*/  HMMA.16816.F32 R128, R160, R2, R128 ;  /* 0x00000002a080723c */ /* 0x000fe20000001880 */
[----:B------:R-:W-:Y:S03]  /*6d40*/  IMAD R170, R147, c[0x0][0x228], R170 ;  /* 0x00008a0093aa7a24 */ /* 0x000fe600078e02aa */
[----:B------:R-:W-:Y:S02]  /*6d50*/  IMAD R144, R150, c[0x0][0x190], R234 ;  /* 0x0000640096907a24 */ /* 0x000fe400078e02ea */
[----:B------:R-:W-:Y:S01]  /*6d60*/  IMAD R147, R148, c[0x0][0x18c], R236 ;  /* 0x0000630094937a24 */ /* 0x000fe200078e02ec */
[----:B------:R-:W-:Y:S01]  /*6d70*/  PRMT R2, R173, 0x9910, RZ ;  /* 0x00009910ad027816 */ /* 0x000fe200000000ff */
[----:B------:R-:W-:Y:S01]  /*6d80*/  IMAD R151, R158, c[0x0][0x234], R0 ;  /* 0x00008d009e977a24 */ /* 0x000fe200078e0200 */
[----:B------:R-:W-:Y:S03]  /*6d90*/  PRMT R3, R174, 0x9910, RZ ;  /* 0x00009910ae037816 */ /* 0x000fe600000000ff */
[----:B------:R-:W-:Y:S01]  /*6da0*/  IMAD R145, R149, c[0x0][0x18c], R235 ;  /* 0x0000630095917a24 */ /* 0x000fe200078e02eb */
[----:B-1----:R-:W-:Y:S01]  /*6db0*/  HFMA2.RELU R169, R221.H0_H0, R195, R220.H0_H0 ;  /* 0x000000c3dda97231 */ /* 0x002fe200038488dc */
[----:B------:R-:W-:Y:S01]  /*6dc0*/  IMAD.MOV.U32 R146, RZ, RZ, R159 ;  /* 0x000000ffff927224 */ /* 0x000fe200078e009f */
[----:B------:R-:W-:Y:S01]  /*6dd0*/  @P1 SHF.R.U32.HI R146, RZ, c[0x0][0x23c], R165 ;  /* 0x00008f00ff921a19 */ /* 0x000fe200000116a5 */
[----:B------:R-:W-:Y:S01]  /*6de0*/  IMAD R144, R144, c[0x0][0x210], RZ ;  /* 0x0000840090907a24 */ /* 0x000fe200078e02ff */
[----:B------:R-:W-:Y:S01]  /*6df0*/  HFMA2.RELU R165, R225.H0_H0, R175, R224.H0_H0 ;  /* 0x000000afe1a57231 */ /* 0x000fe200038488e0 */
[----:B------:R-:W-:Y:S02]  /*6e00*/  IMAD R147, R147, c[0x0][0x214], RZ ;  /* 0x0000850093937a24 */ /* 0x000fe400078e02ff */
[----:B------:R-:W-:Y:S02]  /*6e10*/  IMAD R148, R145, c[0x0][0x214], RZ ;  /* 0x0000850091947a24 */ /* 0x000fe400078e02ff */
[----:B------:R-:W-:Y:S01]  /*6e20*/  IMAD R145, R151, c[0x0][0x190], R233 ;  /* 0x0000640097917a24 */ /* 0x000fe200078e02e9 */
[----:B------:R-:W-:Y:S01]  /*6e30*/  SHF.R.S32.HI R150, RZ, 0x1f, R147 ;  /* 0x0000001fff967819 */ /* 0x000fe20000011493 */
[----:B------:R-:W-:Y:S01]  /*6e40*/  @P1 IMAD.HI.U32 R156, R170, c[0x0][0x238], RZ ;  /* 0x00008e00aa9c1a27 */ /* 0x000fe200078e00ff */
[----:B------:R-:W-:Y:S01]  /*6e50*/  IADD3 R149, P4, P3, R147, R144, R242 ;  /* 0x0000009093957210 */ /* 0x000fe20007b9e0f2 */
[C-C-:B------:R-:W-:Y:S01]  /*6e60*/  HFMA2.RELU R151, R227.reuse.H0_H0, R173, R226.reuse.H0_H0 ;  /* 0x000000ade3977231 */ /* 0x140fe200038488e2 */
[----:B------:R-:W-:Y:S01]  /*6e70*/  SHF.R.S32.HI R147, RZ, 0x1f, R144 ;  /* 0x0000001fff937819 */ /* 0x000fe20000011490 */
[----:B------:R-:W-:Y:S01]  /*6e80*/  IMAD R144, R145, c[0x0][0x210], RZ ;  /* 0x0000840091907a24 */ /* 0x000fe200078e02ff */
[----:B------:R-:W-:Y:S01]  /*6e90*/  SHF.R.S32.HI R145, RZ, 0x1f, R148 ;  /* 0x0000001fff917819 */ /* 0x000fe20000011494 */
[----:B------:R-:W-:Y:S01]  /*6ea0*/  IMAD.MOV R142, RZ, RZ, -R146 ;  /* 0x000000ffff8e7224 */ /* 0x000fe200078e0a92 */
[----:B------:R-:W-:Y:S01]  /*6eb0*/  IADD3.X R147, R150, R147, R240, P4, P3 ;  /* 0x0000009396937210 */ /* 0x000fe200027e64f0 */
[----:B------:R-:W-:Y:S01]  /*6ec0*/  IMAD.MOV.U32 R0, RZ, RZ, R170 ;  /* 0x000000ffff007224 */ /* 0x000fe200078e00aa */
[----:B------:R-:W-:Y:S01]  /*6ed0*/  IADD3 R148, P4, P3, R148, R144, R241 ;  /* 0x0000009094947210 */ /* 0x000fe20007b9e0f1 */
[----:B------:R-:W-:Y:S01]  /*6ee0*/  HFMA2.RELU R150, R227.H0_H0, R172, R226.H0_H0 ;  /* 0x000000ace3967231 */ /* 0x000fe200038488e2 */
[----:B------:R-:W-:Y:S01]  /*6ef0*/  SHF.R.S32.HI R143, RZ, 0x1f, R144 ;  /* 0x0000001fff8f7819 */ /* 0x000fe20000011490 */
[----:B------:R-:W-:Y:S01]  /*6f00*/  IMAD R144, R142, c[0x0][0x234], R159 ;  /* 0x00008d008e907a24 */ /* 0x000fe200078e029f */
[----:B------:R-:W-:Y:S01]  /*6f10*/  @P1 SHF.R.U32.HI R0, RZ, c[0x0][0x23c], R156 ;  /* 0x00008f00ff001a19 */ /* 0x000fe2000001169c */
[----:B------:R-:W-:Y:S01]  /*6f20*/  IMAD R142, R146, c[0x0][0x18c], R236 ;  /* 0x00006300928e7a24 */ /* 0x000fe200078e02ec */
[----:B------:R-:W-:Y:S01]  /*6f30*/  IADD3.X R145, R145, R143, R239, P4, P3 ;  /* 0x0000008f91917210 */ /* 0x000fe200027e64ef */
[----:B------:R-:W-:Y:S02]  /*6f40*/  IMAD R141, R144, c[0x0][0x190], R234 ;  /* 0x00006400908d7a24 */ /* 0x000fe400078e02ea */
[----:B------:R-:W-:Y:S01]  /*6f50*/  IMAD R143, R168, c[0x0][0x218], RZ ;  /* 0x00008600a88f7a24 */ /* 0x000fe200078e02ff */
[C---:B------:R-:W-:Y:S01]  /*6f60*/  ISETP.GE.AND P3, PT, R142.reuse, c[0x0][0x164], PT ;  /* 0x000059008e007a0c */ /* 0x040fe20003f66270 */
[----:B------:R-:W-:Y:S01]  /*6f70*/  IMAD.MOV R140, RZ, RZ, -R0 ;  /* 0x000000ffff8c7224 */ /* 0x000fe200078e0a00 */
[----:B------:R-:W-:Y:S01]  /*6f80*/  ISETP.LT.OR P6, PT, R142, RZ, P6 ;  /* 0x000000ff8e00720c */ /* 0x000fe200037c1670 */
[----:B------:R-:W-:Y:S01]  /*6f90*/  HFMA2.RELU R168, R221.H0_H0, R194, R220.H0_H0 ;  /* 0x000000c2dda87231 */ /* 0x000fe200038488dc */
[----:B------:R-:W-:Y:S01]  /*6fa0*/  ISETP.LT.OR P3, PT, R141, RZ, P3 ;  /* 0x000000ff8d00720c */ /* 0x000fe20001f61670 */
[----:B------:R-:W-:Y:S01]  /*6fb0*/  IMAD R170, R140, c[0x0][0x234], R170 ;  /* 0x00008d008caa7a24 */ /* 0x000fe200078e02aa */
[----:B------:R-:W-:Y:S01]  /*6fc0*/  IADD3 R142, P4, R143, R149, RZ ;  /* 0x000000958f8e7210 */ /* 0x000fe20007f9e0ff */
[----:B------:R-:W-:Y:S01]  /*6fd0*/  IMAD R140, R167, c[0x0][0x218], RZ ;  /* 0x00008600a78c7a24 */ /* 0x000fe200078e02ff */
[----:B------:R-:W-:Y:S01]  /*6fe0*/  PLOP3.LUT P6, PT, P6, P3, PT, 0xa8, 0x0 ;  /* 0x000000000000781c */ /* 0x000fe200037c7570 */
[----:B------:R-:W-:Y:S01]  /*6ff0*/  IMAD R0, R0, c[0x0][0x18c], R235 ;  /* 0x0000630000007a24 */ /* 0x000fe200078e02eb */
[----:B------:R-:W-:Y:S01]  /*7000*/  LEA.HI.X.SX32 R143, R143, R147, 0x1, P4 ;  /* 0x000000938f8f7211 */ /* 0x000fe200020f0eff */
[----:B------:R-:W-:Y:S01]  /*7010*/  IMAD R138, R170, c[0x0][0x190], R233 ;  /* 0x00006400aa8a7a24 */ /* 0x000fe200078e02e9 */
[----:B------:R-:W-:Y:S01]  /*7020*/  IADD3 R139, P3, R140, R148, RZ ;  /* 0x000000948c8b7210 */ /* 0x000fe20007f7e0ff */
[----:B------:R-:W-:Y:S01]  /*7030*/  HFMA2.RELU R167, R223.H0_H0, R193, R222.H0_H0 ;  /* 0x000000c1dfa77231 */ /* 0x000fe200038488de */
[C---:B------:R-:W-:Y:S01]  /*7040*/  ISETP.GE.AND P4, PT, R0.reuse, c[0x0][0x164], PT ;  /* 0x0000590000007a0c */ /* 0x040fe20003f86270 */
[----:B------:R-:W-:Y:S01]  /*7050*/  HFMA2.RELU R170, R219.H0_H0, R196, R218.H0_H0 ;  /* 0x000000c4dbaa7231 */ /* 0x000fe200038488da */
[----:B------:R-:W-:Y:S02]  /*7060*/  ISETP.LT.AND P6, PT, R141, c[0x0][0x168], !P6 ;  /* 0x00005a008d007a0c */ /* 0x000fe400077c1270 */
[----:B------:R-:W-:Y:S02]  /*7070*/  ISETP.LT.OR P5, PT, R0, RZ, P5 ;  /* 0x000000ff0000720c */ /* 0x000fe40002fa1670 */
[----:B------:R-:W-:Y:S02]  /*7080*/  LEA.HI.X.SX32 R144, R140, R145, 0x1, P3 ;  /* 0x000000918c907211 */ /* 0x000fe400018f0eff */
[----:B------:R-:W-:Y:S02]  /*7090*/  LEA R140, P3, R142, c[0x0][0x260], 0x1 ;  /* 0x000098008e8c7a11 */ /* 0x000fe400078608ff */
[----:B------:R-:W-:Y:S02]  /*70a0*/  ISETP.LT.OR P4, PT, R138, RZ, P4 ;  /* 0x000000ff8a00720c */ /* 0x000fe40002781670 */
[----:B------:R-:W-:Y:S02]  /*70b0*/  IADD3 R0, R189, 0x4, RZ ;  /* 0x00000004bd007810 */ /* 0x000fe40007ffe0ff */
[----:B------:R-:W-:Y:S02]  /*70c0*/  LEA.HI.X R141, R142, c[0x0][0x264], R143, 0x1, P3 ;  /* 0x000099008e8d7a11 */ /* 0x000fe400018f0c8f */
[----:B------:R-:W-:Y:S02]  /*70d0*/  PLOP3.LUT P5, PT, P5, P4, PT, 0xa8, 0x0 ;  /* 0x000000000000781c */ /* 0x000fe40002fa9570 */
[----:B------:R-:W-:Y:S02]  /*70e0*/  ISETP.GE.AND P4, PT, R0, c[0x0][0x1d4], PT ;  /* 0x0000750000007a0c */ /* 0x000fe40003f86270 */
[----:B------:R-:W-:Y:S02]  /*70f0*/  ISETP.LT.AND P5, PT, R138, c[0x0][0x168], !P5 ;  /* 0x00005a008a007a0c */ /* 0x000fe40006fa1270 */
[----:B------:R-:W-:Y:S02]  /*7100*/  PRMT R138, R174, 0xbb32, RZ ;  /* 0x0000bb32ae8a7816 */ /* 0x000fe400000000ff */
[C---:B------:R-:W-:Y:S02]  /*7110*/  LEA R136, P3, R139.reuse, c[0x0][0x260], 0x1 ;  /* 0x000098008b887a11 */ /* 0x040fe400078608ff */
[----:B------:R-:W-:Y:S02]  /*7120*/  IADD3 R0, R228, UR10, RZ ;  /* 0x0000000ae4007c10 */ /* 0x000fe4000fffe0ff */
[----:B------:R-:W-:Y:S02]  /*7130*/  LEA.HI.X R137, R139, c[0x0][0x264], R144, 0x1, P3 ;  /* 0x000099008b897a11 */ /* 0x000fe400018f0c90 */
[----:B------:R-:W-:Y:S01]  /*7140*/  PRMT R139, R173, 0xbb32, RZ ;  /* 0x0000bb32ad8b7816 */ /* 0x000fe200000000ff */
[----:B------:R1:W-:Y:S01]  /*7150*/  @P6 LDGSTS.E.LTC128B.128 [R0+0xa000], [R140.64] ;  /* 0x0a0000008c006fae */ /* 0x0003e2000b921d52 */
[----:B------:R-:W-:Y:S01]  /*7160*/  IADD3 R209, P3, R209, c[0x0][0x200], RZ ;  /* 0x00008000d1d17a10 */ /* 0x000fe20007f7e0ff */
[C-C-:B------:R-:W-:Y:S01]  /*7170*/  HFMA2.RELU R173, R217.reuse.H0_H0, R199, R216.reuse.H0_H0 ;  /* 0x000000c7d9ad7231 */ /* 0x140fe200038488d8 */
[----:B------:R-:W-:Y:S02]  /*7180*/  LEA R144, R188, UR4, 0x4 ;  /* 0x00000004bc907c11 */ /* 0x000fe4000f8e20ff */
[----:B------:R-:W-:Y:S01]  /*7190*/  IADD3.X R208, R208, c[0x0][0x204], RZ, P3, !PT ;  /* 0x00008100d0d07a10 */ /* 0x000fe20001ffe4ff */
[----:B------:R-:W-:Y:S02]  /*71a0*/  IMAD.MOV.U32 R146, RZ, RZ, R209 ;  /* 0x000000ffff927224 */ /* 0x000fe400078e00d1 */
[----:B------:R3:W-:Y:S02]  /*71b0*/  @!P6 STS.128 [R228+UR10+0xa000], R176 ;  /* 0x00a000b0e400e988 */ /* 0x0007e40008000c0a */
[----:B------:R-:W-:Y:S06]  /*71c0*/  IMAD.MOV.U32 R147, RZ, RZ, R208 ;  /* 0x000000ffff937224 */ /* 0x000fec00078e00d0 */
[----:B------:R-:W-:Y:S01]  /*71d0*/  @!PT LDS RZ, [RZ] ;  /* 0x00000000fffff984 */ /* 0x000fe20000000800 */
[----:B------:R-:W-:Y:S01]  /*71e0*/  @!PT LDS RZ, [RZ] ;  /* 0x00000000fffff984 */ /* 0x000fe20000000800 */
[----:B------:R-:W-:Y:S01]  /*71f0*/  @!PT LDS RZ, [RZ] ;  /* 0x00000000fffff984 */ /* 0x000fe20000000800 */
[----:B------:R4:W-:Y:S08]  /*7200*/  @P5 LDGSTS.E.LTC128B.128 [R0+0xa080], [R136.64] ;  /* 0x0a08000088005fae */ /* 0x0009f0000b921d52 */
[----:B------:R-:W-:Y:S01]  /*7210*/  @!P5 STS.128 [R228+UR10+0xa080], R204 ;  /* 0x00a080cce400d988 */ /* 0x000fe20008000c0a */
[----:B------:R-:W-:Y:S01]  /*7220*/  ISETP.GE.AND P5, PT, R189, c[0x0][0x1d4], PT ;  /* 0x00007500bd007a0c */ /* 0x000fe20003fa6270 */
[----:B------:R-:W-:Y:S01]  /*7230*/  @UP1 UIADD3 UR10, UR10, 0x2000, URZ ;  /* 0x000020000a0a1890 */ /* 0x000fe2000fffe03f */
[----:B-1----:R-:W-:Y:S01]  /*7240*/  PRMT R140, R172, 0xbb32, RZ ;  /* 0x0000bb32ac8c7816 */ /* 0x002fe200000000ff */
[----:B------:R-:W-:Y:S04]  /*7250*/  @!UP1 UIADD3 UR10, UR6, -0x8000, URZ ;  /* 0xffff8000060a9890 */ /* 0x000fe8000fffe03f */
[----:B------:R-:W0:Y:S06]  /*7260*/  LDGDEPBAR ;  /* 0x00000000000079af */ /* 0x000e2c0000000000 */
[----:B------:R-:W-:Y:S01]  /*7270*/  @P5 LOP3.LUT R164, R164, 0xfffffffc, RZ, 0xc0, !PT ;  /* 0xfffffffca4a45812 */ /* 0x000fe200078ec0ff */
[C-C-:B---3--:R-:W-:Y:S01]  /*7280*/  HFMA2.RELU R176, R212.reuse.H0_H0, R202, R211.reuse.H0_H0 ;  /* 0x000000cad4b07231 */ /* 0x148fe200038488d3 */
[----:B------:R-:W-:Y:S01]  /*7290*/  ISETP.NE.AND P5, PT, R2, 0x7eff, PT ;  /* 0x00007eff0200780c */ /* 0x000fe20003fa5270 */
[----:B------:R-:W-:Y:S01]  /*72a0*/  HFMA2.RELU R177, R212.H0_H0, R203, R211.H0_H0 ;  /* 0x000000cbd4b17231 */ /* 0x000fe200038488d3 */
[----:B------:R-:W-:Y:S02]  /*72b0*/  PRMT R2, R175, 0x9910, RZ ;  /* 0x00009910af027816 */ /* 0x000fe400000000ff */
[----:B----4-:R-:W-:Y:S01]  /*72c0*/  PRMT R136, R172, 0x9910, RZ ;  /* 0x00009910ac887816 */ /* 0x010fe200000000ff */
[----:B------:R-:W-:Y:S01]  /*72d0*/  HFMA2.RELU R172, R217.H0_H0, R198, R216.H0_H0 ;  /* 0x000000c6d9ac7231 */ /* 0x000fe200038488d8 */
[----:B------:R-:W-:Y:S02]  /*72e0*/  @P4 LOP3.LUT R164, R164, 0xfffffff3, RZ, 0xc0, !PT ;  /* 0xfffffff3a4a44812 */ /* 0x000fe400078ec0ff */
[----:B------:R-:W-:Y:S02]  /*72f0*/  ISETP.NE.AND P6, PT, R136, 0x7eff, PT ;  /* 0x00007eff8800780c */ /* 0x000fe40003fc5270 */
[----:B------:R-:W-:Y:S01]  /*7300*/  ISETP.NE.AND P4, PT, R3, 0x7eff, PT ;  /* 0x00007eff0300780c */ /* 0x000fe20003f85270 */
[----:B------:R-:W-:Y:S01]  /*7310*/  IMAD.MOV.U32 R210, RZ, RZ, R164 ;  /* 0x000000ffffd27224 */ /* 0x000fe200078e00a4 */
[----:B------:R-:W-:Y:S01]  /*7320*/  ISETP.NE.AND P3, PT, R2, 0x7eff, PT ;  /* 0x00007eff0200780c */ /* 0x000fe20003f65270 */
[----:B------:R-:W-:Y:S01]  /*7330*/  HFMA2.RELU R164, R225.H0_H0, R174, R224.H0_H0 ;  /* 0x000000aee1a47231 */ /* 0x000fe200038488e0 */
[----:B------:R-:W-:Y:S01]  /*7340*/  PRMT R2, R194, 0x9910, RZ ;  /* 0x00009910c2027816 */ /* 0x000fe200000000ff */
[C-C-:B------:R-:W-:Y:S01]  /*7350*/  HFMA2.RELU R174, R215.reuse.H0_H0, R200, R214.reuse.H0_H0 ;  /* 0x000000c8d7ae7231 */ /* 0x140fe200038488d6 */
[----:B------:R-:W-:Y:S01]  /*7360*/  PRMT R3, R192, 0x9910, RZ ;  /* 0x00009910c0037816 */ /* 0x000fe200000000ff */
[----:B------:R-:W-:Y:S04]  /*7370*/  DEPBAR.LE SB0, 0x3 ;  /* 0x000080c00000791a */ /* 0x000fe80000000000 */
[----:B------:R-:W-:Y:S01]  /*7380*/  PRMT R136, R193, 0x9910, RZ ;  /* 0x00009910c1887816 */ /* 0x000fe200000000ff */
[----:B------:R-:W-:Y:S01]  /*7390*/  BAR.SYNC.DEFER_BLOCKING 0x0 ;  /* 0x0000000000007b1d */ /* 0x000fe20000010000 */
[----:B------:R-:W-:Y:S02]  /*73a0*/  @!P6 LOP3.LUT R150, R150, 0xffff0000, RZ, 0xc0, !PT ;  /* 0xffff00009696e812 */ /* 0x000fe400078ec0ff */
[----:B------:R-:W-:Y:S01]  /*73b0*/  ISETP.NE.AND P6, PT, R3, 0x7eff, PT ;  /* 0x00007eff0300780c */ /* 0x000fe20003fc5270 */
[----:B------:R-:W-:Y:S01]  /*73c0*/  IMAD.MOV.U32 R3, RZ, RZ, R2 ;  /* 0x000000ffff037224 */ /* 0x000fe200078e0002 */
[----:B------:R-:W-:Y:S02]  /*73d0*/  @!P5 LOP3.LUT R151, R151, 0xffff0000, RZ, 0xc0, !PT ;  /* 0xffff00009797d812 */ /* 0x000fe400078ec0ff */
[----:B------:R-:W-:Y:S02]  /*73e0*/  ISETP.NE.AND P5, PT, R136, 0x7eff, PT ;  /* 0x00007eff8800780c */ /* 0x000fe40003fa5270 */
[----:B------:R-:W-:Y:S02]  /*73f0*/  @!P4 LOP3.LUT R164, R164, 0xffff0000, RZ, 0xc0, !PT ;  /* 0xffff0000a4a4c812 */ /* 0x000fe400078ec0ff */
[----:B------:R-:W-:Y:S02]  /*7400*/  ISETP.NE.AND P4, PT, R3, 0x7eff, PT ;  /* 0x00007eff0300780c */ /* 0x000fe40003f85270 */
[----:B------:R-:W-:Y:S02]  /*7410*/  PRMT R3, R196, 0x9910, RZ ;  /* 0x00009910c4037816 */ /* 0x000fe400000000ff */
[----:B------:R-:W-:Y:S02]  /*7420*/  PRMT R136, R197, 0x9910, RZ ;  /* 0x00009910c5887816 */ /* 0x000fe400000000ff */
[----:B------:R-:W-:Y:S02]  /*7430*/  PRMT R2, R195, 0x9910, RZ ;  /* 0x00009910c3027816 */ /* 0x000fe400000000ff */
[----:B------:R-:W-:Y:S02]  /*7440*/  @!P3 LOP3.LUT R165, R165, 0xffff0000, RZ, 0xc0, !PT ;  /* 0xffff0000a5a5b812 */ /* 0x000fe400078ec0ff */
[----:B------:R-:W-:Y:S01]  /*7450*/  ISETP.NE.AND P3, PT, R2, 0x7eff, PT ;  /* 0x00007eff0200780c */ /* 0x000fe20003f65270 */
[----:B------:R-:W-:Y:S01]  /*7460*/  IMAD.MOV.U32 R2, RZ, RZ, R3 ;  /* 0x000000ffff027224 */ /* 0x000fe200078e0003 */
[----:B------:R-:W-:Y:S01]  /*7470*/  @!P6 LOP3.LUT R166, R166, 0xffff0000, RZ, 0xc0, !PT ;  /* 0xffff0000a6a6e812 */ /* 0x000fe200078ec0ff */
[----:B------:R-:W-:Y:S01]  /*7480*/  IMAD.MOV.U32 R3, RZ, RZ, R136 ;  /* 0x000000ffff037224 */ /* 0x000fe200078e0088 */
[----:B------:R-:W-:Y:S01]  /*7490*/  @!P5 LOP3.LUT R167, R167, 0xffff0000, RZ, 0xc0, !PT ;  /* 0xffff0000a7a7d812 */ /* 0x000fe200078ec0ff */
[----:B------:R-:W-:Y:S01]  /*74a0*/  LDSM.16.MT88.4 R204, [R238+UR14] ;  /* 0x0000000eeecc783b */ /* 0x000fe20008004200 */
[----:B------:R-:W-:Y:S02]  /*74b0*/  ISETP.NE.AND P6, PT, R2, 0x7eff, PT ;  /* 0x00007eff0200780c */ /* 0x000fe40003fc5270 */
[----:B------:R-:W-:Y:S02]  /*74c0*/  ISETP.NE.AND P5, PT, R3, 0x7eff, PT ;  /* 0x00007eff0300780c */ /* 0x000fe40003fa5270 */
[----:B------:R-:W-:Y:S02]  /*74d0*/  PRMT R3, R199, 0x9910, RZ ;  /* 0x00009910c7037816 */ /* 0x000fe400000000ff */
[----:B------:R-:W-:Y:S01]  /*74e0*/  PRMT R2, R198, 0x9910, RZ ;  /* 0x00009910c6027816 */ /* 0x000fe200000000ff */
[----:B------:R-:W-:Y:S01]  /*74f0*/  LDSM.16.MT88.4 R160, [R144] ;  /* 0x0000000090a0783b */ /* 0x000fe20000004200 */
[----:B------:R-:W-:Y:S02]  /*7500*/  PRMT R136, R200, 0x9910, RZ ;  /* 0x00009910c8887816 */ /* 0x000fe400000000ff */
[----:B------:R-:W-:Y:S02]  /*7510*/  @!P4 LOP3.LUT R168, R168, 0xffff0000, RZ, 0xc0, !PT ;  /* 0xffff0000a8a8c812 */ /* 0x000fe400078ec0ff */
[----:B------:R-:W-:Y:S01]  /*7520*/  ISETP.NE.AND P4, PT, R2, 0x7eff, PT ;  /* 0x00007eff0200780c */ /* 0x000fe20003f85270 */
[----:B------:R-:W-:Y:S01]  /*7530*/  IMAD.MOV.U32 R2, RZ, RZ, R3 ;  /* 0x000000ffff027224 */ /* 0x000fe200078e0003 */
[----:B------:R-:W-:Y:S01]  /*7540*/  @!P3 LOP3.LUT R169, R169, 0xffff0000, RZ, 0xc0, !PT ;  /* 0xffff0000a9a9b812 */ /* 0x000fe200078ec0ff */
[----:B------:R-:W-:Y:S01]  /*7550*/  IMAD.MOV.U32 R3, RZ, RZ, R136 ;  /* 0x000000ffff037224 */ /* 0x000fe200078e0088 */
[----:B------:R-:W-:Y:S02]  /*7560*/  @!P6 LOP3.LUT R170, R170, 0xffff0000, RZ, 0xc0, !PT ;  /* 0xffff0000aaaae812 */ /* 0x000fe400078ec0ff */
[----:B------:R-:W-:Y:S02]  /*7570*/  ISETP.NE.AND P3, PT, R2, 0x7eff, PT ;  /* 0x00007eff0200780c */ /* 0x000fe40003f65270 */
[----:B------:R-:W-:Y:S02]  /*7580*/  PRMT R2, R201, 0x9910, RZ ;  /* 0x00009910c9027816 */ /* 0x000fe400000000ff */
[----:B------:R-:W-:Y:S02]  /*7590*/  ISETP.NE.AND P6, PT, R3, 0x7eff, PT ;  /* 0x00007eff0300780c */ /* 0x000fe40003fc5270 */
[----:B------:R-:W-:Y:S02]  /*75a0*/  PRMT R3, R202, 0x9910, RZ ;  /* 0x00009910ca037816 */ /* 0x000fe400000000ff */
[----:B------:R-:W-:Y:S02]  /*75b0*/  PRMT R136, R203, 0x9910, RZ ;  /* 0x00009910cb887816 */ /* 0x000fe400000000ff */
[----:B------:R-:W-:Y:S02]  /*75c0*/  @!P5 LOP3.LUT R171, R171, 0xffff0000, RZ, 0xc0, !PT ;  /* 0xffff0000ababd812 */ /* 0x000fe400078ec0ff */
[----:B------:R-:W-:Y:S01]  /*75d0*/  ISETP.NE.AND P5, PT, R2, 0x7eff, PT ;  /* 0x00007eff0200780c */ /* 0x000fe20003fa5270 */
[----:B------:R-:W-:Y:S01]  /*75e0*/  IMAD.MOV.U32 R2, RZ, RZ, R3 ;  /* 0x000000ffff027224 */ /* 0x000fe200078e0003 */
[----:B------:R-:W-:Y:S01]  /*75f0*/  PRMT R137, R175, 0xbb32, RZ ;  /* 0x0000bb32af897816 */ /* 0x000fe200000000ff */
[----:B------:R-:W-:Y:S01]  /*7600*/  IMAD.MOV.U32 R3, RZ, RZ, R136 ;  /* 0x000000ffff037224 */ /* 0x000fe200078e0088 */
[----:B------:R-:W-:Y:S01]  /*7610*/  @!P4 LOP3.LUT R172, R172, 0xffff0000, RZ, 0xc0, !PT ;  /* 0xffff0000acacc812 */ /* 0x000fe200078ec0ff */
[----:B------:R-:W-:Y:S01]  /*7620*/  HFMA2.RELU R175, R215.H0_H0, R201, R214.H0_H0 ;  /* 0x000000c9d7af7231 */ /* 0x000fe200038488d6 */
[----:B------:R-:W-:Y:S02]  /*7630*/  ISETP.NE.AND P4, PT, R2, 0x7eff, PT ;  /* 0x00007eff0200780c */ /* 0x000fe40003f85270 */
[----:B------:R-:W-:Y:S02]  /*7640*/  @!P3 LOP3.LUT R173, R173, 0xffff0000, RZ, 0xc0, !PT ;  /* 0xffff0000adadb812 */ /* 0x000fe400078ec0ff */
[----:B------:R-:W-:Y:S02]  /*7650*/  ISETP.NE.AND P3, PT, R3, 0x7eff, PT ;  /* 0x00007eff0300780c */ /* 0x000fe40003f65270 */
[----:B------:R-:W-:Y:S02]  /*7660*/  @!P6 LOP3.LUT R174, R174, 0xffff0000, RZ, 0xc0, !PT ;  /* 0xffff0000aeaee812 */ /* 0x000fe400078ec0ff */
[----:B------:R-:W-:Y:S02]  /*7670*/  @!P5 LOP3.LUT R175, R175, 0xffff0000, RZ, 0xc0, !PT ;  /* 0xffff0000afafd812 */ /* 0x000fe400078ec0ff */
[----:B------:R-:W-:Y:S01]  /*7680*/  ISETP.NE.AND P6, PT, R140, 0x7eff, PT ;  /* 0x00007eff8c00780c */ /* 0x000fe20003fc5270 */
[----:B------:R-:W-:Y:S01]  /*7690*/  IMAD.MOV.U32 R140, RZ, RZ, R189 ;  /* 0x000000ffff8c7224 */ /* 0x000fe200078e00bd */
[----:B------:R-:W-:Y:S02]  /*76a0*/  ISETP.NE.AND P5, PT, R139, 0x7eff, PT ;  /* 0x00007eff8b00780c */ /* 0x000fe40003fa5270 */
[----:B------:R-:W-:Y:S02]  /*76b0*/  @!P4 LOP3.LUT R176, R176, 0xffff0000, RZ, 0xc0, !PT ;  /* 0xffff0000b0b0c812 */ /* 0x000fe400078ec0ff */
[----:B------:R-:W-:Y:S02]  /*76c0*/  PRMT R2, R192, 0xbb32, RZ ;  /* 0x0000bb32c0027816 */ /* 0x000fe400000000ff */
[----:B------:R-:W-:Y:S02]  /*76d0*/  @!P3 LOP3.LUT R177, R177, 0xffff0000, RZ, 0xc0, !PT ;  /* 0xffff0000b1b1b812 */ /* 0x000fe400078ec0ff */
[----:B------:R-:W-:Y:S02]  /*76e0*/  ISETP.NE.AND P4, PT, R138, 0x7eff, PT ;  /* 0x00007eff8a00780c */ /* 0x000fe40003f85270 */
[----:B------:R-:W-:Y:S01]  /*76f0*/  ISETP.NE.AND P3, PT, R137, 0x7eff, PT ;  /* 0x00007eff8900780c */ /* 0x000fe20003f65270 */
[----:B------:R-:W-:Y:S01]  /*7700*/  IMAD.MOV.U32 R137, RZ, RZ, R2 ;  /* 0x000000ffff897224 */ /* 0x000fe200078e0002 */
[----:B------:R-:W-:Y:S02]  /*7710*/  PRMT R136, R193, 0xbb32, RZ ;  /* 0x0000bb32c1887816 */ /* 0x000fe400000000ff */
[----:B------:R-:W-:Y:S02]  /*7720*/  @!P6 LOP3.LUT R150, R150, 0xffff, RZ, 0xc0, !PT ;  /* 0x0000ffff9696e812 */ /* 0x000fe400078ec0ff */
[----:B------:R-:W-:Y:S02]  /*7730*/  @!P5 LOP3.LUT R151, R151, 0xffff, RZ, 0xc0, !PT ;  /* 0x0000ffff9797d812 */ /* 0x000fe400078ec0ff */
[----:B------:R-:W-:Y:S02]  /*7740*/  PRMT R2, R195, 0xbb32, RZ ;  /* 0x0000bb32c3027816 */ /* 0x000fe400000000ff */
[----:B------:R-:W-:Y:S02]  /*7750*/  ISETP.NE.AND P6, PT, R137, 0x7eff, PT ;  /* 0x00007eff8900780c */ /* 0x000fe40003fc5270 */
[----:B------:R-:W-:Y:S01]  /*7760*/  ISETP.NE.AND P5, PT, R136, 0x7eff, PT ;  /* 0x00007eff8800780c */ /* 0x000fe20003fa5270 */
[----:B------:R-:W-:Y:S01]  /*7770*/  IMAD.MOV.U32 R136, RZ, RZ, R2 ;  /* 0x000000ffff887224 */ /* 0x000fe200078e0002 */
[----:B------:R-:W-:-:S01]  /*7780*/  PRMT R3, R194, 0xbb32, RZ ;  /* 0x0000bb32c2037816 */ /* 0x000fc200000000ff */
[C---:B--2---:R-:W-:Y:S01]  /*7790*/  HMMA.16816.F32 R4, R132.reuse, R150, R4 ;  /* 0x000000968404723c */ /* 0x044fe20000001804 */
[----:B------:R-:W-:Y:S01]  /*77a0*/  @!P4 LOP3.LUT R164, R164, 0xffff, RZ, 0xc0, !PT ;  /* 0x0000ffffa4a4c812 */ /* 0x000fe200078ec0ff */
[----:B------:R-:W1:Y:S01]  /*77b0*/  LDSM.16.MT88.4 R192, [R229+UR14] ;  /* 0x0000000ee5c0783b */ /* 0x000e620008004200 */
[----:B------:R-:W-:Y:S02]  /*77c0*/  @!P3 LOP3.LUT R165, R165, 0xffff, RZ, 0xc0, !PT ;  /* 0x0000ffffa5a5b812 */ /* 0x000fe400078ec0ff */
[----:B------:R-:W-:Y:S02]  /*77d0*/  PRMT R2, R196, 0xbb32, RZ ;  /* 0x0000bb32c4027816 */ /* 0x000fe400000000ff */
[----:B------:R-:W-:Y:S02]  /*77e0*/  ISETP.NE.AND P4, PT, R3, 0x7eff, PT ;  /* 0x00007eff0300780c */ /* 0x000fe40003f85270 */
[----:B------:R-:W-:Y:S01]  /*77f0*/  ISETP.NE.AND P3, PT, R136, 0x7eff, PT ;  /* 0x00007eff8800780c */ /* 0x000fe20003f65270 */
[C---:B------:R-:W-:Y:S02]  /*7800*/  HMMA.16816.F32 R8, R132.reuse, R164, R8 ;  /* 0x000000a48408723c */ /* 0x040fe40000001808 */
[----:B------:R-:W-:Y:S01]  /*7810*/  PRMT R136, R197, 0xbb32, RZ ;  /* 0x0000bb32c5887816 */ /* 0x000fe200000000ff */
[----:B------:R-:W-:Y:S01]  /*7820*/  IMAD.MOV.U32 R137, RZ, RZ, R2 ;  /* 0x000000ffff897224 */ /* 0x000fe200078e0002 */
[----:B------:R-:W-:Y:S02]  /*7830*/  @!P6 LOP3.LUT R166, R166, 0xffff, RZ, 0xc0, !PT ;  /* 0x0000ffffa6a6e812 */ /* 0x000fe400078ec0ff */
[----:B------:R-:W-:Y:S02]  /*7840*/  @!P5 LOP3.LUT R167, R167, 0xffff, RZ, 0xc0, !PT ;  /* 0x0000ffffa7a7d812 */ /* 0x000fe400078ec0ff */
[----:B------:R-:W-:Y:S02]  /*7850*/  ISETP.NE.AND P5, PT, R136, 0x7eff, PT ;  /* 0x00007eff8800780c */ /* 0x000fe40003fa5270 */
[----:B------:R-:W-:Y:S02]  /*7860*/  ISETP.NE.AND P6, PT, R137, 0x7eff, PT ;  /* 0x00007eff8900780c */ /* 0x000fe40003fc5270 */
[----:B------:R-:W-:Y:S01]  /*7870*/  PRMT R2, R199, 0xbb32, RZ ;  /* 0x0000bb32c7027816 */ /* 0x000fe200000000ff */
[C---:B------:R-:W-:Y:S01]  /*7880*/  HMMA.16816.F32 R12, R132.reuse, R166, R12 ;  /* 0x000000a6840c723c */ /* 0x040fe2000000180c */
[----:B------:R-:W-:Y:S02]  /*7890*/  PRMT R3, R198, 0xbb32, RZ ;  /* 0x0000bb32c6037816 */ /* 0x000fe400000000ff */
[----:B------:R-:W-:Y:S01]  /*78a0*/  @!P4 LOP3.LUT R168, R168, 0xffff, RZ, 0xc0, !PT ;  /* 0x0000ffffa8a8c812 */ /* 0x000fe200078ec0ff */
[----:B------:R-:W-:Y:S01]  /*78b0*/  IMAD.MOV.U32 R136, RZ, RZ, R2 ;  /* 0x000000ffff887224 */ /* 0x000fe200078e0002 */
[----:B------:R-:W-:Y:S01]  /*78c0*/  @!P3 LOP3.LUT R169, R169, 0xffff, RZ, 0xc0, !PT ;  /* 0x0000ffffa9a9b812 */ /* 0x000fe200078ec0ff */
[----:B------:R-:W2:Y:S01]  /*78d0*/  LDSM.16.MT88.4 R196, [R237+UR14] ;  /* 0x0000000eedc4783b */ /* 0x000ea20008004200 */
[----:B------:R-:W-:Y:S02]  /*78e0*/  PRMT R2, R200, 0xbb32, RZ ;  /* 0x0000bb32c8027816 */ /* 0x000fe400000000ff */
[----:B------:R-:W-:Y:S02]  /*78f0*/  ISETP.NE.AND P4, PT, R3, 0x7eff, PT ;  /* 0x00007eff0300780c */ /* 0x000fe40003f85270 */
[----:B------:R-:W-:Y:S01]  /*7900*/  ISETP.NE.AND P3, PT, R136, 0x7eff, PT ;  /* 0x00007eff8800780c */ /* 0x000fe20003f65270 */
[----:B------:R-:W-:Y:S01]  /*7910*/  IMAD.MOV.U32 R137, RZ, RZ, R2 ;  /* 0x000000ffff897224 */ /* 0x000fe200078e0002 */
[----:B------:R-:W-:Y:S01]  /*7920*/  PRMT R136, R201, 0xbb32, RZ ;  /* 0x0000bb32c9887816 */ /* 0x000fe200000000ff */
[C---:B------:R-:W-:Y:S01]  /*7930*/  HMMA.16816.F32 R16, R132.reuse, R168, R16 ;  /* 0x000000a88410723c */ /* 0x040fe20000001810 */
[----:B------:R-:W-:Y:S02]  /*7940*/  PRMT R3, R202, 0xbb32, RZ ;  /* 0x0000bb32ca037816 */ /* 0x000fe400000000ff */
[----:B------:R-:W-:Y:S02]  /*7950*/  PRMT R2, R203, 0xbb32, RZ ;  /* 0x0000bb32cb027816 */ /* 0x000fe400000000ff */
[----:B-1----:R-:W-:Y:S01]  /*7960*/  PRMT R149, R195, 0xbb32, RZ ;  /* 0x0000bb32c3957816 */ /* 0x002fe200000000ff */
[----:B------:R-:W2:Y:S01]  /*7970*/  LDSM.16.MT88.4 R200, [R230+UR14] ;  /* 0x0000000ee6c8783b */ /* 0x000ea20008004200 */
[----:B------:R-:W-:Y:S02]  /*7980*/  @!P6 LOP3.LUT R170, R170, 0xffff, RZ, 0xc0, !PT ;  /* 0x0000ffffaaaae812 */ /* 0x000fe400078ec0ff */
[----:B------:R-:W-:Y:S03]  /*7990*/  ISETP.NE.AND P6, PT, R137, 0x7eff, PT ;  /* 0x00007eff8900780c */ /* 0x000fe60003fc5270 */
[----:B------:R-:W-:Y:S01]  /*79a0*/  @!P5 LOP3.LUT R171, R171, 0xffff, RZ, 0xc0, !PT ;  /* 0x0000ffffababd812 */ /* 0x000fe200078ec0ff */
[--C-:B------:R-:W-:Y:S01]  /*79b0*/  IMAD.MOV.U32 R137, RZ, RZ, R189.reuse ;  /* 0x000000ffff897224 */ /* 0x100fe200078e00bd */
[----:B------:R-:W-:Y:S02]  /*79c0*/  ISETP.NE.AND P5, PT, R136, 0x7eff, PT ;  /* 0x00007eff8800780c */ /* 0x000fe40003fa5270 */
[----:B------:R-:W-:Y:S02]  /*79d0*/  @!P4 LOP3.LUT R172, R172, 0xffff, RZ, 0xc0, !PT ;  /* 0x0000ffffacacc812 */ /* 0x000fe400078ec0ff */
[----:B------:R-:W-:Y:S01]  /*79e0*/  ISETP.NE.AND P4, PT, R3, 0x7eff, PT ;  /* 0x00007eff0300780c */ /* 0x000fe20003f85270 */
[C---:B------:R-:W-:Y:S01]  /*79f0*/  HMMA.16816.F32 R20, R132.reuse, R170, R20 ;  /* 0x000000aa8414723c */ /* 0x040fe20000001814 */
[----:B------:R-:W-:Y:S01]  /*7a00*/  @!P3 LOP3.LUT R173, R173, 0xffff, RZ, 0xc0, !PT ;  /* 0x0000ffffadadb812 */ /* 0x000fe200078ec0ff */
[C---:B------:R-:W-:Y:S01]  /*7a10*/  @P2 IMAD.HI.U32 R3, R189.reuse, c[0x0][0x22c], RZ ;  /* 0x00008b00bd032a27 */ /* 0x040fe200078e00ff */
[----:B------:R-:W-:Y:S02]  /*7a20*/  ISETP.NE.AND P3, PT, R2, 0x7eff, PT ;  /* 0x00007eff0200780c */ /* 0x000fe40003f65270 */
[----:B------:R-:W-:Y:S01]  /*7a30*/  @!P6 LOP3.LUT R174, R174, 0xffff, RZ, 0xc0, !PT ;  /* 0x0000ffffaeaee812 */ /* 0x000fe200078ec0ff */
[----:B------:R-:W-:Y:S01]  /*7a40*/  @P2 IMAD.HI.U32 R2, R189, c[0x0][0x22c], RZ ;  /* 0x00008b00bd022a27 */ /* 0x000fe200078e00ff */
[----:B------:R-:W-:Y:S01]  /*7a50*/  IADD3 R136, R231, UR9, RZ ;  /* 0x00000009e7887c10 */ /* 0x000fe2000fffe0ff */
[C---:B------:R-:W-:Y:S01]  /*7a60*/  HMMA.16816.F32 R24, R132.reuse, R172, R24 ;  /* 0x000000ac8418723c */ /* 0x040fe20000001818 */
[----:B------:R-:W-:Y:S03]  /*7a70*/  LOP3.LUT R0, R213, R248, RZ, 0xfc, !PT ;  /* 0x000000f8d5007212 */ /* 0x000fe600078efcff */
[----:B------:R-:W-:Y:S02]  /*7a80*/  @!P5 LOP3.LUT R175, R175, 0xffff, RZ, 0xc0, !PT ;  /* 0x0000ffffafafd812 */ /* 0x000fe400078ec0ff */
[C---:B------:R-:W-:Y:S02]  /*7a90*/  LOP3.LUT R178, R213.reuse, R246, RZ, 0xfc, !PT ;  /* 0x000000f6d5b27212 */ /* 0x040fe400078efcff */
[----:B------:R-:W-:Y:S03]  /*7aa0*/  @!P4 LOP3.LUT R176, R176, 0xffff, RZ, 0xc0, !PT ;  /* 0x0000ffffb0b0c812 */ /* 0x000fe600078ec0ff */
[C---:B------:R-:W-:Y:S01]  /*7ab0*/  HMMA.16816.F32 R28, R132.reuse, R174, R28 ;  /* 0x000000ae841c723c */ /* 0x040fe2000000181c */
[----:B------:R-:W-:Y:S02]  /*7ac0*/  LOP3.LUT R179, R213, R247, RZ, 0xfc, !PT ;  /* 0x000000f7d5b37212 */ /* 0x000fe400078efcff */
[----:B------:R-:W-:Y:S02]  /*7ad0*/  @!P3 LOP3.LUT R177, R177, 0xffff, RZ, 0xc0, !PT ;  /* 0x0000ffffb1b1b812 */ /* 0x000fe400078ec0ff */
[----:B------:R-:W-:Y:S02]  /*7ae0*/  LEA R138, R178, UR4, 0x4 ;  /* 0x00000004b28a7c11 */ /* 0x000fe4000f8e20ff */
[----:B------:R-:W-:Y:S01]  /*7af0*/  @P2 SHF.R.U32.HI R137, RZ, c[0x0][0x230], R2 ;  /* 0x00008c00ff892a19 */ /* 0x000fe20000011602 */
[----:B------:R-:W-:Y:S01]  /*7b00*/  IMAD.MOV.U32 R2, RZ, RZ, R189 ;  /* 0x000000ffff027224 */ /* 0x000fe200078e00bd */
[----:B------:R-:W-:Y:S01]  /*7b10*/  @P2 SHF.R.U32.HI R2, RZ, c[0x0][0x230], R3 ;  /* 0x00008c00ff022a19 */ /* 0x000fe20000011603 */
[-C--:B------:R-:W-:Y:S02]  /*7b20*/  HMMA.16816.F32 R32, R132, R176.reuse, R32 ;  /* 0x000000b08420723c */ /* 0x080fe40000001820 */
[----:B------:R-:W-:Y:S01]  /*7b30*/  IADD3 R142, P3, R209, c[0x0][0x1f8], RZ ;  /* 0x00007e00d18e7a10 */ /* 0x000fe20007f7e0ff */
[----:B------:R-:W-:Y:S01]  /*7b40*/  IMAD.MOV R141, RZ, RZ, -R137 ;  /* 0x000000ffff8d7224 */ /* 0x000fe200078e0a89 */
[----:B------:R-:W-:Y:S01]  /*7b50*/  LEA R3, R0, UR4, 0x4 ;  /* 0x0000000400037c11 */ /* 0x000fe2000f8e20ff */
[----:B------:R-:W-:Y:S01]  /*7b60*/  IMAD R137, R137, c[0x0][0x218], RZ ;  /* 0x0000860089897a24 */ /* 0x000fe200078e02ff */
[----:B------:R-:W-:Y:S01]  /*7b70*/  IADD3.X R143, R208, c[0x0][0x1fc], RZ, P3, !PT ;  /* 0x00007f00d08f7a10 */ /* 0x000fe20001ffe4ff */
[----:B------:R-:W-:Y:S01]  /*7b80*/  IMAD.SHL.U32 R133, R210, 0x10, RZ ;  /* 0x00000010d2857824 */ /* 0x000fe200078e00ff */
[----:B------:R-:W-:Y:S01]  /*7b90*/  LEA R139, R179, UR4, 0x4 ;  /* 0x00000004b38b7c11 */ /* 0x000fe2000f8e20ff */
[C---:B------:R-:W-:Y:S01]  /*7ba0*/  HMMA.16816.F32 R36, R152.reuse, R176, R36 ;  /* 0x000000b09824723c */ /* 0x040fe20000001824 */
[----:B------:R-:W-:Y:S02]  /*7bb0*/  ISETP.GE.AND P3, PT, R2, c[0x0][0x160], PT ;  /* 0x0000580002007a0c */ /* 0x000fe40003f66270 */
[----:B------:R-:W-:Y:S01]  /*7bc0*/  LOP3.LUT P5, RZ, R133, 0x10, RZ, 0xc0, !PT ;  /* 0x0000001085ff7812 */ /* 0x000fe200078ac0ff */
[----:B------:R-:W-:Y:S01]  /*7bd0*/  @P2 IMAD.HI.U32 R134, R189, c[0x0][0x22c], RZ ;  /* 0x00008b00bd862a27 */ /* 0x000fe200078e00ff */
[----:B--2---:R-:W-:Y:S01]  /*7be0*/  PRMT R191, R198, 0xbb32, RZ ;  /* 0x0000bb32c6bf7816 */ /* 0x004fe200000000ff */
[----:B------:R1:W2:Y:S02]  /*7bf0*/  LDSM.16.MT88.4 R156, [R139] ;  /* 0x000000008b9c783b */ /* 0x0002a40000004200 */
[C---:B------:R-:W-:Y:S01]  /*7c00*/  HMMA.16816.F32 R40, R152.reuse, R174, R40 ;  /* 0x000000ae9828723c */ /* 0x040fe20000001828 */
[----:B------:R-:W-:Y:S03]  /*7c10*/  @P2 SHF.R.U32.HI R140, RZ, c[0x0][0x230], R134 ;  /* 0x00008c00ff8c2a19 */ /* 0x000fe60000011686 */
[----:B------:R-:W-:Y:S02]  /*7c20*/  IMAD.SHL.U32 R132, R210, 0x8, RZ ;  /* 0x00000008d2847824 */ /* 0x000fe400078e00ff */
[----:B------:R-:W-:Y:S02]  /*7c30*/  IMAD R141, R141, c[0x0][0x228], R189 ;  /* 0x00008a008d8d7a24 */ /* 0x000fe400078e02bd */
[C---:B------:R-:W-:Y:S01]  /*7c40*/  HMMA.16816.F32 R44, R152.reuse, R172, R44 ;  /* 0x000000ac982c723c */ /* 0x040fe2000000182c */
[----:B------:R-:W-:Y:S02]  /*7c50*/  LOP3.LUT P4, RZ, R132, 0x10, RZ, 0xc0, !PT ;  /* 0x0000001084ff7812 */ /* 0x000fe4000788c0ff */
[----:B------:R3:W2:Y:S05]  /*7c60*/  LDSM.16.MT88.4 R132, [R3] ;  /* 0x000000000384783b */ /* 0x0006aa0000004200 */
[C---:B------:R-:W-:Y:S01]  /*7c70*/  HMMA.16816.F32 R48, R152.reuse, R170, R48 ;  /* 0x000000aa9830723c */ /* 0x040fe20000001830 */
[----:B-1----:R-:W-:Y:S07]  /*7c80*/  @P1 IMAD.HI.U32 R139, R141, c[0x0][0x238], RZ ;  /* 0x00008e008d8b1a27 */ /* 0x002fee00078e00ff */
[C---:B------:R-:W-:Y:S08]  /*7c90*/  HMMA.16816.F32 R52, R152.reuse, R168, R52 ;  /* 0x000000a89834723c */ /* 0x040ff00000001834 */
[C---:B------:R-:W-:Y:S01]  /*7ca0*/  HMMA.16816.F32 R56, R152.reuse, R166, R56 ;  /* 0x000000a69838723c */ /* 0x040fe20000001838 */
[----:B---3--:R-:W-:Y:S03]  /*7cb0*/  IMAD.MOV.U32 R3, RZ, RZ, R141 ;  /* 0x000000ffff037224 */ /* 0x008fe600078e008d */
[----:B------:R-:W-:Y:S01]  /*7cc0*/  @P1 SHF.R.U32.HI R3, RZ, c[0x0][0x23c], R139 ;  /* 0x00008f00ff031a19 */ /* 0x000fe2000001168b */
[--C-:B------:R-:W-:Y:S03]  /*7cd0*/  IMAD.MOV.U32 R139, RZ, RZ, R189.reuse ;  /* 0x000000ffff8b7224 */ /* 0x100fe600078e00bd */
[C---:B------:R-:W-:Y:S08]  /*7ce0*/  HMMA.16816.F32 R60, R152.reuse, R164, R60 ;  /* 0x000000a4983c723c */ /* 0x040ff0000000183c */
[-C--:B------:R-:W-:Y:S01]  /*7cf0*/  HMMA.16816.F32 R64, R152, R150.reuse, R64 ;  /* 0x000000969840723c */ /* 0x080fe20000001840 */
[----:B------:R1:W2:Y:S07]  /*7d00*/  LDSM.16.MT88.4 R152, [R138] ;  /* 0x000000008a98783b */ /* 0x0002ae0000004200 */
[C---:B------:R-:W-:Y:S01]  /*7d10*/  HMMA.16816.F32 R68, R180.reuse, R150, R68 ;  /* 0x00000096b444723c */ /* 0x040fe20000001844 */
[----:B------:R-:W-:Y:S01]  /*7d20*/  @!PT LDS RZ, [RZ] ;  /* 0x00000000fffff984 */ /* 0x000fe20000000800 */
[----:B------:R-:W-:Y:S01]  /*7d30*/  @!PT LDS RZ, [RZ] ;  /* 0x00000000fffff984 */ /* 0x000fe20000000800 */
[----:B------:R-:W-:Y:S01]  /*7d40*/  @!PT LDS RZ, [RZ] ;  /* 0x00000000fffff984 */ /* 0x000fe20000000800 */
[----:B------:R3:W-:Y:S07]  /*7d50*/  LDGSTS.E.LTC128B.128 [R136], [R146.64], P5 ;  /* 0x0000000092887fae */ /* 0x0007ee000a921d52 */
[C---:B------:R-:W-:Y:S01]  /*7d60*/  HMMA.16816.F32 R72, R180.reuse, R164, R72 ;  /* 0x000000a4b448723c */ /* 0x040fe20000001848 */
[----:B------:R4:W-:Y:S03]  /*7d70*/  LDGSTS.E.LTC128B.128 [R136+0x80], [R142.64], P4 ;  /* 0x000800008e887fae */ /* 0x0009e6000a121d52 */
[----:B-1----:R-:W-:Y:S04]  /*7d80*/  IMAD.MOV R138, RZ, RZ, -R140 ;  /* 0x000000ffff8a7224 */ /* 0x002fe800078e0a8c */
[C---:B------:R-:W-:Y:S01]  /*7d90*/  HMMA.16816.F32 R76, R180.reuse, R166, R76 ;  /* 0x000000a6b44c723c */ /* 0x040fe2000000184c */
[----:B------:R-:W-:Y:S04]  /*7da0*/  IMAD R138, R138, c[0x0][0x228], R189 ;  /* 0x00008a008a8a7a24 */ /* 0x000fe800078e02bd */
[----:B------:R-:W-:Y:S03]  /*7db0*/  @P1 IMAD.HI.U32 R144, R138, c[0x0][0x238], RZ ;  /* 0x00008e008a901a27 */ /* 0x000fe600078e00ff */
[C---:B------:R-:W-:Y:S01]  /*7dc0*/  HMMA.16816.F32 R80, R180.reuse, R168, R80 ;  /* 0x000000a8b450723c */ /* 0x040fe20000001850 */
[----:B---3--:R-:W-:Y:S07]  /*7dd0*/  IMAD.MOV.U32 R147, RZ, RZ, 0x7eff7eff ;  /* 0x7eff7effff937424 */ /* 0x008fee00078e00ff */
[C---:B------:R-:W-:Y:S01]  /*7de0*/  HMMA.16816.F32 R84, R180.reuse, R170, R84 ;  /* 0x000000aab454723c */ /* 0x040fe20000001854 */
[----:B----4-:R-:W-:Y:S04]  /*7df0*/  @P2 IMAD.HI.U32 R142, R189, c[0x0][0x22c], RZ ;  /* 0x00008b00bd8e2a27 */ /* 0x010fe800078e00ff */
[----:B------:R-:W-:Y:S01]  /*7e00*/  IMAD.MOV.U32 R136, RZ, RZ, R138 ;  /* 0x000000ffff887224 */ /* 0x000fe200078e008a */
[----:B------:R-:W-:Y:S02]  /*7e10*/  @P1 SHF.R.U32.HI R136, RZ, c[0x0][0x23c], R144 ;  /* 0x00008f00ff881a19 */ /* 0x000fe40000011690 */
[C---:B------:R-:W-:Y:S01]  /*7e20*/  HMMA.16816.F32 R88, R180.reuse, R172, R88 ;  /* 0x000000acb458723c */ /* 0x040fe20000001858 */
[----:B------:R-:W-:Y:S03]  /*7e30*/  @P2 SHF.R.U32.HI R139, RZ, c[0x0][0x230], R142 ;  /* 0x00008c00ff8b2a19 */ /* 0x000fe6000001168e */
[----:B------:R-:W-:Y:S02]  /*7e40*/  IMAD.MOV R144, RZ, RZ, -R2 ;  /* 0x000000ffff907224 */ /* 0x000fe400078e0a02 */
[----:B------:R-:W-:Y:S02]  /*7e50*/  IMAD.MOV R143, RZ, RZ, -R3 ;  /* 0x000000ffff8f7224 */ /* 0x000fe400078e0a03 */
[----:B------:R-:W-:Y:S01]  /*7e60*/  IMAD R142, R144, c[0x0][0x228], R189 ;  /* 0x00008a00908e7a24 */ /* 0x000fe200078e02bd */
[C---:B------:R-:W-:Y:S03]  /*7e70*/  HMMA.16816.F32 R92, R180.reuse, R174, R92 ;  /* 0x000000aeb45c723c */ /* 0x040fe6000000185c */
[----:B------:R-:W-:Y:S02]  /*7e80*/  IMAD R141, R143, c[0x0][0x234], R141 ;  /* 0x00008d008f8d7a24 */ /* 0x000fe400078e028d */
[----:B------:R-:W-:Y:S02]  /*7e90*/  IMAD.MOV.U32 R2, RZ, RZ, R142 ;  /* 0x000000ffff027224 */ /* 0x000fe400078e008e */
[----:B------:R-:W-:Y:S02]  /*7ea0*/  IMAD.MOV R143, RZ, RZ, -R136 ;  /* 0x000000ffff8f7224 */ /* 0x000fe400078e0a88 */
[----:B------:R-:W-:Y:S01]  /*7eb0*/  IMAD R144, R3, c[0x0][0x18c], R236 ;  /* 0x0000630003907a24 */ /* 0x000fe200078e02ec */
[-C--:B------:R-:W-:Y:S03]  /*7ec0*/  HMMA.16816.F32 R96, R180, R176.reuse, R96 ;  /* 0x000000b0b460723c */ /* 0x080fe60000001860 */
[----:B------:R-:W-:Y:S02]  /*7ed0*/  IMAD R144, R144, c[0x0][0x214], RZ ;  /* 0x0000850090907a24 */ /* 0x000fe400078e02ff */
[----:B------:R-:W-:Y:S02]  /*7ee0*/  IMAD R3, R141, c[0x0][0x190], R234 ;  /* 0x000064008d037a24 */ /* 0x000fe400078e02ea */
[----:B------:R-:W-:Y:S01]  /*7ef0*/  PRMT R180, R202, 0xbb32, RZ ;  /* 0x0000bb32cab47816 */ /* 0x000fe200000000ff */
[----:B------:R-:W-:Y:S01]  /*7f00*/  IMAD R141, R136, c[0x0][0x18c], R235 ;  /* 0x00006300888d7a24 */ /* 0x000fe200078e02eb */
[----:B------:R-:W-:Y:S01]  /*7f10*/  SHF.R.S32.HI R146, RZ, 0x1f, R144 ;  /* 0x0000001fff927819 */ /* 0x000fe20000011490 */
[C---:B------:R-:W-:Y:S02]  /*7f20*/  HMMA.16816.F32 R100, R184.reuse, R176, R100 ;  /* 0x000000b0b864723c */ /* 0x040fe40000001864 */
[----:B------:R-:W-:Y:S01]  /*7f30*/  PRMT R181, R203, 0xbb32, RZ ;  /* 0x0000bb32cbb57816 */ /* 0x000fe200000000ff */
[----:B------:R-:W-:Y:S02]  /*7f40*/  IMAD R141, R141, c[0x0][0x214], RZ ;  /* 0x000085008d8d7a24 */ /* 0x000fe400078e02ff */
[----:B------:R-:W-:Y:S02]  /*7f50*/  IMAD R3, R3, c[0x0][0x210], RZ ;  /* 0x0000840003037a24 */ /* 0x000fe400078e02ff */
[----:B------:R-:W-:Y:S01]  /*7f60*/  PRMT R176, R200, 0xbb32, RZ ;  /* 0x0000bb32c8b07816 */ /* 0x000fe200000000ff */
[----:B------:R-:W-:Y:S01]  /*7f70*/  IMAD R138, R143, c[0x0][0x234], R138 ;  /* 0x00008d008f8a7a24 */ /* 0x000fe200078e028a */
[----:B------:R-:W-:Y:S01]  /*7f80*/  PRMT R177, R201, 0xbb32, RZ ;  /* 0x0000bb32c9b17816 */ /* 0x000fe200000000ff */
[C---:B------:R-:W-:Y:S02]  /*7f90*/  HMMA.16816.F32 R104, R184.reuse, R174, R104 ;  /* 0x000000aeb868723c */ /* 0x040fe40000001868 */
[----:B------:R-:W-:Y:S01]  /*7fa0*/  IADD3 R145, P5, P4, R144, R3, R242 ;  /* 0x0000000390917210 */ /* 0x000fe20007cbe0f2 */
[----:B------:R-:W-:Y:S01]  /*7fb0*/  IMAD R138, R138, c[0x0][0x190], R233 ;  /* 0x000064008a8a7a24 */ /* 0x000fe200078e02e9 */
[----:B------:R-:W-:Y:S01]  /*7fc0*/  SHF.R.S32.HI R136, RZ, 0x1f, R3 ;  /* 0x0000001fff887819 */ /* 0x000fe20000011403 */
[----:B------:R-:W-:Y:S01]  /*7fd0*/  @P1 IMAD.HI.U32 R143, R142, c[0x0][0x238], RZ ;  /* 0x00008e008e8f1a27 */ /* 0x000fe200078e00ff */
[----:B------:R-:W-:Y:S02]  /*7fe0*/  SHF.R.S32.HI R144, RZ, 0x1f, R141 ;  /* 0x0000001fff907819 */ /* 0x000fe4000001148d */
[----:B------:R-:W-:Y:S01]  /*7ff0*/  PRMT R174, R206, 0xbb32, RZ ;  /* 0x0000bb32ceae7816 */ /* 0x000fe200000000ff */
[----:B------:R-:W-:Y:S01]  /*8000*/  IMAD R3, R138, c[0x0][0x210], RZ ;  /* 0x000084008a037a24 */ /* 0x000fe200078e02ff */
[C---:B------:R-:W-:Y:S02]  /*8010*/  HMMA.16816.F32 R108, R184.reuse, R172, R108 ;  /* 0x000000acb86c723c */ /* 0x040fe4000000186c */
[----:B------:R-:W-:Y:S02]  /*8020*/  @P1 SHF.R.U32.HI R2, RZ, c[0x0][0x23c], R143 ;  /* 0x00008f00ff021a19 */ /* 0x000fe4000001168f */
[----:B------:R-:W-:Y:S01]  /*8030*/  IADD3.X R143, R146, R136, R240, P5, P4 ;  /* 0x00000088928f7210 */ /* 0x000fe20002fe84f0 */
[----:B------:R-:W-:Y:S01]  /*8040*/  IMAD.MOV R136, RZ, RZ, -R139 ;  /* 0x000000ffff887224 */ /* 0x000fe200078e0a8b */
[----:B------:R-:W-:Y:S01]  /*8050*/  IADD3 R146, P5, P4, R141, R3, R241 ;  /* 0x000000038d927210 */ /* 0x000fe20007cbe0f1 */
[----:B------:R-:W-:Y:S01]  /*8060*/  IMAD.MOV R138, RZ, RZ, -R2 ;  /* 0x000000ffff8a7224 */ /* 0x000fe200078e0a02 */
[----:B------:R-:W-:Y:S01]  /*8070*/  SHF.R.S32.HI R3, RZ, 0x1f, R3 ;  /* 0x0000001fff037819 */ /* 0x000fe20000011403 */
[----:B------:R-:W-:Y:S01]  /*8080*/  IMAD R136, R136, c[0x0][0x228], R189 ;  /* 0x00008a0088887a24 */ /* 0x000fe200078e02bd */
[C---:B------:R-:W-:Y:S02]  /*8090*/  HMMA.16816.F32 R112, R184.reuse, R170, R112 ;  /* 0x000000aab870723c */ /* 0x040fe40000001870 */
[----:B------:R-:W-:Y:S01]  /*80a0*/  IADD3.X R144, R144, R3, R239, P5, P4 ;  /* 0x0000000390907210 */ /* 0x000fe20002fe84ef */
[----:B------:R-:W-:Y:S01]  /*80b0*/  IMAD R142, R138, c[0x0][0x234], R142 ;  /* 0x00008d008a8e7a24 */ /* 0x000fe200078e028e */
[----:B------:R-:W-:Y:S01]  /*80c0*/  IADD3 R141, P4, R137, R145, RZ ;  /* 0x00000091898d7210 */ /* 0x000fe20007f9e0ff */
[----:B------:R-:W-:Y:S01]  /*80d0*/  @P1 IMAD.HI.U32 R138, R136, c[0x0][0x238], RZ ;  /* 0x00008e00888a1a27 */ /* 0x000fe200078e00ff */
[----:B------:R-:W-:Y:S02]  /*80e0*/  ISETP.GE.AND P5, PT, R139, c[0x0][0x160], PT ;  /* 0x000058008b007a0c */ /* 0x000fe40003fa6270 */
[----:B------:R-:W-:Y:S01]  /*80f0*/  LEA.HI.X.SX32 R145, R137, R143, 0x1, P4 ;  /* 0x0000008f89917211 */ /* 0x000fe200020f0eff */
[----:B------:R-:W-:Y:S01]  /*8100*/  IMAD R137, R2, c[0x0][0x18c], R236 ;  /* 0x0000630002897a24 */ /* 0x000fe200078e02ec */
[C---:B------:R-:W-:Y:S02]  /*8110*/  HMMA.16816.F32 R116, R184.reuse, R168, R116 ;  /* 0x000000a8b874723c */ /* 0x040fe40000001874 */
[----:B------:R-:W-:Y:S01]  /*8120*/  PRMT R172, R204, 0xbb32, RZ ;  /* 0x0000bb32ccac7816 */ /* 0x000fe200000000ff */
[----:B------:R-:W-:Y:S01]  /*8130*/  IMAD R139, R142, c[0x0][0x190], R234 ;  /* 0x000064008e8b7a24 */ /* 0x000fe200078e02ea */
[C---:B------:R-:W-:Y:S01]  /*8140*/  ISETP.GE.AND P6, PT, R137.reuse, c[0x0][0x164], PT ;  /* 0x0000590089007a0c */ /* 0x040fe20003fc6270 */
[----:B------:R-:W-:Y:S01]  /*8150*/  IMAD.MOV.U32 R3, RZ, RZ, R136 ;  /* 0x000000ffff037224 */ /* 0x000fe200078e0088 */
[----:B------:R-:W-:Y:S01]  /*8160*/  @P1 SHF.R.U32.HI R3, RZ, c[0x0][0x23c], R138 ;  /* 0x00008f00ff031a19 */ /* 0x000fe2000001168a */
[----:B------:R-:W-:Y:S01]  /*8170*/  IMAD R138, R140, c[0x0][0x218], RZ ;  /* 0x000086008c8a7a24 */ /* 0x000fe200078e02ff */
[----:B------:R-:W-:Y:S01]  /*8180*/  ISETP.LT.OR P3, PT, R137, RZ, P3 ;  /* 0x000000ff8900720c */ /* 0x000fe20001f61670 */
[C---:B------:R-:W-:Y:S01]  /*8190*/  HMMA.16816.F32 R120, R184.reuse, R166, R120 ;  /* 0x000000a6b878723c */ /* 0x040fe20000001878 */
[C---:B------:R-:W-:Y:S02]  /*81a0*/  ISETP.LT.OR P6, PT, R139.reuse, RZ, P6 ;  /* 0x000000ff8b00720c */ /* 0x040fe400037c1670 */
[C---:B------:R-:W-:Y:S01]  /*81b0*/  IADD3 R140, P4, R138.reuse, R146, RZ ;  /* 0x000000928a8c7210 */ /* 0x040fe20007f9e0ff */
[----:B------:R-:W-:Y:S01]  /*81c0*/  IMAD.MOV.U32 R146, RZ, RZ, 0x7eff7eff ;  /* 0x7eff7effff927424 */ /* 0x000fe200078e00ff */
[----:B------:R-:W-:Y:S01]  /*81d0*/  PLOP3.LUT P6, PT, P3, P6, PT, 0xa8, 0x0 ;  /* 0x000000000000781c */ /* 0x000fe20001fcd570 */
[----:B------:R-:W-:Y:S01]  /*81e0*/  IMAD.MOV R143, RZ, RZ, -R3 ;  /* 0x000000ffff8f7224 */ /* 0x000fe200078e0a03 */
[----:B------:R-:W-:Y:S01]  /*81f0*/  LEA.HI.X.SX32 R142, R138, R144, 0x1, P4 ;  /* 0x000000908a8e7211 */ /* 0x000fe200020f0eff */
[----:B------:R-:W-:Y:S01]  /*8200*/  IMAD.MOV.U32 R144, RZ, RZ, 0x7eff7eff ;  /* 0x7eff7effff907424 */ /* 0x000fe200078e00ff */
[----:B------:R-:W-:Y:S01]  /*8210*/  ISETP.LT.AND P6, PT, R139, c[0x0][0x168], !P6 ;  /* 0x00005a008b007a0c */ /* 0x000fe200077c1270 */
[C---:B------:R-:W-:Y:S02]  /*8220*/  HMMA.16816.F32 R124, R184.reuse, R164, R124 ;  /* 0x000000a4b87c723c */ /* 0x040fe4000000187c */
[----:B------:R-:W-:Y:S01]  /*8230*/  PRMT R139, R193, 0x9910, RZ ;  /* 0x00009910c18b7816 */ /* 0x000fe200000000ff */
[----:B------:R-:W-:Y:S01]  /*8240*/  IMAD R2, R3, c[0x0][0x18c], R235 ;  /* 0x0000630003027a24 */ /* 0x000fe200078e02eb */
[----:B------:R-:W-:Y:S01]  /*8250*/  PRMT R173, R205, 0xbb32, RZ ;  /* 0x0000bb32cdad7816 */ /* 0x000fe200000000ff */
[----:B------:R-:W-:Y:S01]  /*8260*/  IMAD R136, R143, c[0x0][0x234], R136 ;  /* 0x00008d008f887a24 */ /* 0x000fe200078e0288 */
[----:B------:R-:W-:Y:S01]  /*8270*/  PRMT R175, R207, 0xbb32, RZ ;  /* 0x0000bb32cfaf7816 */ /* 0x000fe200000000ff */
[----:B------:R-:W-:Y:S01]  /*8280*/  IMAD.MOV.U32 R143, RZ, RZ, 0x7eff7eff ;  /* 0x7eff7effff8f7424 */ /* 0x000fe200078e00ff */
[----:B------:R-:W-:Y:S01]  /*8290*/  ISETP.GE.AND P4, PT, R2, c[0x0][0x164], PT ;  /* 0x0000590002007a0c */ /* 0x000fe20003f86270 */
[----:B------:R-:W-:Y:S01]  /*82a0*/  IMAD R3, R136, c[0x0][0x190], R233 ;  /* 0x0000640088037a24 */ /* 0x000fe200078e02e9 */
[----:B------:R-:W-:Y:S01]  /*82b0*/  ISETP.LT.OR P5, PT, R2, RZ, P5 ;  /* 0x000000ff0200720c */ /* 0x000fe20002fa1670 */
[----:B------:R-:W-:Y:S01]  /*82c0*/  HMMA.16816.F32 R128, R184, R150, R128 ;  /* 0x00000096b880723c */ /* 0x000fe20000001880 */
[----:B------:R-:W-:Y:S02]  /*82d0*/  PRMT R2, R192, 0x9910, RZ ;  /* 0x00009910c0027816 */ /* 0x000fe400000000ff */
[----:B------:R-:W-:Y:S02]  /*82e0*/  LEA R136, P3, R141, c[0x0][0x260], 0x1 ;  /* 0x000098008d887a11 */ /* 0x000fe400078608ff */
[----:B------:R-:W-:Y:S01]  /*82f0*/  ISETP.LT.OR P4, PT, R3, RZ, P4 ;  /* 0x000000ff0300720c */ /* 0x000fe20002781670 */
[----:B------:R-:W-:Y:S01]  /*8300*/  IMAD.MOV.U32 R138, RZ, RZ, R2 ;  /* 0x000000ffff8a7224 */ /* 0x000fe200078e0002 */
[----:B------:R-:W-:Y:S01]  /*8310*/  LEA.HI.X R137, R141, c[0x0][0x264], R145, 0x1, P3 ;  /* 0x000099008d897a11 */ /* 0x000fe200018f0c91 */
[----:B------:R-:W-:Y:S01]  /*8320*/  IMAD.MOV.U32 R141, RZ, RZ, 0x7eff7eff ;  /* 0x7eff7effff8d7424 */ /* 0x000fe200078e00ff */
[----:B------:R-:W-:Y:S02]  /*8330*/  PLOP3.LUT P4, PT, P5, P4, PT, 0xa8, 0x0 ;  /* 0x000000000000781c */ /* 0x000fe40002f89570 */
[----:B------:R-:W-:Y:S01]  /*8340*/  ISETP.NE.AND P5, PT, R138, 0x7eff, PT ;  /* 0x00007eff8a00780c */ /* 0x000fe20003fa5270 */
[----:B------:R-:W-:Y:S01]  /*8350*/  IMAD.MOV.U32 R145, RZ, RZ, 0x7eff7eff ;  /* 0x7eff7effff917424 */ /* 0x000fe200078e00ff */
[----:B------:R-:W-:Y:S02]  /*8360*/  IADD3 R138, R231, UR10, RZ ;  /* 0x0000000ae78a7c10 */ /* 0x000fe4000fffe0ff */
[C---:B------:R-:W-:Y:S02]  /*8370*/  LEA R2, P3, R140.reuse, c[0x0][0x260], 0x1 ;  /* 0x000098008c027a11 */ /* 0x040fe400078608ff */
[----:B------:R-:W-:Y:S01]  /*8380*/  ISETP.LT.AND P4, PT, R3, c[0x0][0x168], !P4 ;  /* 0x00005a0003007a0c */ /* 0x000fe20006781270 */
[----:B------:R1:W-:Y:S01]  /*8390*/  @P6 LDGSTS.E.LTC128B.128 [R138+0xa000], [R136.64] ;  /* 0x0a000000888a6fae */ /* 0x0003e2000b921d52 */
[----:B------:R-:W-:Y:S01]  /*83a0*/  LEA.HI.X R3, R140, c[0x0][0x264], R142, 0x1, P3 ;  /* 0x000099008c037a11 */ /* 0x000fe200018f0c8e */
[----:B------:R-:W-:Y:S01]  /*83b0*/  IMAD.MOV.U32 R140, RZ, RZ, 0x7eff7eff ;  /* 0x7eff7effff8c7424 */ /* 0x000fe200078e00ff */
[----:B------:R-:W-:Y:S01]  /*83c0*/  ISETP.NE.AND P3, PT, R139, 0x7eff, PT ;  /* 0x00007eff8b00780c */ /* 0x000fe20003f65270 */
[----:B------:R-:W-:Y:S01]  /*83d0*/  IMAD.MOV.U32 R142, RZ, RZ, 0x7eff7eff ;  /* 0x7eff7effff8e7424 */ /* 0x000fe200078e00ff */
[----:B------:R-:W-:Y:S04]  /*83e0*/  PRMT R139, R194, 0x9910, RZ ;  /* 0x00009910c28b7816 */ /* 0x000fe800000000ff */
[----:B------:R3:W-:Y:S08]  /*83f0*/  @!P6 STS.128 [R231+UR10+0xa000], R140 ;  /* 0x00a0008ce700e988 */ /* 0x0007f00008000c0a */
[----:B------:R-:W-:Y:S01]  /*8400*/  @!PT LDS RZ, [RZ] ;  /* 0x00000000fffff984 */ /* 0x000fe20000000800 */
[----:B------:R-:W-:Y:S01]  /*8410*/  @!PT LDS RZ, [RZ] ;  /* 0x00000000fffff984 */ /* 0x000fe20000000800 */
[----:B------:R-:W-:Y:S01]  /*8420*/  @!PT LDS RZ, [RZ] ;  /* 0x00000000fffff984 */ /* 0x000fe20000000800 */
[----:B------:R4:W-:Y:S08]  /*8430*/  @P4 LDGSTS.E.LTC128B.128 [R138+0xa080], [R2.64] ;  /* 0x0a080000028a4fae */ /* 0x0009f0000b921d52 */
[----:B------:R5:W-:Y:S01]  /*8440*/  @!P4 STS.128 [R231+UR10+0xa080], R144 ;  /* 0x00a08090e700c988 */ /* 0x000be20008000c0a */
[----:B-1----:R-:W-:Y:S01]  /*8450*/  PRMT R136, R195, 0x9910, RZ ;  /* 0x00009910c3887816 */ /* 0x002fe200000000ff */
[----:B------:R-:W-:Y:S01]  /*8460*/  IMAD.MOV.U32 R137, RZ, RZ, R139 ;  /* 0x000000ffff897224 */ /* 0x000fe200078e008b */
[----:B------:R-:W-:Y:S02]  /*8470*/  PRMT R139, R198, 0x9910, RZ ;  /* 0x00009910c68b7816 */ /* 0x000fe400000000ff */
[----:B------:R-:W-:Y:S02]  /*8480*/  ISETP.NE.AND P4, PT, R136, 0x7eff, PT ;  /* 0x00007eff8800780c */ /* 0x000fe40003f85270 */
[----:B------:R-:W-:Y:S02]  /*8490*/  ISETP.NE.AND P6, PT, R137, 0x7eff, PT ;  /* 0x00007eff8900780c */ /* 0x000fe40003fc5270 */
[----:B------:R-:W-:Y:S02]  /*84a0*/  PRMT R137, R197, 0x9910, RZ ;  /* 0x00009910c5897816 */ /* 0x000fe400000000ff */
[----:B---3--:R-:W-:Y:S02]  /*84b0*/  PRMT R140, R200, 0x9910, RZ ;  /* 0x00009910c88c7816 */ /* 0x008fe400000000ff */
[----:B------:R-:W-:Y:S02]  /*84c0*/  PRMT R141, R202, 0x9910, RZ ;  /* 0x00009910ca8d7816 */ /* 0x000fe400000000ff */
[----:B----4-:R-:W-:Y:S01]  /*84d0*/  PRMT R3, R196, 0x9910, RZ ;  /* 0x00009910c4037816 */ /* 0x010fe200000000ff */
[C-C-:B------:R-:W-:Y:S01]  /*84e0*/  HFMA2.RELU R2, R227.reuse.H0_H0, R192, R226.reuse.H0_H0 ;  /* 0x000000c0e3027231 */ /* 0x140fe200038488e2 */
[----:B------:R-:W-:Y:S02]  /*84f0*/  PRMT R138, R199, 0x9910, RZ ;  /* 0x00009910c78a7816 */ /* 0x000fe400000000ff */
[----:B------:R-:W-:Y:S01]  /*8500*/  PRMT R142, R201, 0x9910, RZ ;  /* 0x00009910c98e7816 */ /* 0x000fe200000000ff */
[----:B------:R-:W-:Y:S01]  /*8510*/  IMAD.MOV.U32 R136, RZ, RZ, R3 ;  /* 0x000000ffff887224 */ /* 0x000fe200078e0003 */
[----:B------:R-:W-:Y:S01]  /*8520*/  @!P5 LOP3.LUT R2, R2, 0xffff0000, RZ, 0xc0, !PT ;  /* 0xffff00000202d812 */ /* 0x000fe200078ec0ff */
[----:B------:R-:W-:Y:S01]  /*8530*/  HFMA2.RELU R3, R227.H0_H0, R193, R226.H0_H0 ;  /* 0x000000c1e3037231 */ /* 0x000fe200038488e2 */
[----:B------:R-:W-:Y:S02]  /*8540*/  PRMT R143, R203, 0x9910, RZ ;  /* 0x00009910cb8f7816 */ /* 0x000fe400000000ff */
[----:B------:R-:W-:Y:S01]  /*8550*/  ISETP.NE.AND P5, PT, R136, 0x7eff, PT ;  /* 0x00007eff8800780c */ /* 0x000fe20003fa5270 */
[C-C-:B------:R-:W-:Y:S01]  /*8560*/  HFMA2.RELU R136, R225.reuse.H0_H0, R194, R224.reuse.H0_H0 ;  /* 0x000000c2e1887231 */ /* 0x140fe200038488e0 */
[----:B------:R-:W-:Y:S02]  /*8570*/  @!P3 LOP3.LUT R3, R3, 0xffff0000, RZ, 0xc0, !PT ;  /* 0xffff00000303b812 */ /* 0x000fe400078ec0ff */
[----:B------:R-:W-:Y:S01]  /*8580*/  ISETP.NE.AND P3, PT, R137, 0x7eff, PT ;  /* 0x00007eff8900780c */ /* 0x000fe20003f65270 */
[----:B------:R-:W-:Y:S01]  /*8590*/  HFMA2.RELU R137, R225.H0_H0, R195, R224.H0_H0 ;  /* 0x000000c3e1897231 */ /* 0x000fe200038488e0 */
[----:B------:R-:W-:Y:S02]  /*85a0*/  @!P6 LOP3.LUT R136, R136, 0xffff0000, RZ, 0xc0, !PT ;  /* 0xffff00008888e812 */ /* 0x000fe400078ec0ff */
[----:B------:R-:W-:Y:S01]  /*85b0*/  ISETP.NE.AND P6, PT, R139, 0x7eff, PT ;  /* 0x00007eff8b00780c */ /* 0x000fe20003fc5270 */
[----:B------:R-:W-:Y:S01]  /*85c0*/  IMAD.MOV.U32 R139, RZ, RZ, R138 ;  /* 0x000000ffff8b7224 */ /* 0x000fe200078e008a */
[----:B------:R-:W-:Y:S01]  /*85d0*/  @!P4 LOP3.LUT R137, R137, 0xffff0000, RZ, 0xc0, !PT ;  /* 0xffff00008989c812 */ /* 0x000fe200078ec0ff */
[C-C-:B------:R-:W-:Y:S01]  /*85e0*/  HFMA2.RELU R138, R223.reuse.H0_H0, R196, R222.reuse.H0_H0 ;  /* 0x000000c4df8a7231 */ /* 0x140fe200038488de */
[----:B-----5:R-:W-:Y:S02]  /*85f0*/  PRMT R144, R192, 0xbb32, RZ ;  /* 0x0000bb32c0907816 */ /* 0x020fe400000000ff */
[----:B------:R-:W-:Y:S01]  /*8600*/  ISETP.NE.AND P4, PT, R139, 0x7eff, PT ;  /* 0x00007eff8b00780c */ /* 0x000fe20003f85270 */
[----:B------:R-:W-:Y:S01]  /*8610*/  HFMA2.RELU R139, R223.H0_H0, R197, R222.H0_H0 ;  /* 0x000000c5df8b7231 */ /* 0x000fe200038488de */
[----:B------:R-:W-:Y:S01]  /*8620*/  @!P5 LOP3.LUT R138, R138, 0xffff0000, RZ, 0xc0, !PT ;  /* 0xffff00008a8ad812 */ /* 0x000fe200078ec0ff */
[----:B------:R-:W-:Y:S01]  /*8630*/  IMAD.MOV.U32 R146, RZ, RZ, R144 ;  /* 0x000000ffff927224 */ /* 0x000fe200078e0090 */
[----:B------:R-:W-:Y:S01]  /*8640*/  ISETP.NE.AND P5, PT, R140, 0x7eff, PT ;  /* 0x00007eff8c00780c */ /* 0x000fe20003fa5270 */
[----:B------:R-:W-:Y:S01]  /*8650*/  HFMA2.RELU R140, R221.H0_H0, R198, R220.H0_H0 ;  /* 0x000000c6dd8c7231 */ /* 0x000fe200038488dc */
[----:B------:R-:W-:Y:S01]  /*8660*/  @!P3 LOP3.LUT R139, R139, 0xffff0000, RZ, 0xc0, !PT ;  /* 0xffff00008b8bb812 */ /* 0x000fe200078ec0ff */
[----:B------:R-:W-:Y:S01]  /*8670*/  HFMA2.RELU R144, R217.H0_H0, R202, R216.H0_H0 ;  /* 0x000000cad9907231 */ /* 0x000fe200038488d8 */
[----:B------:R-:W-:Y:S01]  /*8680*/  ISETP.NE.AND P3, PT, R142, 0x7eff, PT ;  /* 0x00007eff8e00780c */ /* 0x000fe20003f65270 */
        /* <DEDUP_REMOVED lines=10> */
[----:B------:R-:W-:Y:S02]  /*8730*/  ISETP.NE.AND P5, PT, R145, 0x7eff, PT ;  /* 0x00007eff9100780c */ /* 0x000fe40003fa5270 */
[----:B------:R-:W-:Y:S02]  /*8740*/  PRMT R145, R205, 0x9910, RZ ;  /* 0x00009910cd917816 */ /* 0x000fe400000000ff */
[----:B------:R-:W-:Y:S02]  /*8750*/  @!P3 LOP3.LUT R143, R143, 0xffff0000, RZ, 0xc0, !PT ;  /* 0xffff00008f8fb812 */ /* 0x000fe400078ec0ff */
[----:B------:R-:W-:Y:S01]  /*8760*/  ISETP.NE.AND P3, PT, R146, 0x7eff, PT ;  /* 0x00007eff9200780c */ /* 0x000fe20003f65270 */
[----:B------:R-:W-:Y:S01]  /*8770*/  IMAD.MOV.U32 R146, RZ, RZ, R145 ;  /* 0x000000ffff927224 */ /* 0x000fe200078e0091 */
[----:B------:R-:W-:Y:S01]  /*8780*/  PRMT R147, R193, 0xbb32, RZ ;  /* 0x0000bb32c1937816 */ /* 0x000fe200000000ff */
[----:B------:R-:W-:Y:S01]  /*8790*/  HFMA2.RELU R145, R217.H0_H0, R203, R216.H0_H0 ;  /* 0x000000cbd9917231 */ /* 0x000fe200038488d8 */
[----:B------:R-:W-:Y:S02]  /*87a0*/  @!P6 LOP3.LUT R144, R144, 0xffff0000, RZ, 0xc0, !PT ;  /* 0xffff00009090e812 */ /* 0x000fe400078ec0ff */
[----:B------:R-:W-:Y:S01]  /*87b0*/  ISETP.NE.AND P6, PT, R146, 0x7eff, PT ;  /* 0x00007eff9200780c */ /* 0x000fe20003fc5270 */
[C-C-:B------:R-:W-:Y:S01]  /*87c0*/  HFMA2.RELU R146, R215.reuse.H0_H0, R204, R214.reuse.H0_H0 ;  /* 0x000000ccd7927231 */ /* 0x140fe200038488d6 */
[----:B------:R-:W-:Y:S01]  /*87d0*/  @!P4 LOP3.LUT R145, R145, 0xffff0000, RZ, 0xc0, !PT ;  /* 0xffff00009191c812 */ /* 0x000fe200078ec0ff */
[----:B------:R-:W-:Y:S01]  /*87e0*/  IMAD.MOV.U32 R148, RZ, RZ, R147 ;  /* 0x000000ffff947224 */ /* 0x000fe200078e0093 */
[----:B------:R-:W-:Y:S02]  /*87f0*/  PRMT R147, R194, 0xbb32, RZ ;  /* 0x0000bb32c2937816 */ /* 0x000fe400000000ff */
[----:B------:R-:W-:Y:S02]  /*8800*/  @!P5 LOP3.LUT R146, R146, 0xffff0000, RZ, 0xc0, !PT ;  /* 0xffff00009292d812 */ /* 0x000fe400078ec0ff */
[----:B------:R-:W-:Y:S01]  /*8810*/  ISETP.NE.AND P5, PT, R147, 0x7eff, PT ;  /* 0x00007eff9300780c */ /* 0x000fe20003fa5270 */
[----:B------:R-:W-:Y:S01]  /*8820*/  HFMA2.RELU R147, R215.H0_H0, R205, R214.H0_H0 ;  /* 0x000000cdd7937231 */ /* 0x000fe200038488d6 */
[----:B------:R-:W-:Y:S02]  /*8830*/  ISETP.NE.AND P4, PT, R148, 0x7eff, PT ;  /* 0x00007eff9400780c */ /* 0x000fe40003f85270 */
[----:B------:R-:W-:Y:S02]  /*8840*/  PRMT R148, R206, 0x9910, RZ ;  /* 0x00009910ce947816 */ /* 0x000fe400000000ff */
[----:B------:R-:W-:Y:S02]  /*8850*/  @!P6 LOP3.LUT R147, R147, 0xffff0000, RZ, 0xc0, !PT ;  /* 0xffff00009393e812 */ /* 0x000fe400078ec0ff */
[----:B------:R-:W-:Y:S01]  /*8860*/  ISETP.NE.AND P6, PT, R148, 0x7eff, PT ;  /* 0x00007eff9400780c */ /* 0x000fe20003fc5270 */
[C-C-:B------:R-:W-:Y:S01]  /*8870*/  HFMA2.RELU R148, R212.reuse.H0_H0, R206, R211.reuse.H0_H0 ;  /* 0x000000ced4947231 */ /* 0x140fe200038488d3 */
[----:B------:R-:W-:Y:S02]  /*8880*/  PRMT R192, R197, 0xbb32, RZ ;  /* 0x0000bb32c5c07816 */ /* 0x000fe400000000ff */
[----:B------:R-:W-:Y:S02]  /*8890*/  PRMT R193, R199, 0xbb32, RZ ;  /* 0x0000bb32c7c17816 */ /* 0x000fe400000000ff */
[----:B------:R-:W-:Y:S02]  /*88a0*/  @!P3 LOP3.LUT R2, R2, 0xffff, RZ, 0xc0, !PT ;  /* 0x0000ffff0202b812 */ /* 0x000fe400078ec0ff */
[----:B------:R-:W-:Y:S02]  /*88b0*/  @!P4 LOP3.LUT R3, R3, 0xffff, RZ, 0xc0, !PT ;  /* 0x0000ffff0303c812 */ /* 0x000fe400078ec0ff */
[----:B------:R-:W-:Y:S02]  /*88c0*/  ISETP.NE.AND P4, PT, R192, 0x7eff, PT ;  /* 0x00007effc000780c */ /* 0x000fe40003f85270 */
[----:B------:R-:W-:Y:S02]  /*88d0*/  @!P5 LOP3.LUT R136, R136, 0xffff, RZ, 0xc0, !PT ;  /* 0x0000ffff8888d812 */ /* 0x000fe400078ec0ff */
[----:B------:R-:W-:Y:S02]  /*88e0*/  @!P6 LOP3.LUT R148, R148, 0xffff0000, RZ, 0xc0, !PT ;  /* 0xffff00009494e812 */ /* 0x000fe400078ec0ff */
[----:B------:R-:W-:Y:S02]  /*88f0*/  ISETP.NE.AND P6, PT, R149, 0x7eff, PT ;  /* 0x00007eff9500780c */ /* 0x000fe40003fc5270 */
[----:B------:R-:W-:Y:S02]  /*8900*/  PRMT R149, R207, 0x9910, RZ ;  /* 0x00009910cf957816 */ /* 0x000fe400000000ff */
[----:B------:R-:W-:Y:S02]  /*8910*/  ISETP.NE.AND P5, PT, R191, 0x7eff, PT ;  /* 0x00007effbf00780c */ /* 0x000fe40003fa5270 */
[----:B------:R-:W-:Y:S01]  /*8920*/  ISETP.NE.AND P0, PT, R149, 0x7eff, PT ;  /* 0x00007eff9500780c */ /* 0x000fe20003f05270 */
[----:B------:R-:W-:Y:S01]  /*8930*/  HFMA2.RELU R149, R212.H0_H0, R207, R211.H0_H0 ;  /* 0x000000cfd4957231 */ /* 0x000fe200038488d3 */
[----:B------:R-:W-:Y:S02]  /*8940*/  @!P4 LOP3.LUT R139, R139, 0xffff, RZ, 0xc0, !PT ;  /* 0x0000ffff8b8bc812 */ /* 0x000fe400078ec0ff */
[----:B------:R-:W-:Y:S03]  /*8950*/  ISETP.NE.AND P4, PT, R177, 0x7eff, PT ;  /* 0x00007effb100780c */ /* 0x000fe60003f85270 */
[----:B------:R-:W-:Y:S02]  /*8960*/  @!P6 LOP3.LUT R137, R137, 0xffff, RZ, 0xc0, !PT ;  /* 0x0000ffff8989e812 */ /* 0x000fe400078ec0ff */
[----:B------:R-:W-:Y:S02]  /*8970*/  ISETP.NE.AND P6, PT, R193, 0x7eff, PT ;  /* 0x00007effc100780c */ /* 0x000fe40003fc5270 */
[----:B------:R-:W-:Y:S02]  /*8980*/  @!P5 LOP3.LUT R140, R140, 0xffff, RZ, 0xc0, !PT ;  /* 0x0000ffff8c8cd812 */ /* 0x000fe400078ec0ff */
[----:B------:R-:W-:Y:S02]  /*8990*/  @!P0 LOP3.LUT R149, R149, 0xffff0000, RZ, 0xc0, !PT ;  /* 0xffff000095958812 */ /* 0x000fe400078ec0ff */
[----:B------:R-:W-:Y:S02]  /*89a0*/  ISETP.NE.AND P0, PT, R190, RZ, PT ;  /* 0x000000ffbe00720c */ /* 0x000fe40003f05270 */
[----:B------:R-:W-:Y:S02]  /*89b0*/  PRMT R190, R196, 0xbb32, RZ ;  /* 0x0000bb32c4be7816 */ /* 0x000fe400000000ff */
[----:B------:R-:W-:Y:S02]  /*89c0*/  ISETP.NE.AND P5, PT, R180, 0x7eff, PT ;  /* 0x00007effb400780c */ /* 0x000fe40003fa5270 */
[----:B------:R-:W-:Y:S02]  /*89d0*/  ISETP.NE.AND P3, PT, R190, 0x7eff, PT ;  /* 0x00007effbe00780c */ /* 0x000fe40003f65270 */
[----:B------:R-:W-:Y:S02]  /*89e0*/  @!P6 LOP3.LUT R141, R141, 0xffff, RZ, 0xc0, !PT ;  /* 0x0000ffff8d8de812 */ /* 0x000fe400078ec0ff */
[----:B------:R-:W-:Y:S02]  /*89f0*/  ISETP.NE.AND P6, PT, R181, 0x7eff, PT ;  /* 0x00007effb500780c */ /* 0x000fe40003fc5270 */
[----:B------:R-:W-:Y:S02]  /*8a00*/  @!P4 LOP3.LUT R143, R143, 0xffff, RZ, 0xc0, !PT ;  /* 0x0000ffff8f8fc812 */ /* 0x000fe400078ec0ff */
[----:B------:R-:W-:Y:S03]  /*8a10*/  ISETP.NE.AND P4, PT, R173, 0x7eff, PT ;  /* 0x00007effad00780c */ /* 0x000fe60003f85270 */
[----:B------:R-:W-:Y:S02]  /*8a20*/  @!P5 LOP3.LUT R144, R144, 0xffff, RZ, 0xc0, !PT ;  /* 0x0000ffff9090d812 */ /* 0x000fe400078ec0ff */
[----:B------:R-:W-:Y:S02]  /*8a30*/  @!P3 LOP3.LUT R138, R138, 0xffff, RZ, 0xc0, !PT ;  /* 0x0000ffff8a8ab812 */ /* 0x000fe400078ec0ff */
[----:B------:R-:W-:Y:S02]  /*8a40*/  ISETP.NE.AND P3, PT, R176, 0x7eff, PT ;  /* 0x00007effb000780c */ /* 0x000fe40003f65270 */
[----:B------:R-:W-:Y:S02]  /*8a50*/  ISETP.NE.AND P5, PT, R174, 0x7eff, PT ;  /* 0x00007effae00780c */ /* 0x000fe40003fa5270 */
[----:B------:R-:W-:Y:S02]  /*8a60*/  @!P6 LOP3.LUT R145, R145, 0xffff, RZ, 0xc0, !PT ;  /* 0x0000ffff9191e812 */ /* 0x000fe400078ec0ff */
[----:B------:R-:W-:Y:S02]  /*8a70*/  ISETP.NE.AND P6, PT, R175, 0x7eff, PT ;  /* 0x00007effaf00780c */ /* 0x000fe40003fc5270 */
[----:B------:R-:W-:Y:S05]  /*8a80*/  @!P4 LOP3.LUT R147, R147, 0xffff, RZ, 0xc0, !PT ;  /* 0x0000ffff9393c812 */ /* 0x000fea00078ec0ff */
[----:B------:R-:W-:Y:S02]  /*8a90*/  @!P3 LOP3.LUT R142, R142, 0xffff, RZ, 0xc0, !PT ;  /* 0x0000ffff8e8eb812 */ /* 0x000fe400078ec0ff */
[----:B------:R-:W-:Y:S02]  /*8aa0*/  ISETP.NE.AND P3, PT, R172, 0x7eff, PT ;  /* 0x00007effac00780c */ /* 0x000fe40003f65270 */
[----:B------:R-:W-:Y:S02]  /*8ab0*/  @!P5 LOP3.LUT R148, R148, 0xffff, RZ, 0xc0, !PT ;  /* 0x0000ffff9494d812 */ /* 0x000fe400078ec0ff */
[----:B------:R-:W-:Y:S09]  /*8ac0*/  @!P6 LOP3.LUT R149, R149, 0xffff, RZ, 0xc0, !PT ;  /* 0x0000ffff9595e812 */ /* 0x000ff200078ec0ff */
[----:B------:R-:W-:Y:S01]  /*8ad0*/  @!P3 LOP3.LUT R146, R146, 0xffff, RZ, 0xc0, !PT ;  /* 0x0000ffff9292b812 */ /* 0x000fe200078ec0ff */
[----:B------:R-:W-:-:S05]  /*8ae0*/  @P0 BRA `(.L_x_51) ;  /* 0xffffda8000000947 */ /* 0x000fca000383ffff */
.L_x_50:
[----:B------:R-:W0:Y:S01]  /*8af0*/  LDGDEPBAR ;  /* 0x00000000000079af */ /* 0x000e220000000000 */
[----:B------:R-:W-:-:S03]  /*8b00*/  ISETP.NE.U32.AND P0, PT, RZ, c[0x0][0x370], PT ;  /* 0x0000dc00ff007a0c */ /* 0x000fc60003f05070 */
[----:B------:R-:W0:Y:S01]  /*8b10*/  LDGDEPBAR ;  /* 0x00000000000079af */ /* 0x000e220000000000 */
[----:B------:R-:W-:Y:S01]  /*8b20*/  ISETP.NE.AND.EX P0, PT, RZ, c[0x0][0x374], PT, P0 ;  /* 0x0000dd00ff007a0c */ /* 0x000fe20003f05300 */
[----:B------:R-:W-:-:S04]  /*8b30*/  DEPBAR.LE SB0, 0x0 ;  /* 0x000080000000791a */ /* 0x000fc80000000000 */
[----:B------:R-:W-:Y:S08]  /*8b40*/  BAR.SYNC.DEFER_BLOCKING 0x0 ;  /* 0x0000000000007b1d */ /* 0x000ff00000010000 */
[----:B------:R-:W-:Y:S05]  /*8b50*/  @!P0 BRA `(.L_x_52) ;  /* 0x0000008000008947 */ /* 0x000fea0003800000 */
[----:B------:R-:W-:Y:S02]  /*8b60*/  IMAD.MOV.U32 R2, RZ, RZ, c[0x0][0x370] ;  /* 0x0000dc00ff027624 */ /* 0x000fe400078e00ff */
[----:B------:R-:W-:-:S06]  /*8b70*/  IMAD.MOV.U32 R3, RZ, RZ, c[0x0][0x374] ;  /* 0x0000dd00ff037624 */ /* 0x000fcc00078e00ff */
[----:B------:R-:W3:Y:S02]  /*8b80*/  LDG.E.64 R2, [R2.64] ;  /* 0x0000001202027981 */ /* 0x000ee4000c1e1b00 */
[----:B---3--:R-:W-:-:S04]  /*8b90*/  ISETP.NE.U32.AND P0, PT, R2, RZ, PT ;  /* 0x000000ff0200720c */ /* 0x008fc80003f05070 */
[----:B------:R-:W-:-:S13]  /*8ba0*/  ISETP.NE.AND.EX P0, PT, R3, RZ, PT, P0 ;  /* 0x000000ff0300720c */ /* 0x000fda0003f05300 */
[----:B------:R-:W-:Y:S05]  /*8bb0*/  @!P0 BRA `(.L_x_52) ;  /* 0x0000002000008947 */ /* 0x000fea0003800000 */
[----:B------:R1:W5:Y:S01]  /*8bc0*/  LD.E R0, [R2.64] ;  /* 0x0000001202007980 */ /* 0x000362000c101900 */
[----:B------:R-:W-:Y:S05]  /*8bd0*/  BRA `(.L_x_53) ;  /* 0x0000008000007947 */ /* 0x000fea0003800000 */
.L_x_52:
[----:B------:R-:W-:-:S04]  /*8be0*/  ISETP.NE.U32.AND P0, PT, RZ, c[0x0][0x360], PT ;  /* 0x0000d800ff007a0c */ /* 0x000fc80003f05070 */
[----:B------:R-:W-:-:S13]  /*8bf0*/  ISETP.NE.AND.EX P0, PT, RZ, c[0x0][0x364], PT, P0 ;  /* 0x0000d900ff007a0c */ /* 0x000fda0003f05300 */
[----:B------:R-:W-:Y:S05]  /*8c00*/  @!P0 BRA `(.L_x_54) ;  /* 0x0000004000008947 */ /* 0x000fea0003800000 */
[----:B------:R-:W-:Y:S02]  /*8c10*/  MOV R2, c[0x0][0x360] ;  /* 0x0000d80000027a02 */ /* 0x000fe40000000f00 */
[----:B------:R-:W-:-:S05]  /*8c20*/  MOV R3, c[0x0][0x364] ;  /* 0x0000d90000037a02 */ /* 0x000fca0000000f00 */
[----:B------:R1:W5:Y:S01]  /*8c30*/  LDG.E R0, [R2.64] ;  /* 0x0000001202007981 */ /* 0x000362000c1e1900 */
[----:B------:R-:W-:Y:S05]  /*8c40*/  BRA `(.L_x_53) ;  /* 0x0000001000007947 */ /* 0x000fea0003800000 */
.L_x_54:
[----:B------:R-:W-:Y:S02]  /*8c50*/  MOV R0, c[0x0][0x358] ;  /* 0x0000d60000007a02 */ /* 0x000fe40000000f00 */
.L_x_53:
[----:B------:R-:W-:-:S04]  /*8c60*/  ISETP.NE.U32.AND P0, PT, RZ, c[0x0][0x378], PT ;  /* 0x0000de00ff007a0c */ /* 0x000fc80003f05070 */
[----:B------:R-:W-:-:S13]  /*8c70*/  ISETP.NE.AND.EX P0, PT, RZ, c[0x0][0x37c], PT, P0 ;  /* 0x0000df00ff007a0c */ /* 0x000fda0003f05300 */
[----:B------:R-:W-:Y:S05]  /*8c80*/  @!P0 BRA `(.L_x_55) ;  /* 0x0000008000008947 */ /* 0x000fea0003800000 */
[----:B--2---:R-:W-:Y:S02]  /*8c90*/  IMAD.MOV.U32 R132, RZ, RZ, c[0x0][0x378] ;  /* 0x0000de00ff847624 */ /* 0x004fe400078e00ff */
[----:B------:R-:W-:-:S06]  /*8ca0*/  IMAD.MOV.U32 R133, RZ, RZ, c[0x0][0x37c] ;  /* 0x0000df00ff857624 */ /* 0x000fcc00078e00ff */
[----:B------:R-:W2:Y:S02]  /*8cb0*/  LDG.E.64 R132, [R132.64] ;  /* 0x0000001284847981 */ /* 0x000ea4000c1e1b00 */
[----:B--2---:R-:W-:-:S04]  /*8cc0*/  ISETP.NE.U32.AND P0, PT, R132, RZ, PT ;  /* 0x000000ff8400720c */ /* 0x004fc80003f05070 */
[----:B------:R-:W-:-:S13]  /*8cd0*/  ISETP.NE.AND.EX P0, PT, R133, RZ, PT, P0 ;  /* 0x000000ff8500720c */ /* 0x000fda0003f05300 */
[----:B------:R-:W-:Y:S05]  /*8ce0*/  @!P0 BRA `(.L_x_55) ;  /* 0x0000002000008947 */ /* 0x000fea0003800000 */
[----:B------:R2:W5:Y:S01]  /*8cf0*/  LD.E R132, [R132.64] ;  /* 0x0000001284847980 */ /* 0x000562000c101900 */
[----:B------:R-:W-:Y:S05]  /*8d00*/  BRA `(.L_x_56) ;  /* 0x0000008000007947 */ /* 0x000fea0003800000 */
.L_x_55:
[----:B------:R-:W-:-:S04]  /*8d10*/  ISETP.NE.U32.AND P0, PT, RZ, c[0x0][0x368], PT ;  /* 0x0000da00ff007a0c */ /* 0x000fc80003f05070 */
[----:B------:R-:W-:-:S13]  /*8d20*/  ISETP.NE.AND.EX P0, PT, RZ, c[0x0][0x36c], PT, P0 ;  /* 0x0000db00ff007a0c */ /* 0x000fda0003f05300 */
[----:B------:R-:W-:Y:S05]  /*8d30*/  @!P0 BRA `(.L_x_57) ;  /* 0x0000004000008947 */ /* 0x000fea0003800000 */
[----:B--2---:R-:W-:Y:S02]  /*8d40*/  MOV R132, c[0x0][0x368] ;  /* 0x0000da0000847a02 */ /* 0x004fe40000000f00 */
[----:B------:R-:W-:-:S05]  /*8d50*/  MOV R133, c[0x0][0x36c] ;  /* 0x0000db0000857a02 */ /* 0x000fca0000000f00 */
[----:B------:R2:W5:Y:S01]  /*8d60*/  LDG.E R132, [R132.64] ;  /* 0x0000001284847981 */ /* 0x000562000c1e1900 */
[----:B------:R-:W-:Y:S05]  /*8d70*/  BRA `(.L_x_56) ;  /* 0x0000001000007947 */ /* 0x000fea0003800000 */
.L_x_57:
[----:B--2---:R-:W-:Y:S02]  /*8d80*/  MOV R132, c[0x0][0x35c] ;  /* 0x0000d70000847a02 */ /* 0x004fe40000000f00 */
.L_x_56:
[----:B------:R-:W3:Y:S01]  /*8d90*/  S2UR UR5, SR_CTAID.Y ;  /* 0x00000000000579c3 */ /* 0x000ee20000002600 */
[----:B------:R-:W4:Y:S01]  /*8da0*/  S2R R141, SR_CTAID.X ;  /* 0x00000000008d7919 */ /* 0x000f220000002500 */
[----:B-1----:R-:W-:Y:S01]  /*8db0*/  IMAD.MOV.U32 R2, RZ, RZ, 0x1 ;  /* 0x00000001ff027424 */ /* 0x002fe200078e00ff */
[----:B------:R-:W-:Y:S01]  /*8dc0*/  ULDC UR4, c[0x0][0x1c0] ;  /* 0x0000700000047ab9 */ /* 0x000fe20000000800 */
[----:B------:R-:W-:Y:S02]  /*8dd0*/  IMAD.MOV.U32 R138, RZ, RZ, -0x1 ;  /* 0xffffffffff8a7424 */ /* 0x000fe400078e00ff */
[----:B------:R-:W-:Y:S01]  /*8de0*/  IMAD.MOV.U32 R143, RZ, RZ, 0x4 ;  /* 0x00000004ff8f7424 */ /* 0x000fe200078e00ff */
[----:B------:R-:W-:Y:S02]  /*8df0*/  ISETP.LT.AND P4, PT, R2, c[0x0][0x1b0], PT ;  /* 0x00006c0002007a0c */ /* 0x000fe40003f81270 */
[----:B------:R-:W-:-:S02]  /*8e00*/  SHF.L.U32 R138, R138, c[0x0][0x1c0], RZ ;  /* 0x000070008a8a7a19 */ /* 0x000fc400000006ff */
[----:B------:R-:W-:Y:S01]  /*8e10*/  ISETP.EQ.AND P4, PT, R2, c[0x0][0x388], P4 ;  /* 0x0000e20002007a0c */ /* 0x000fe20002782270 */
[----:B------:R-:W-:Y:S01]  /*8e20*/  IMAD.MOV.U32 R2, RZ, RZ, -0x1 ;  /* 0xffffffffff027424 */ /* 0x000fe200078e00ff */
[----:B---3--:R-:W-:Y:S01]  /*8e30*/  USHF.L.U32 UR4, UR5, UR4, URZ ;  /* 0x0000000405047299 */ /* 0x008fe2000800063f */
[----:B----4-:R-:W-:Y:S02]  /*8e40*/  LOP3.LUT R138, R141, R138, RZ, 0x30, !PT ;  /* 0x0000008a8d8a7212 */ /* 0x010fe400078e30ff */
[----:B------:R-:W-:-:S03]  /*8e50*/  SHF.R.S32.HI R141, RZ, c[0x0][0x1c0], R141 ;  /* 0x00007000ff8d7a19 */ /* 0x000fc6000001148d */
[----:B------:R-:W-:-:S05]  /*8e60*/  IADD3 R138, R138, UR4, RZ ;  /* 0x000000048a8a7c10 */ /* 0x000fca000fffe0ff */
[----:B------:R-:W-:-:S04]  /*8e70*/  IMAD R142, R138, c[0x0][0x1a8], R141 ;  /* 0x00006a008a8e7a24 */ /* 0x000fc800078e028d */
[----:B------:R-:W-:Y:S01]  /*8e80*/  IMAD.WIDE R142, R142, R143, c[0x0][0x380] ;  /* 0x0000e0008e8e7625 */ /* 0x000fe200078e028f */
[----:B------:R-:W-:Y:S05]  /*8e90*/  @!P4 BRA `(.L_x_58) ;  /* 0x000000900000c947 */ /* 0x000fea0003800000 */
[----:B------:R-:W-:Y:S01]  /*8ea0*/  ISETP.GT.AND P0, PT, R249, RZ, PT ;  /* 0x000000fff900720c */ /* 0x000fe20003f04270 */
[----:B------:R-:W-:Y:S01]  /*8eb0*/  BSSY B0, `(.L_x_59) ;  /* 0x0000005000007945 */ /* 0x000fe20003800000 */
[----:B------:R-:W-:-:S11]  /*8ec0*/  MOV R2, 0xffffffff ;  /* 0xffffffff00027802 */ /* 0x000fd60000000f00 */
[----:B------:R-:W-:Y:S05]  /*8ed0*/  @P0 BRA `(.L_x_60) ;  /* 0x0000002000000947 */ /* 0x000fea0003800000 */
[----:B------:R-:W3:Y:S02]  /*8ee0*/  LDG.E.STRONG.GPU R2, [R142.64] ;  /* 0x000000128e027981 */ /* 0x000ee4000c1ef900 */
[----:B---3--:R-:W-:-:S05]  /*8ef0*/  CCTL.IVALL ;  /* 0x00000000ff00798f */ /* 0x008fca0002000000 */
.L_x_60:
[----:B------:R-:W-:Y:S05]  /*8f00*/  BSYNC B0 ;  /* 0x0000000000007941 */ /* 0x000fea0003800000 */
.L_x_59:
[----:B------:R-:W-:-:S04]  /*8f10*/  ISETP.NE.AND P0, PT, R250, RZ, PT ;  /* 0x000000fffa00720c */ /* 0x000fc80003f05270 */
[----:B-----5:R-:W-:Y:S02]  /*8f20*/  FSEL R132, R132, 1, !P0 ;  /* 0x3f80000084847808 */ /* 0x020fe40004000000 */
.L_x_58:
[----:B------:R-:W1:Y:S01]  /*8f30*/  S2R R184, SR_TID.X ;  /* 0x0000000000b87919 */ /* 0x000e620000002100 */
[----:B------:R-:W-:Y:S01]  /*8f40*/  IMAD.MOV.U32 R147, RZ, RZ, c[0x0][0x17c] ;  /* 0x00005f00ff937624 */ /* 0x000fe200078e00ff */
[----:B------:R-:W-:Y:S01]  /*8f50*/  ISETP.NE.U32.AND P6, PT, RZ, c[0x0][0x350], PT ;  /* 0x0000d400ff007a0c */ /* 0x000fe20003fc5070 */
[----:B------:R-:W-:Y:S01]  /*8f60*/  ULEA UR15, UR17, UR15, 0x1 ;  /* 0x0000000f110f7291 */ /* 0x000fe2000f8e083f */
[----:B------:R-:W-:Y:S01]  /*8f70*/  ISETP.NE.U32.AND P3, PT, RZ, c[0x0][0x308], PT ;  /* 0x0000c200ff007a0c */ /* 0x000fe20003f65070 */
[----:B------:R-:W-:Y:S01]  /*8f80*/  USHF.L.U32 UR16, UR16, 0x5, URZ ;  /* 0x0000000510107899 */ /* 0x000fe2000800063f */
[----:B------:R-:W-:Y:S01]  /*8f90*/  ISETP.NE.AND.EX P6, PT, RZ, c[0x0][0x354], PT, P6 ;  /* 0x0000d500ff007a0c */ /* 0x000fe20003fc5360 */
[----:B------:R-:W-:Y:S01]  /*8fa0*/  USHF.L.U32 UR15, UR15, 0x3, URZ ;  /* 0x000000030f0f7899 */ /* 0x000fe2000800063f */
[----:B------:R-:W-:Y:S01]  /*8fb0*/  ISETP.NE.AND.EX P3, PT, RZ, c[0x0][0x30c], PT, P3 ;  /* 0x0000c300ff007a0c */ /* 0x000fe20003f65330 */
[----:B------:R-:W-:Y:S02]  /*8fc0*/  IMAD.MOV.U32 R156, RZ, RZ, c[0x0][0x2d0] ;  /* 0x0000b400ff9c7624 */ /* 0x000fe400078e00ff */
[----:B------:R-:W-:Y:S01]  /*8fd0*/  UIMAD UR15, UR15, 0x44, UR16 ;  /* 0x000000440f0f78a4 */ /* 0x000fe2000f8e0210 */
[----:B------:R-:W-:Y:S01]  /*8fe0*/  IMAD.MOV.U32 R159, RZ, RZ, c[0x0][0x2d4] ;  /* 0x0000b500ff9f7624 */ /* 0x000fe200078e00ff */
[----:B-1----:R-:W-:-:S02]  /*8ff0*/  SHF.R.S32.HI R134, RZ, 0x1f, R184 ;  /* 0x0000001fff867819 */ /* 0x002fc400000114b8 */
[----:B------:R-:W-:Y:S02]  /*9000*/  LOP3.LUT R146, R184, 0x1f, RZ, 0xc0, !PT ;  /* 0x0000001fb8927812 */ /* 0x000fe400078ec0ff */
[CC--:B------:R-:W-:Y:S02]  /*9010*/  LEA.HI R3, R134.reuse, R184.reuse, RZ, 0x5 ;  /* 0x000000b886037211 */ /* 0x0c0fe400078f28ff */
[----:B------:R-:W-:Y:S02]  /*9020*/  LEA.HI R134, R134, R184, RZ, 0x7 ;  /* 0x000000b886867211 */ /* 0x000fe400078f38ff */
[----:B--2---:R-:W-:Y:S02]  /*9030*/  SHF.R.S32.HI R133, RZ, 0x5, R3 ;  /* 0x00000005ff857819 */ /* 0x004fe40000011403 */
[----:B------:R-:W-:Y:S02]  /*9040*/  LOP3.LUT R3, R3, 0xffffffe0, RZ, 0xc0, !PT ;  /* 0xffffffe003037812 */ /* 0x000fe400078ec0ff */
[----:B------:R-:W-:-:S02]  /*9050*/  SHF.R.S32.HI R135, RZ, 0x1f, R133 ;  /* 0x0000001fff877819 */ /* 0x000fc40000011485 */
[----:B------:R-:W-:Y:S01]  /*9060*/  LOP3.LUT R139, R134, 0xffffff80, RZ, 0xc0, !PT ;  /* 0xffffff80868b7812 */ /* 0x000fe200078ec0ff */
[----:B------:R-:W-:Y:S01]  /*9070*/  IMAD.IADD R3, R184, 0x1, -R3 ;  /* 0x00000001b8037824 */ /* 0x000fe200078e0a03 */
[----:B------:R-:W-:Y:S02]  /*9080*/  LEA.HI R135, R135, R133, RZ, 0x2 ;  /* 0x0000008587877211 */ /* 0x000fe400078f10ff */
[----:B------:R-:W-:Y:S02]  /*9090*/  SHF.R.S32.HI R134, RZ, 0x7, R134 ;  /* 0x00000007ff867819 */ /* 0x000fe40000011486 */
[----:B------:R-:W-:Y:S02]  /*90a0*/  SHF.R.S32.HI R136, RZ, 0x1f, R3 ;  /* 0x0000001fff887819 */ /* 0x000fe40000011403 */
[----:B------:R-:W-:Y:S02]  /*90b0*/  LOP3.LUT R135, R135, 0xfffffffc, RZ, 0xc0, !PT ;  /* 0xfffffffc87877812 */ /* 0x000fe400078ec0ff */
[----:B------:R-:W-:-:S02]  /*90c0*/  LEA.HI R136, R136, R3, RZ, 0x4 ;  /* 0x0000000388887211 */ /* 0x000fc400078f20ff */
[----:B------:R-:W-:Y:S01]  /*90d0*/  SHF.R.U32.HI R146, RZ, 0x2, R146 ;  /* 0x00000002ff927819 */ /* 0x000fe20000011692 */
[----:B------:R-:W-:Y:S01]  /*90e0*/  IMAD.IADD R137, R133, 0x1, -R135 ;  /* 0x0000000185897824 */ /* 0x000fe200078e0a87 */
[C---:B------:R-:W-:Y:S02]  /*90f0*/  LEA.HI.SX32 R135, R136.reuse, R139, 0x1c ;  /* 0x0000008b88877211 */ /* 0x040fe400078fe2ff */
[----:B------:R-:W-:Y:S01]  /*9100*/  LOP3.LUT R136, R136, 0x3ffffff0, RZ, 0xc0, !PT ;  /* 0x3ffffff088887812 */ /* 0x000fe200078ec0ff */
[----:B------:R-:W-:Y:S01]  /*9110*/  IMAD R146, R146, 0x44, R251 ;  /* 0x0000004492927824 */ /* 0x000fe200078e02fb */
[----:B------:R-:W-:Y:S01]  /*9120*/  LEA.HI R133, R137, R137, RZ, 0x1 ;  /* 0x0000008989857211 */ /* 0x000fe200078f08ff */
[----:B------:R-:W-:Y:S02]  /*9130*/  IMAD R140, R134, -0x70, R135 ;  /* 0xffffff90868c7824 */ /* 0x000fe400078e0287 */
[----:B------:R-:W-:Y:S01]  /*9140*/  IMAD.IADD R3, R3, 0x1, -R136 ;  /* 0x0000000103037824 */ /* 0x000fe200078e0a88 */
[----:B------:R-:W-:-:S02]  /*9150*/  SHF.R.S32.HI R134, RZ, 0x1, R133 ;  /* 0x00000001ff867819 */ /* 0x000fc40000011485 */
[----:B------:R-:W-:-:S03]  /*9160*/  LOP3.LUT R139, R133, 0x3ffffffe, RZ, 0xc0, !PT ;  /* 0x3ffffffe858b7812 */ /* 0x000fc600078ec0ff */
[C---:B------:R-:W-:Y:S02]  /*9170*/  IMAD R136, R134.reuse, 0x40, R135 ;  /* 0x0000004086887824 */ /* 0x040fe400078e0287 */
[----:B------:R-:W-:Y:S02]  /*9180*/  IMAD R135, R134, 0x8, R140 ;  /* 0x0000000886877824 */ /* 0x000fe400078e028c */
[----:B------:R-:W-:Y:S02]  /*9190*/  IMAD.SHL.U32 R134, R3, 0x4, RZ ;  /* 0x0000000403867824 */ /* 0x000fe400078e00ff */
[----:B------:R-:W-:Y:S02]  /*91a0*/  IMAD.IADD R133, R137, 0x1, -R139 ;  /* 0x0000000189857824 */ /* 0x000fe400078e0a8b */
[----:B------:R-:W-:Y:S02]  /*91b0*/  IMAD R139, R147, c[0x0][0x16c], RZ ;  /* 0x00005b00938b7a24 */ /* 0x000fe400078e02ff */
[----:B------:R-:W-:-:S02]  /*91c0*/  IMAD R3, R138, 0x80, R134 ;  /* 0x000000808a037824 */ /* 0x000fc400078e0286 */
[C---:B------:R-:W-:Y:S02]  /*91d0*/  IMAD R138, R133.reuse, 0x4, R136 ;  /* 0x00000004858a7824 */ /* 0x040fe400078e0288 */
[----:B------:R-:W-:Y:S01]  /*91e0*/  IMAD R145, R133, 0x4, R135 ;  /* 0x0000000485917824 */ /* 0x000fe200078e0287 */
[----:B------:R-:W-:Y:S01]  /*91f0*/  IADD3 R133, R3, 0x40, RZ ;  /* 0x0000004003857810 */ /* 0x000fe20007ffe0ff */
[----:B------:R-:W-:Y:S02]  /*9200*/  IMAD R139, R139, c[0x0][0x180], RZ ;  /* 0x000060008b8b7a24 */ /* 0x000fe400078e02ff */
[----:B------:R-:W-:-:S03]  /*9210*/  IMAD.WIDE R136, R3, 0x4, RZ ;  /* 0x0000000403887825 */ /* 0x000fc600078e02ff */
[-C--:B------:R-:W-:Y:S01]  /*9220*/  ISETP.LT.AND P5, PT, R3, R139.reuse, P6 ;  /* 0x0000008b0300720c */ /* 0x080fe200037a1270 */
[----:B------:R-:W-:Y:S01]  /*9230*/  IMAD R135, R141, 0x80, R138 ;  /* 0x000000808d877824 */ /* 0x000fe200078e028a */
[-C--:B------:R-:W-:Y:S01]  /*9240*/  ISETP.LT.AND P2, PT, R3, R139.reuse, P3 ;  /* 0x0000008b0300720c */ /* 0x080fe20001f41270 */
[----:B------:R-:W-:Y:S01]  /*9250*/  IMAD.SHL.U32 R134, R134, 0x4, RZ ;  /* 0x0000000486867824 */ /* 0x000fe200078e00ff */
[----:B------:R-:W-:Y:S02]  /*9260*/  LOP3.LUT R136, R136, 0xfffffff0, RZ, 0xc0, !PT ;  /* 0xfffffff088887812 */ /* 0x000fe400078ec0ff */
[----:B------:R-:W-:Y:S02]  /*9270*/  LOP3.LUT R137, R137, 0x3fffffff, RZ, 0xc0, !PT ;  /* 0x3fffffff89897812 */ /* 0x000fe400078ec0ff */
[----:B------:R-:W-:Y:S02]  /*9280*/  SHF.R.S32.HI R3, RZ, 0x1f, R135 ;  /* 0x0000001fff037819 */ /* 0x000fe40000011487 */
[-C--:B------:R-:W-:Y:S01]  /*9290*/  ISETP.LT.AND P6, PT, R133, R139.reuse, P6 ;  /* 0x0000008b8500720c */ /* 0x080fe200037c1270 */
[----:B------:R-:W-:Y:S01]  /*92a0*/  IMAD.WIDE.U32 R140, R135, c[0x0][0x310], R136 ;  /* 0x0000c400878c7a25 */ /* 0x000fe200078e0088 */
[----:B------:R-:W-:-:S02]  /*92b0*/  ISETP.LT.AND P3, PT, R133, R139, P3 ;  /* 0x0000008b8500720c */ /* 0x000fc40001f61270 */
[----:B------:R-:W-:Y:S01]  /*92c0*/  LOP3.LUT R134, R134, 0xfffffff0, RZ, 0xc0, !PT ;  /* 0xfffffff086867812 */ /* 0x000fe200078ec0ff */
[C---:B------:R-:W-:Y:S01]  /*92d0*/  IMAD R133, R3.reuse, c[0x0][0x310], RZ ;  /* 0x0000c40003857a24 */ /* 0x040fe200078e02ff */
[----:B------:R-:W-:Y:S01]  /*92e0*/  IADD3 R139, P1, R140, c[0x0][0x350], RZ ;  /* 0x0000d4008c8b7a10 */ /* 0x000fe20007f3e0ff */
[----:B------:R-:W-:Y:S02]  /*92f0*/  IMAD R3, R3, c[0x0][0x2c8], RZ ;  /* 0x0000b20003037a24 */ /* 0x000fe400078e02ff */
[----:B------:R-:W-:-:S04]  /*9300*/  IMAD.WIDE.U32 R136, R135, c[0x0][0x2c8], R136 ;  /* 0x0000b20087887a25 */ /* 0x000fc800078e0088 */
[C---:B------:R-:W-:Y:S01]  /*9310*/  IMAD R3, R135.reuse, c[0x0][0x2cc], R3 ;  /* 0x0000b30087037a24 */ /* 0x040fe200078e0203 */
[----:B------:R-:W-:Y:S01]  /*9320*/  IADD3 R144, P0, R136, c[0x0][0x308], RZ ;  /* 0x0000c20088907a10 */ /* 0x000fe20007f1e0ff */
[----:B------:R-:W-:Y:S01]  /*9330*/  IMAD R133, R135, c[0x0][0x314], R133 ;  /* 0x0000c50087857a24 */ /* 0x000fe200078e0285 */
[----:B------:R-:W-:Y:S01]  /*9340*/  SEL R136, RZ, 0x1, !P3 ;  /* 0x00000001ff887807 */ /* 0x000fe20005800000 */
[----:B------:R-:W-:Y:S01]  /*9350*/  IMAD R134, R145, 0x220, R134 ;  /* 0x0000022091867824 */ /* 0x000fe200078e0286 */
[----:B------:R-:W-:Y:S01]  /*9360*/  IADD3.X R145, R137, c[0x0][0x30c], R3, P0, !PT ;  /* 0x0000c30089917a10 */ /* 0x000fe200007fe403 */
[----:B------:R-:W-:Y:S01]  /*9370*/  IMAD.MOV.U32 R137, RZ, RZ, c[0x0][0x2e8] ;  /* 0x0000ba00ff897624 */ /* 0x000fe200078e00ff */
[----:B------:R-:W-:Y:S01]  /*9380*/  IADD3.X R138, R141, c[0x0][0x354], R133, P1, !PT ;  /* 0x0000d5008d8a7a10 */ /* 0x000fe20000ffe485 */
[----:B------:R-:W-:Y:S01]  /*9390*/  IMAD.MOV.U32 R140, RZ, RZ, c[0x0][0x2ec] ;  /* 0x0000bb00ff8c7624 */ /* 0x000fe200078e00ff */
[----:B------:R-:W-:Y:S02]  /*93a0*/  SEL R3, RZ, 0x1, !P2 ;  /* 0x00000001ff037807 */ /* 0x000fe40005000000 */
[----:B------:R-:W-:-:S02]  /*93b0*/  IADD3 R133, R146, UR15, RZ ;  /* 0x0000000f92857c10 */ /* 0x000fc4000fffe0ff */
[----:B------:R-:W-:Y:S02]  /*93c0*/  PRMT R154, R3, 0x7610, R154 ;  /* 0x00007610039a7816 */ /* 0x000fe4000000009a */
[----:B------:R-:W-:Y:S01]  /*93d0*/  PRMT R155, R136, 0x7610, R155 ;  /* 0x00007610889b7816 */ /* 0x000fe2000000009b */
[----:B------:R-:W-:Y:S05]  /*93e0*/  @P4 BRA `(.L_x_61) ;  /* 0x0000039000004947 */ /* 0x000fea0003800000 */
[----:B------:R-:W-:Y:S01]  /*93f0*/  IMAD.MOV.U32 R2, RZ, RZ, c[0x0][0x388] ;  /* 0x0000e200ff027624 */ /* 0x000fe200078e00ff */
[----:B------:R-:W-:Y:S01]  /*9400*/  MOV R156, c[0x0][0x2d0] ;  /* 0x0000b400009c7a02 */ /* 0x000fe20000000f00 */
[----:B------:R-:W-:Y:S01]  /*9410*/  IMAD.MOV.U32 R159, RZ, RZ, c[0x0][0x2d4] ;  /* 0x0000b500ff9f7624 */ /* 0x000fe200078e00ff */
[----:B------:R-:W-:Y:S01]  /*9420*/  MOV R136, c[0x0][0x2e8] ;  /* 0x0000ba0000887a02 */ /* 0x000fe20000000f00 */
[----:B------:R-:W-:Y:S01]  /*9430*/  IMAD.MOV.U32 R137, RZ, RZ, c[0x0][0x2ec] ;  /* 0x0000bb00ff897624 */ /* 0x000fe200078e00ff */
[----:B------:R-:W-:-:S13]  /*9440*/  ISETP.NE.AND P0, PT, R2, 0x2, PT ;  /* 0x000000020200780c */ /* 0x000fda0003f05270 */
[----:B------:R-:W-:Y:S05]  /*9450*/  @P0 BRA `(.L_x_62) ;  /* 0x000004b000000947 */ /* 0x000fea0003800000 */
[----:B------:R-:W-:Y:S01]  /*9460*/  MOV R3, c[0x0][0x180] ;  /* 0x0000600000037a02 */ /* 0x000fe20000000f00 */
[----:B------:R-:W-:Y:S01]  /*9470*/  IMAD.WIDE R140, R147, c[0x0][0x178], RZ ;  /* 0x00005e00938c7a25 */ /* 0x000fe200078e02ff */
[----:B------:R-:W-:Y:S02]  /*9480*/  ULDC UR4, c[0x0][0x1a4] ;  /* 0x0000690000047ab9 */ /* 0x000fe40000000800 */
[----:B------:R-:W-:Y:S01]  /*9490*/  SHF.R.S32.HI R3, RZ, 0x1f, R3 ;  /* 0x0000001fff037819 */ /* 0x000fe20000011403 */
[----:B------:R-:W-:Y:S01]  /*94a0*/  IMAD R2, R141, c[0x0][0x180], RZ ;  /* 0x000060008d027a24 */ /* 0x000fe200078e02ff */
[----:B------:R-:W-:Y:S01]  /*94b0*/  USHF.R.S32.HI UR4, URZ, 0x1f, UR4 ;  /* 0x0000001f3f047899 */ /* 0x000fe20008011404 */
[----:B------:R-:W-:-:S04]  /*94c0*/  IMAD.WIDE.U32 R150, R140, c[0x0][0x180], RZ ;  /* 0x000060008c967a25 */ /* 0x000fc800078e00ff */
[----:B------:R-:W-:Y:S01]  /*94d0*/  IMAD R2, R140, R3, R2 ;  /* 0x000000038c027224 */ /* 0x000fe200078e0202 */
[----:B------:R-:W-:Y:S01]  /*94e0*/  MOV R3, c[0x0][0x16c] ;  /* 0x00005b0000037a02 */ /* 0x000fe20000000f00 */
[----:B------:R-:W-:-:S03]  /*94f0*/  IMAD.WIDE.U32 R148, R150, c[0x0][0x16c], RZ ;  /* 0x00005b0096947a25 */ /* 0x000fc600078e00ff */
[----:B------:R-:W-:Y:S02]  /*9500*/  IADD3 R2, R151, R2, RZ ;  /* 0x0000000297027210 */ /* 0x000fe40007ffe0ff */
[----:B------:R-:W-:-:S03]  /*9510*/  SHF.R.S32.HI R3, RZ, 0x1f, R3 ;  /* 0x0000001fff037819 */ /* 0x000fc60000011403 */
[----:B------:R-:W-:-:S04]  /*9520*/  IMAD R2, R2, c[0x0][0x16c], RZ ;  /* 0x00005b0002027a24 */ /* 0x000fc800078e02ff */
[----:B------:R-:W-:-:S05]  /*9530*/  IMAD R150, R3, R150, R2 ;  /* 0x0000009603967224 */ /* 0x000fca00078e0202 */
[----:B------:R-:W-:-:S04]  /*9540*/  IADD3 R150, R149, R150, RZ ;  /* 0x0000009695967210 */ /* 0x000fc80007ffe0ff */
[----:B------:R-:W-:-:S04]  /*9550*/  LOP3.LUT R2, R150, UR4, RZ, 0xfc, !PT ;  /* 0x0000000496027c12 */ /* 0x000fc8000f8efcff */
[----:B------:R-:W-:-:S13]  /*9560*/  ISETP.NE.U32.AND P0, PT, R2, RZ, PT ;  /* 0x000000ff0200720c */ /* 0x000fda0003f05070 */
[----:B------:R-:W-:Y:S05]  /*9570*/  @!P0 BRA `(.L_x_63) ;  /* 0x0000005000008947 */ /* 0x000fea0003800000 */
[----:B------:R-:W-:Y:S02]  /*9580*/  MOV R157, 0x95a0 ;  /* 0x000095a0009d7802 */ /* 0x000fe40000000f00 */
[----:B-----5:R-:W-:Y:S05]  /*9590*/  CALL.REL.NOINC `($__internal_1_$__cuda_sm20_div_s64) ;  /* 0x000046d000007944 */ /* 0x020fea0003c00000 */
[----:B------:R-:W-:Y:S02]  /*95a0*/  MOV R2, R141 ;  /* 0x0000008d00027202 */ /* 0x000fe40000000f00 */
[----:B------:R-:W-:Y:S01]  /*95b0*/  MOV R3, R140 ;  /* 0x0000008c00037202 */ /* 0x000fe20000000f00 */
[----:B------:R-:W-:Y:S05]  /*95c0*/  BRA `(.L_x_64) ;  /* 0x0000013000007947 */ /* 0x000fea0003800000 */
.L_x_63:
[----:B------:R-:W1:Y:S01]  /*95d0*/  I2F.U32.RP R2, c[0x0][0x1a4] ;  /* 0x0000690000027b06 */ /* 0x000e620000209000 */
[----:B------:R-:W-:-:S07]  /*95e0*/  ISETP.NE.U32.AND P0, PT, RZ, c[0x0][0x1a4], PT ;  /* 0x00006900ff007a0c */ /* 0x000fce0003f05070 */
[----:B-1----:R-:W1:Y:S02]  /*95f0*/  MUFU.RCP R2, R2 ;  /* 0x0000000200027308 */ /* 0x002e640000001000 */
[----:B-1----:R-:W-:-:S06]  /*9600*/  IADD3 R2, R2, 0xffffffe, RZ ;  /* 0x0ffffffe02027810 */ /* 0x002fcc0007ffe0ff */
[----:B------:R-:W1:Y:S02]  /*9610*/  F2I.FTZ.U32.TRUNC.NTZ R3, R2 ;  /* 0x0000000200037305 */ /* 0x000e64000021f000 */
[----:B-1----:R-:W-:-:S04]  /*9620*/  IMAD.MOV R2, RZ, RZ, -R3 ;  /* 0x000000ffff027224 */ /* 0x002fc800078e0a03 */
[----:B------:R-:W-:Y:S02]  /*9630*/  IMAD R140, R2, c[0x0][0x1a4], RZ ;  /* 0x00006900028c7a24 */ /* 0x000fe400078e02ff */
[----:B------:R-:W-:-:S04]  /*9640*/  IMAD.MOV.U32 R2, RZ, RZ, RZ ;  /* 0x000000ffff027224 */ /* 0x000fc800078e00ff */
[----:B------:R-:W-:-:S06]  /*9650*/  IMAD.HI.U32 R2, R3, R140, R2 ;  /* 0x0000008c03027227 */ /* 0x000fcc00078e0002 */
[----:B------:R-:W-:-:S04]  /*9660*/  IMAD.HI.U32 R2, R2, R148, RZ ;  /* 0x0000009402027227 */ /* 0x000fc800078e00ff */
[----:B------:R-:W-:-:S04]  /*9670*/  IMAD.MOV R3, RZ, RZ, -R2 ;  /* 0x000000ffff037224 */ /* 0x000fc800078e0a02 */
[----:B------:R-:W-:Y:S02]  /*9680*/  IMAD R148, R3, c[0x0][0x1a4], R148 ;  /* 0x0000690003947a24 */ /* 0x000fe400078e0294 */
[----:B------:R-:W-:-:S03]  /*9690*/  IMAD.MOV.U32 R3, RZ, RZ, RZ ;  /* 0x000000ffff037224 */ /* 0x000fc600078e00ff */
[----:B------:R-:W-:-:S13]  /*96a0*/  ISETP.GE.U32.AND P2, PT, R148, c[0x0][0x1a4], PT ;  /* 0x0000690094007a0c */ /* 0x000fda0003f46070 */
[----:B------:R-:W-:Y:S02]  /*96b0*/  @P2 IADD3 R148, R148, -c[0x0][0x1a4], RZ ;  /* 0x8000690094942a10 */ /* 0x000fe40007ffe0ff */
[----:B------:R-:W-:Y:S02]  /*96c0*/  @P2 IADD3 R2, R2, 0x1, RZ ;  /* 0x0000000102022810 */ /* 0x000fe40007ffe0ff */
[----:B------:R-:W-:-:S13]  /*96d0*/  ISETP.GE.U32.AND P1, PT, R148, c[0x0][0x1a4], PT ;  /* 0x0000690094007a0c */ /* 0x000fda0003f26070 */
[----:B------:R-:W-:Y:S02]  /*96e0*/  @P1 IADD3 R2, R2, 0x1, RZ ;  /* 0x0000000102021810 */ /* 0x000fe40007ffe0ff */
[----:B------:R-:W-:-:S04]  /*96f0*/  @!P0 LOP3.LUT R2, RZ, c[0x0][0x1a4], RZ, 0x33, !PT ;  /* 0x00006900ff028a12 */ /* 0x000fc800078e33ff */
.L_x_64:
[----:B------:R-:W-:Y:S01]  /*9700*/  SHF.R.S32.HI R146, RZ, 0x1f, R250 ;  /* 0x0000001fff927819 */ /* 0x000fe200000114fa */
[----:B------:R-:W-:-:S04]  /*9710*/  IMAD.WIDE.U32 R140, R250, R2, RZ ;  /* 0x00000002fa8c7225 */ /* 0x000fc800078e00ff */
[----:B------:R-:W-:Y:S01]  /*9720*/  IMAD R146, R146, R2, RZ ;  /* 0x0000000292927224 */ /* 0x000fe200078e02ff */
[----:B------:R-:W-:-:S03]  /*9730*/  LEA R139, P0, R140, R139, 0x2 ;  /* 0x0000008b8c8b7211 */ /* 0x000fc600078010ff */
[----:B------:R-:W-:-:S05]  /*9740*/  IMAD R2, R250, R3, R146 ;  /* 0x00000003fa027224 */ /* 0x000fca00078e0292 */
[----:B------:R-:W-:-:S04]  /*9750*/  IADD3 R2, R141, R2, RZ ;  /* 0x000000028d027210 */ /* 0x000fc80007ffe0ff */
[----:B------:R-:W-:Y:S01]  /*9760*/  LEA.HI.X R138, R140, R138, R2, 0x2, P0 ;  /* 0x0000008a8c8a7211 */ /* 0x000fe200000f1402 */
[----:B------:R-:W-:Y:S05]  /*9770*/  BRA `(.L_x_62) ;  /* 0x0000019000007947 */ /* 0x000fea0003800000 */
.L_x_61:
[----:B------:R-:W-:-:S13]  /*9780*/  ISETP.NE.AND P0, PT, R2, R250, PT ;  /* 0x000000fa0200720c */ /* 0x000fda0003f05270 */
[----:B------:R-:W-:Y:S01]  /*9790*/  BAR.RED.AND.DEFER_BLOCKING 0x0, P0 ;  /* 0x0000000000007b1d */ /* 0x000fe20000014400 */
[----:B------:R-:W-:-:S04]  /*97a0*/  ISETP.NE.AND P0, PT, R250, RZ, PT ;  /* 0x000000fffa00720c */ /* 0x000fc80003f05270 */
[----:B------:R-:W-:Y:S02]  /*97b0*/  SEL R136, R137, c[0x0][0x330], !P0 ;  /* 0x0000cc0089887a07 */ /* 0x000fe40004000000 */
[----:B------:R-:W-:Y:S02]  /*97c0*/  SEL R144, R144, R139, !P0 ;  /* 0x0000008b90907207 */ /* 0x000fe40004000000 */
[----:B------:R-:W-:Y:S02]  /*97d0*/  SEL R145, R145, R138, !P0 ;  /* 0x0000008a91917207 */ /* 0x000fe40004000000 */
[----:B------:R-:W-:Y:S02]  /*97e0*/  SEL R137, R140, c[0x0][0x334], !P0 ;  /* 0x0000cd008c897a07 */ /* 0x000fe40004000000 */
[----:B------:R-:W-:Y:S02]  /*97f0*/  SEL R156, R156, c[0x0][0x318], !P0 ;  /* 0x0000c6009c9c7a07 */ /* 0x000fe40004000000 */
[----:B------:R-:W-:-:S02]  /*9800*/  @P0 SEL R155, RZ, 0x1, !P6 ;  /* 0x00000001ff9b0807 */ /* 0x000fc40007000000 */
[----:B------:R-:W-:Y:S02]  /*9810*/  @P0 SEL R154, RZ, 0x1, !P5 ;  /* 0x00000001ff9a0807 */ /* 0x000fe40006800000 */
[----:B------:R-:W-:Y:S01]  /*9820*/  SEL R159, R159, c[0x0][0x31c], !P0 ;  /* 0x0000c7009f9f7a07 */ /* 0x000fe20004000000 */
[----:B------:R-:W1:Y:S02]  /*9830*/  B2R.RESULT RZ, P1 ;  /* 0x0000000000ff731c */ /* 0x000e640000024000 */
[----:B-1----:R-:W-:Y:S05]  /*9840*/  @!P1 BRA `(.L_x_65) ;  /* 0x000000a000009947 */ /* 0x002fea0003800000 */
[----:B------:R-:W-:-:S12]  /*9850*/  ISETP.GT.AND P1, PT, R184, RZ, PT ;  /* 0x000000ffb800720c */ /* 0x000fd80003f24270 */
.L_x_67:
[----:B------:R-:W-:Y:S01]  /*9860*/  YIELD ;  /* 0x0000000000007946 */ /* 0x000fe20003800000 */
[----:B------:R-:W-:Y:S05]  /*9870*/  @P1 BRA `(.L_x_66) ;  /* 0x0000002000001947 */ /* 0x000fea0003800000 */
[----:B------:R-:W2:Y:S02]  /*9880*/  LDG.E.STRONG.GPU R2, [R142.64] ;  /* 0x000000128e027981 */ /* 0x000ea4000c1ef900 */
[----:B--2---:R-:W-:-:S05]  /*9890*/  CCTL.IVALL ;  /* 0x00000000ff00798f */ /* 0x004fca0002000000 */
.L_x_66:
[----:B------:R-:W-:Y:S01]  /*98a0*/  ISETP.NE.AND P0, PT, R2, R250, PT ;  /* 0x000000fa0200720c */ /* 0x000fe20003f05270 */
[----:B------:R-:W-:-:S12]  /*98b0*/  WARPSYNC 0xffffffff ;  /* 0xffffffff00007948 */ /* 0x000fd80003800000 */
[----:B------:R-:W-:Y:S06]  /*98c0*/  BAR.RED.AND.DEFER_BLOCKING 0x0, P0 ;  /* 0x0000000000007b1d */ /* 0x000fec0000014400 */
[----:B------:R-:W1:Y:S02]  /*98d0*/  B2R.RESULT RZ, P0 ;  /* 0x0000000000ff731c */ /* 0x000e640000004000 */
[----:B-1----:R-:W-:Y:S05]  /*98e0*/  @P0 BRA `(.L_x_67) ;  /* 0xffffff7000000947 */ /* 0x002fea000383ffff */
.L_x_65:
[----:B------:R-:W-:Y:S01]  /*98f0*/  WARPSYNC 0xffffffff ;  /* 0xffffffff00007948 */ /* 0x000fe20003800000 */
[----:B------:R-:W-:Y:S06]  /*9900*/  BAR.SYNC.DEFER_BLOCKING 0x0 ;  /* 0x0000000000007b1d */ /* 0x000fec0000010000 */
.L_x_62:
[----:B-----5:R-:W-:Y:S01]  /*9910*/  FSETP.NEU.AND P0, PT, R132, RZ, PT ;  /* 0x000000ff8400720b */ /* 0x020fe20003f0d000 */
[----:B------:R-:W-:-:S12]  /*9920*/  BSSY B0, `(.L_x_68) ;  /* 0x0000420000007945 */ /* 0x000fd80003800000 */
[----:B------:R-:W-:Y:S05]  /*9930*/  @!P0 BRA `(.L_x_69) ;  /* 0x000029e000008947 */ /* 0x000fea0003800000 */
[----:B------:R-:W-:Y:S01]  /*9940*/  PRMT R2, R154, 0x9910, RZ ;  /* 0x000099109a027816 */ /* 0x000fe200000000ff */
[----:B------:R-:W-:Y:S01]  /*9950*/  CS2R R148, SRZ ;  /* 0x0000000000947805 */ /* 0x000fe2000001ff00 */
[----:B------:R-:W-:Y:S01]  /*9960*/  CS2R R150, SRZ ;  /* 0x0000000000967805 */ /* 0x000fe2000001ff00 */
[----:B------:R-:W-:Y:S01]  /*9970*/  CS2R R152, SRZ ;  /* 0x0000000000987805 */ /* 0x000fe2000001ff00 */
[----:B------:R-:W-:Y:S02]  /*9980*/  ISETP.NE.AND P1, PT, R2, RZ, PT ;  /* 0x000000ff0200720c */ /* 0x000fe40003f25270 */
[C---:B------:R-:W-:Y:S01]  /*9990*/  IADD3 R140, R135.reuse, 0x2, RZ ;  /* 0x00000002878c7810 */ /* 0x040fe20007ffe0ff */
[----:B------:R-:W-:Y:S01]  /*99a0*/  CS2R R160, SRZ ;  /* 0x0000000000a07805 */ /* 0x000fe2000001ff00 */
[----:B------:R-:W-:Y:S01]  /*99b0*/  ISETP.LT.AND P3, PT, R135, c[0x0][0x178], P1 ;  /* 0x00005e0087007a0c */ /* 0x000fe20000f61270 */
[----:B------:R-:W-:Y:S01]  /*99c0*/  CS2R R162, SRZ ;  /* 0x0000000000a27805 */ /* 0x000fe2000001ff00 */
[----:B------:R-:W-:Y:S01]  /*99d0*/  PRMT R2, R155, 0x9910, RZ ;  /* 0x000099109b027816 */ /* 0x000fe200000000ff */
[----:B------:R-:W-:-:S03]  /*99e0*/  ULDC.64 UR4, c[0x0][0x330] ;  /* 0x0000cc0000047ab9 */ /* 0x000fc60000000a00 */
[----:B------:R-:W-:-:S04]  /*99f0*/  ISETP.NE.AND P0, PT, R2, RZ, PT ;  /* 0x000000ff0200720c */ /* 0x000fc80003f05270 */
[----:B------:R-:W-:-:S03]  /*9a00*/  ISETP.LT.AND P2, PT, R135, c[0x0][0x178], P0 ;  /* 0x00005e0087007a0c */ /* 0x000fc60000741270 */
[----:B------:R-:W-:Y:S02]  /*9a10*/  @P3 MOV R2, R144 ;  /* 0x0000009000023202 */ /* 0x000fe40000000f00 */
[----:B------:R-:W-:Y:S01]  /*9a20*/  @P3 MOV R3, R145 ;  /* 0x0000009100033202 */ /* 0x000fe20000000f00 */
[----:B------:R-:W-:-:S04]  /*9a30*/  CS2R R154, SRZ ;  /* 0x00000000009a7805 */ /* 0x000fc8000001ff00 */
[----:B------:R1:W2:Y:S01]  /*9a40*/  @P3 LDG.E.LTC128B.128 R148, [R2.64] ;  /* 0x0000001202943981 */ /* 0x0002a2000c1e1d20 */
[----:B------:R-:W-:Y:S02]  /*9a50*/  ISETP.LT.AND P3, PT, R140, c[0x0][0x178], P1 ;  /* 0x00005e008c007a0c */ /* 0x000fe40000f61270 */
[----:B-1----:R-:W-:Y:S02]  /*9a60*/  @P2 MOV R2, R144 ;  /* 0x0000009000022202 */ /* 0x002fe40000000f00 */
[----:B------:R-:W-:-:S05]  /*9a70*/  @P2 MOV R3, R145 ;  /* 0x0000009100032202 */ /* 0x000fca0000000f00 */
[----:B------:R1:W3:Y:S02]  /*9a80*/  @P2 LDG.E.LTC128B.128 R152, [R2.64+0x100] ;  /* 0x0001001202982981 */ /* 0x0002e4000c1e1d20 */
[----:B-1----:R-:W-:Y:S02]  /*9a90*/  IADD3 R2, P2, R156, R144, RZ ;  /* 0x000000909c027210 */ /* 0x002fe40007f5e0ff */
[----:B------:R-:W-:Y:S02]  /*9aa0*/  CS2R R156, SRZ ;  /* 0x00000000009c7805 */ /* 0x000fe4000001ff00 */
[----:B------:R-:W-:Y:S02]  /*9ab0*/  IADD3.X R3, R159, R145, RZ, P2, !PT ;  /* 0x000000919f037210 */ /* 0x000fe400017fe4ff */
[----:B------:R-:W-:Y:S01]  /*9ac0*/  CS2R R158, SRZ ;  /* 0x00000000009e7805 */ /* 0x000fe2000001ff00 */
[----:B------:R-:W-:-:S05]  /*9ad0*/  ISETP.LT.AND P2, PT, R140, c[0x0][0x178], P0 ;  /* 0x00005e008c007a0c */ /* 0x000fca0000741270 */
[----:B------:R-:W4:Y:S08]  /*9ae0*/  @P3 LDG.E.LTC128B.128 R156, [R2.64] ;  /* 0x00000012029c3981 */ /* 0x000f30000c1e1d20 */
[----:B------:R-:W5:Y:S04]  /*9af0*/  @P2 LDG.E.LTC128B.128 R160, [R2.64+0x100] ;  /* 0x0001001202a02981 */ /* 0x000f68000c1e1d20 */
[----:B------:R-:W-:Y:S01]  /*9b00*/  BAR.SYNC.DEFER_BLOCKING 0x0 ;  /* 0x0000000000007b1d */ /* 0x000fe20000010000 */
[----:B------:R-:W-:-:S02]  /*9b10*/  ISETP.LT.AND P3, PT, R135, c[0x0][0x178], P5 ;  /* 0x00005e0087007a0c */ /* 0x000fc40002f61270 */
[C---:B------:R-:W-:Y:S02]  /*9b20*/  ISETP.LT.AND P2, PT, R135.reuse, c[0x0][0x178], P6 ;  /* 0x00005e0087007a0c */ /* 0x040fe40003741270 */
[----:B------:R-:W-:Y:S01]  /*9b30*/  ISETP.LT.AND P4, PT, R140, c[0x0][0x178], P6 ;  /* 0x00005e008c007a0c */ /* 0x000fe20003781270 */
[----:B------:R-:W-:Y:S04]  /*9b40*/  STS.64 [R133.X8], R4 ;  /* 0x0000000485007388 */ /* 0x000fe80000008a00 */
[----:B------:R-:W-:Y:S04]  /*9b50*/  STS.64 [R133.X8+0x20], R8 ;  /* 0x0000200885007388 */ /* 0x000fe80000008a00 */
[----:B------:R1:W-:Y:S04]  /*9b60*/  STS.64 [R133.X8+0x40], R12 ;  /* 0x0000400c85007388 */ /* 0x0003e80000008a00 */
[----:B------:R-:W-:Y:S04]  /*9b70*/  STS.64 [R133.X8+0x60], R16 ;  /* 0x0000601085007388 */ /* 0x000fe80000008a00 */
[----:B------:R-:W-:Y:S04]  /*9b80*/  STS.64 [R133.X8+0x80], R20 ;  /* 0x0000801485007388 */ /* 0x000fe80000008a00 */
[----:B------:R-:W-:Y:S04]  /*9b90*/  STS.64 [R133.X8+0xa0], R24 ;  /* 0x0000a01885007388 */ /* 0x000fe80000008a00 */
[----:B------:R-:W-:Y:S04]  /*9ba0*/  STS.64 [R133.X8+0xc0], R28 ;  /* 0x0000c01c85007388 */ /* 0x000fe80000008a00 */
[----:B------:R-:W-:Y:S04]  /*9bb0*/  STS.64 [R133.X8+0xe0], R32 ;  /* 0x0000e02085007388 */ /* 0x000fe80000008a00 */
[----:B------:R-:W-:Y:S01]  /*9bc0*/  BAR.SYNC.DEFER_BLOCKING 0x0 ;  /* 0x0000000000007b1d */ /* 0x000fe20000010000 */
[----:B-1----:R-:W-:-:S05]  /*9bd0*/  IADD3 R13, R135, 0x8, RZ ;  /* 0x00000008870d7810 */ /* 0x002fca0007ffe0ff */
[----:B------:R-:W1:Y:S04]  /*9be0*/  LDS.128 R164, [R134] ;  /* 0x0000000086a47984 */ /* 0x000e680000000c00 */
[----:B------:R-:W1:Y:S04]  /*9bf0*/  LDS.128 R172, [R134+0x100] ;  /* 0x0001000086ac7984 */ /* 0x000e680000000c00 */
[----:B------:R-:W1:Y:S04]  /*9c00*/  LDS.128 R176, [R134+0x440] ;  /* 0x0004400086b07984 */ /* 0x000e680000000c00 */
[----:B------:R-:W1:Y:S01]  /*9c10*/  LDS.128 R180, [R134+0x540] ;  /* 0x0005400086b47984 */ /* 0x000e620000000c00 */
[----:B--2---:R-:W-:-:S02]  /*9c20*/  FMUL R4, R148, R132 ;  /* 0x0000008494047220 */ /* 0x004fc40000400000 */
[----:B------:R-:W-:Y:S02]  /*9c30*/  FMUL R5, R150, R132 ;  /* 0x0000008496057220 */ /* 0x000fe40000400000 */
[----:B-1----:R-:W-:Y:S02]  /*9c40*/  FFMA R168, R164, R0, R4 ;  /* 0x00000000a4a87223 */ /* 0x002fe40000000004 */
[----:B------:R-:W-:Y:S02]  /*9c50*/  FMUL R4, R151, R132 ;  /* 0x0000008497047220 */ /* 0x000fe40000400000 */
[-C--:B------:R-:W-:Y:S02]  /*9c60*/  FFMA R170, R166, R0.reuse, R5 ;  /* 0x00000000a6aa7223 */ /* 0x080fe40000000005 */
[----:B------:R-:W-:Y:S02]  /*9c70*/  FFMA R171, R167, R0, R4 ;  /* 0x00000000a7ab7223 */ /* 0x000fe40000000004 */
[----:B------:R-:W-:-:S04]  /*9c80*/  FMUL R8, R149, R132 ;  /* 0x0000008495087220 */ /* 0x000fc80000400000 */
[----:B------:R-:W-:Y:S02]  /*9c90*/  FFMA R169, R165, R0, R8 ;  /* 0x00000000a5a97223 */ /* 0x000fe40000000008 */
[-C--:B---3--:R-:W-:Y:S02]  /*9ca0*/  FMUL R5, R154, R132.reuse ;  /* 0x000000849a057220 */ /* 0x088fe40000400000 */
[----:B------:R-:W-:Y:S02]  /*9cb0*/  FMUL R4, R155, R132 ;  /* 0x000000849b047220 */ /* 0x000fe40000400000 */
[----:B------:R-:W-:Y:S01]  /*9cc0*/  FFMA R166, R174, R0, R5 ;  /* 0x00000000aea67223 */ /* 0x000fe20000000005 */
[----:B------:R-:W-:Y:S01]  /*9cd0*/  @P3 MOV R5, R138 ;  /* 0x0000008a00053202 */ /* 0x000fe20000000f00 */
[----:B------:R-:W-:Y:S01]  /*9ce0*/  FFMA R167, R175, R0, R4 ;  /* 0x00000000afa77223 */ /* 0x000fe20000000004 */
[----:B------:R-:W-:Y:S01]  /*9cf0*/  @P3 MOV R4, R139 ;  /* 0x0000008b00043202 */ /* 0x000fe20000000f00 */
[----:B------:R-:W-:-:S02]  /*9d00*/  FMUL R9, R152, R132 ;  /* 0x0000008498097220 */ /* 0x000fc40000400000 */
[----:B------:R-:W-:Y:S02]  /*9d10*/  FMUL R8, R153, R132 ;  /* 0x0000008499087220 */ /* 0x000fe40000400000 */
[----:B------:R1:W-:Y:S01]  /*9d20*/  @P3 STG.E.128 [R4.64], R168 ;  /* 0x000000a804003986 */ /* 0x0003e2000c101d12 */
[-C--:B------:R-:W-:Y:S02]  /*9d30*/  FFMA R164, R172, R0.reuse, R9 ;  /* 0x00000000aca47223 */ /* 0x080fe40000000009 */
[----:B------:R-:W-:Y:S02]  /*9d40*/  FFMA R165, R173, R0, R8 ;  /* 0x00000000ada57223 */ /* 0x000fe40000000008 */
[-C--:B----4-:R-:W-:Y:S02]  /*9d50*/  FMUL R8, R156, R132.reuse ;  /* 0x000000849c087220 */ /* 0x090fe40000400000 */
[-C--:B------:R-:W-:Y:S01]  /*9d60*/  FMUL R9, R157, R132.reuse ;  /* 0x000000849d097220 */ /* 0x080fe20000400000 */
[----:B-1----:R-:W-:Y:S01]  /*9d70*/  @P2 MOV R4, R139 ;  /* 0x0000008b00042202 */ /* 0x002fe20000000f00 */
[----:B-----5:R-:W-:Y:S01]  /*9d80*/  FMUL R16, R161, R132 ;  /* 0x00000084a1107220 */ /* 0x020fe20000400000 */
[----:B------:R-:W-:Y:S01]  /*9d90*/  @P2 MOV R5, R138 ;  /* 0x0000008a00052202 */ /* 0x000fe20000000f00 */
[----:B------:R-:W-:-:S04]  /*9da0*/  FMUL R12, R163, R132 ;  /* 0x00000084a30c7220 */ /* 0x000fc80000400000 */
[----:B------:R1:W-:Y:S01]  /*9db0*/  @P2 STG.E.128 [R4.64+0x100], R164 ;  /* 0x000100a404002986 */ /* 0x0003e2000c101d12 */
[----:B------:R-:W-:Y:S01]  /*9dc0*/  ISETP.LT.AND P2, PT, R140, c[0x0][0x178], P5 ;  /* 0x00005e008c007a0c */ /* 0x000fe20002f41270 */
[----:B-1----:R-:W-:Y:S01]  /*9dd0*/  FFMA R164, R176, R0, R8 ;  /* 0x00000000b0a47223 */ /* 0x002fe20000000008 */
[----:B------:R-:W-:Y:S01]  /*9de0*/  IADD3 R8, P3, R139, c[0x0][0x318], RZ ;  /* 0x0000c6008b087a10 */ /* 0x000fe20007f7e0ff */
[-C--:B------:R-:W-:Y:S02]  /*9df0*/  FMUL R5, R158, R132.reuse ;  /* 0x000000849e057220 */ /* 0x080fe40000400000 */
[----:B------:R-:W-:Y:S02]  /*9e00*/  FMUL R4, R159, R132 ;  /* 0x000000849f047220 */ /* 0x000fe40000400000 */
[-C--:B------:R-:W-:Y:S01]  /*9e10*/  FFMA R165, R177, R0.reuse, R9 ;  /* 0x00000000b1a57223 */ /* 0x080fe20000000009 */
[----:B------:R-:W-:Y:S01]  /*9e20*/  IADD3.X R9, R138, c[0x0][0x31c], RZ, P3, !PT ;  /* 0x0000c7008a097a10 */ /* 0x000fe20001ffe4ff */
[-C--:B------:R-:W-:Y:S01]  /*9e30*/  FFMA R166, R178, R0.reuse, R5 ;  /* 0x00000000b2a67223 */ /* 0x080fe20000000005 */
[----:B------:R-:W-:Y:S01]  /*9e40*/  ISETP.LT.AND P3, PT, R13, c[0x0][0x178], P1 ;  /* 0x00005e000d007a0c */ /* 0x000fe20000f61270 */
[----:B------:R-:W-:-:S02]  /*9e50*/  FFMA R167, R179, R0, R4 ;  /* 0x00000000b3a77223 */ /* 0x000fc40000000004 */
[-C--:B------:R-:W-:Y:S02]  /*9e60*/  FMUL R4, R160, R132.reuse ;  /* 0x00000084a0047220 */ /* 0x080fe40000400000 */
[----:B------:R-:W-:Y:S01]  /*9e70*/  FMUL R5, R162, R132 ;  /* 0x00000084a2057220 */ /* 0x000fe20000400000 */
[----:B------:R1:W-:Y:S02]  /*9e80*/  @P2 STG.E.128 [R8.64], R164 ;  /* 0x000000a408002986 */ /* 0x0003e4000c101d12 */
[----:B-1----:R-:W-:Y:S01]  /*9e90*/  FFMA R164, R180, R0, R4 ;  /* 0x00000000b4a47223 */ /* 0x002fe20000000004 */
[----:B------:R-:W-:Y:S01]  /*9ea0*/  IADD3 R4, P2, R136, R144, RZ ;  /* 0x0000009088047210 */ /* 0x000fe20007f5e0ff */
[-C--:B------:R-:W-:Y:S02]  /*9eb0*/  FFMA R166, R182, R0.reuse, R5 ;  /* 0x00000000b6a67223 */ /* 0x080fe40000000005 */
[-C--:B------:R-:W-:Y:S01]  /*9ec0*/  FFMA R165, R181, R0.reuse, R16 ;  /* 0x00000000b5a57223 */ /* 0x080fe20000000010 */
[----:B------:R-:W-:Y:S01]  /*9ed0*/  IADD3.X R5, R137, R145, RZ, P2, !PT ;  /* 0x0000009189057210 */ /* 0x000fe200017fe4ff */
[----:B------:R-:W-:Y:S01]  /*9ee0*/  FFMA R167, R183, R0, R12 ;  /* 0x00000000b7a77223 */ /* 0x000fe2000000000c */
[----:B------:R-:W-:-:S02]  /*9ef0*/  ISETP.LT.AND P2, PT, R13, c[0x0][0x178], P0 ;  /* 0x00005e000d007a0c */ /* 0x000fc40000741270 */
[----:B------:R-:W-:Y:S02]  /*9f00*/  IADD3 R12, R135, 0xa, RZ ;  /* 0x0000000a870c7810 */ /* 0x000fe40007ffe0ff */
[----:B------:R-:W-:Y:S04]  /*9f10*/  @P4 STG.E.128 [R8.64+0x100], R164 ;  /* 0x000100a408004986 */ /* 0x000fe8000c101d12 */
[----:B------:R-:W2:Y:S01]  /*9f20*/  @P3 LDG.E.LTC128B.128 R148, [R4.64] ;  /* 0x0000001204943981 */ /* 0x000ea2000c1e1d20 */
[----:B------:R-:W-:-:S04]  /*9f30*/  ISETP.LT.AND P3, PT, R12, c[0x0][0x178], P1 ;  /* 0x00005e000c007a0c */ /* 0x000fc80000f61270 */
[----:B------:R-:W3:Y:S01]  /*9f40*/  @P2 LDG.E.LTC128B.128 R152, [R4.64+0x100] ;  /* 0x0001001204982981 */ /* 0x000ee2000c1e1d20 */
[----:B------:R-:W-:-:S04]  /*9f50*/  IADD3 R20, P2, R136, R2, RZ ;  /* 0x0000000288147210 */ /* 0x000fc80007f5e0ff */
[----:B------:R-:W-:Y:S02]  /*9f60*/  IADD3.X R21, R137, R3, RZ, P2, !PT ;  /* 0x0000000389157210 */ /* 0x000fe400017fe4ff */
[----:B------:R-:W-:-:S03]  /*9f70*/  IADD3 R16, P2, R136, 0x100, RZ ;  /* 0x0000010088107810 */ /* 0x000fc60007f5e0ff */
[----:B------:R-:W4:Y:S01]  /*9f80*/  @P3 LDG.E.LTC128B.128 R156, [R20.64] ;  /* 0x00000012149c3981 */ /* 0x000f22000c1e1d20 */
[----:B------:R-:W-:Y:S02]  /*9f90*/  ISETP.LT.AND P3, PT, R12, c[0x0][0x178], P0 ;  /* 0x00005e000c007a0c */ /* 0x000fe40000761270 */
[----:B------:R-:W-:Y:S02]  /*9fa0*/  IADD3.X R140, RZ, R137, RZ, P2, !PT ;  /* 0x00000089ff8c7210 */ /* 0x000fe400017fe4ff */
[----:B------:R-:W-:-:S04]  /*9fb0*/  IADD3 R2, P2, R16, R2, RZ ;  /* 0x0000000210027210 */ /* 0x000fc80007f5e0ff */
[----:B------:R-:W-:-:S05]  /*9fc0*/  IADD3.X R3, R140, R3, RZ, P2, !PT ;  /* 0x000000038c037210 */ /* 0x000fca00017fe4ff */
[----:B------:R2:W5:Y:S04]  /*9fd0*/  @P3 LDG.E.LTC128B.128 R160, [R2.64] ;  /* 0x0000001202a03981 */ /* 0x000568000c1e1d20 */
[----:B------:R-:W-:Y:S01]  /*9fe0*/  BAR.SYNC.DEFER_BLOCKING 0x0 ;  /* 0x0000000000007b1d */ /* 0x000fe20000010000 */
[----:B------:R-:W-:Y:S01]  /*9ff0*/  ISETP.LT.AND P3, PT, R13, c[0x0][0x178], P5 ;  /* 0x00005e000d007a0c */ /* 0x000fe20002f61270 */
[----:B------:R-:W-:Y:S01]  /*a000*/  UIADD3 UR4, UP0, UR4, 0x100, URZ ;  /* 0x0000010004047890 */ /* 0x000fe2000ff1e03f */
[----:B------:R-:W-:-:S03]  /*a010*/  ISETP.LT.AND P4, PT, R12, c[0x0][0x178], P5 ;  /* 0x00005e000c007a0c */ /* 0x000fc60002f81270 */
[----:B------:R-:W-:Y:S01]  /*a020*/  UIADD3.X UR5, URZ, UR5, URZ, UP0, !UPT ;  /* 0x000000053f057290 */ /* 0x000fe200087fe43f */
        /* <DEDUP_REMOVED lines=12> */
[----:B------:R-:W-:Y:S04]  /*a0f0*/  LDS.128 R32, [R134+0x440] ;  /* 0x0004400086207984 */ /* 0x000fe80000000c00 */
[----:B------:R-:W1:Y:S01]  /*a100*/  LDS.128 R144, [R134+0x540] ;  /* 0x0005400086907984 */ /* 0x000e620000000c00 */
[----:B--2---:R-:W-:-:S02]  /*a110*/  FMUL R2, R148, R132 ;  /* 0x0000008494027220 */ /* 0x004fc40000400000 */
[----:B------:R-:W-:Y:S02]  /*a120*/  FMUL R3, R150, R132 ;  /* 0x0000008496037220 */ /* 0x000fe40000400000 */
        /* <DEDUP_REMOVED lines=9> */
[-C--:B---3--:R-:W-:Y:S02]  /*a1c0*/  FMUL R11, R152, R132.reuse ;  /* 0x00000084980b7220 */ /* 0x088fe40000400000 */
[-C--:B------:R-:W-:Y:S01]  /*a1d0*/  FMUL R10, R153, R132.reuse ;  /* 0x00000084990a7220 */ /* 0x080fe20000400000 */
[----:B------:R1:W-:Y:S01]  /*a1e0*/  @P3 STG.E.128 [R2.64], R24 ;  /* 0x0000001802003986 */ /* 0x0003e2000c101d12 */
[-C--:B------:R-:W-:Y:S01]  /*a1f0*/  FMUL R7, R154, R132.reuse ;  /* 0x000000849a077220 */ /* 0x080fe20000400000 */
[----:B------:R-:W-:Y:S01]  /*a200*/  ISETP.LT.AND P3, PT, R12, c[0x0][0x178], P6 ;  /* 0x00005e000c007a0c */ /* 0x000fe20003761270 */
[----:B------:R-:W-:Y:S02]  /*a210*/  FMUL R6, R155, R132 ;  /* 0x000000849b067220 */ /* 0x000fe40000400000 */
[-C--:B-1----:R-:W-:Y:S02]  /*a220*/  FFMA R24, R28, R0.reuse, R11 ;  /* 0x000000001c187223 */ /* 0x082fe4000000000b */
[----:B------:R-:W-:-:S02]  /*a230*/  FFMA R25, R29, R0, R10 ;  /* 0x000000001d197223 */ /* 0x000fc4000000000a */
[-C--:B------:R-:W-:Y:S02]  /*a240*/  FFMA R26, R30, R0.reuse, R7 ;  /* 0x000000001e1a7223 */ /* 0x080fe40000000007 */
[----:B------:R-:W-:Y:S02]  /*a250*/  FFMA R27, R31, R0, R6 ;  /* 0x000000001f1b7223 */ /* 0x000fe40000000006 */
[-C--:B----4-:R-:W-:Y:S02]  /*a260*/  FMUL R7, R156, R132.reuse ;  /* 0x000000849c077220 */ /* 0x090fe40000400000 */
[-C--:B------:R-:W-:Y:S01]  /*a270*/  FMUL R6, R157, R132.reuse ;  /* 0x000000849d067220 */ /* 0x080fe20000400000 */
[----:B------:R1:W-:Y:S01]  /*a280*/  @P2 STG.E.128 [R2.64+0x100], R24 ;  /* 0x0001001802002986 */ /* 0x0003e2000c101d12 */
[----:B------:R-:W-:Y:S01]  /*a290*/  IADD3 R12, P2, R8, c[0x0][0x330], RZ ;  /* 0x0000cc00080c7a10 */ /* 0x000fe20007f5e0ff */
[----:B-----5:R-:W-:-:S03]  /*a2a0*/  FMUL R11, R161, R132 ;  /* 0x00000084a10b7220 */ /* 0x020fc60000400000 */
[----:B------:R-:W-:Y:S01]  /*a2b0*/  IADD3.X R13, R9, c[0x0][0x334], RZ, P2, !PT ;  /* 0x0000cd00090d7a10 */ /* 0x000fe200017fe4ff */
[-C--:B------:R-:W-:Y:S02]  /*a2c0*/  FFMA R29, R145, R0.reuse, R11 ;  /* 0x00000000911d7223 */ /* 0x080fe4000000000b */
[-C--:B-1----:R-:W-:Y:S02]  /*a2d0*/  FFMA R24, R32, R0.reuse, R7 ;  /* 0x0000000020187223 */ /* 0x082fe40000000007 */
[----:B------:R-:W-:Y:S02]  /*a2e0*/  FFMA R25, R33, R0, R6 ;  /* 0x0000000021197223 */ /* 0x000fe40000000006 */
[-C--:B------:R-:W-:Y:S02]  /*a2f0*/  FMUL R7, R158, R132.reuse ;  /* 0x000000849e077220 */ /* 0x080fe40000400000 */
[----:B------:R-:W-:Y:S02]  /*a300*/  FMUL R6, R159, R132 ;  /* 0x000000849f067220 */ /* 0x000fe40000400000 */
[----:B------:R-:W-:-:S02]  /*a310*/  FFMA R26, R34, R0, R7 ;  /* 0x00000000221a7223 */ /* 0x000fc40000000007 */
[----:B------:R-:W-:Y:S01]  /*a320*/  FFMA R27, R35, R0, R6 ;  /* 0x00000000231b7223 */ /* 0x000fe20000000006 */
[----:B------:R-:W-:Y:S01]  /*a330*/  IADD3 R6, P2, R8, UR4, RZ ;  /* 0x0000000408067c10 */ /* 0x000fe2000ff5e0ff */
[-C--:B------:R-:W-:Y:S02]  /*a340*/  FMUL R7, R160, R132.reuse ;  /* 0x00000084a0077220 */ /* 0x080fe40000400000 */
[----:B------:R-:W-:Y:S01]  /*a350*/  FMUL R8, R163, R132 ;  /* 0x00000084a3087220 */ /* 0x000fe20000400000 */
[----:B------:R1:W-:Y:S01]  /*a360*/  @P4 STG.E.128 [R12.64], R24 ;  /* 0x000000180c004986 */ /* 0x0003e2000c101d12 */
[----:B------:R-:W-:Y:S01]  /*a370*/  ISETP.LT.AND P4, PT, R14, c[0x0][0x178], P1 ;  /* 0x00005e000e007a0c */ /* 0x000fe20000f81270 */
[----:B------:R-:W-:Y:S01]  /*a380*/  FFMA R28, R144, R0, R7 ;  /* 0x00000000901c7223 */ /* 0x000fe20000000007 */
[----:B------:R-:W-:Y:S01]  /*a390*/  IADD3.X R7, R9, UR5, RZ, P2, !PT ;  /* 0x0000000509077c10 */ /* 0x000fe200097fe4ff */
[----:B------:R-:W-:Y:S01]  /*a3a0*/  FMUL R9, R162, R132 ;  /* 0x00000084a2097220 */ /* 0x000fe20000400000 */
[----:B------:R-:W-:Y:S01]  /*a3b0*/  IADD3 R10, P2, R136, R4, RZ ;  /* 0x00000004880a7210 */ /* 0x000fe20007f5e0ff */
[----:B------:R-:W-:-:S02]  /*a3c0*/  FFMA R31, R147, R0, R8 ;  /* 0x00000000931f7223 */ /* 0x000fc40000000008 */
[----:B------:R-:W-:Y:S01]  /*a3d0*/  FFMA R30, R146, R0, R9 ;  /* 0x00000000921e7223 */ /* 0x000fe20000000009 */
[----:B------:R-:W-:Y:S02]  /*a3e0*/  IADD3.X R11, R137, R5, RZ, P2, !PT ;  /* 0x00000005890b7210 */ /* 0x000fe400017fe4ff */
[----:B------:R-:W-:Y:S02]  /*a3f0*/  ISETP.LT.AND P2, PT, R14, c[0x0][0x178], P0 ;  /* 0x00005e000e007a0c */ /* 0x000fe40000741270 */
[----:B------:R2:W-:Y:S01]  /*a400*/  @P3 STG.E.128 [R6.64], R28 ;  /* 0x0000001c06003986 */ /* 0x0005e2000c101d12 */
[----:B-1----:R-:W-:Y:S02]  /*a410*/  MOV R24, R148 ;  /* 0x0000009400187202 */ /* 0x002fe40000000f00 */
[----:B------:R-:W-:Y:S02]  /*a420*/  MOV R25, R149 ;  /* 0x0000009500197202 */ /* 0x000fe40000000f00 */
[----:B------:R-:W-:-:S02]  /*a430*/  MOV R26, R150 ;  /* 0x00000096001a7202 */ /* 0x000fc40000000f00 */
[----:B------:R-:W-:-:S06]  /*a440*/  MOV R27, R151 ;  /* 0x00000097001b7202 */ /* 0x000fcc0000000f00 */
[----:B------:R-:W3:Y:S01]  /*a450*/  @P4 LDG.E.LTC128B.128 R24, [R10.64] ;  /* 0x000000120a184981 */ /* 0x000ee2000c1e1d20 */
[----:B--2---:R-:W-:Y:S02]  /*a460*/  IADD3 R6, P3, R16, R4, RZ ;  /* 0x0000000410067210 */ /* 0x004fe40007f7e0ff */
[----:B------:R-:W-:Y:S02]  /*a470*/  IADD3 R4, R135, 0x12, RZ ;  /* 0x0000001287047810 */ /* 0x000fe40007ffe0ff */
[----:B------:R-:W-:Y:S02]  /*a480*/  MOV R28, R152 ;  /* 0x00000098001c7202 */ /* 0x000fe40000000f00 */
[----:B------:R-:W-:Y:S02]  /*a490*/  MOV R29, R153 ;  /* 0x00000099001d7202 */ /* 0x000fe40000000f00 */
[----:B------:R-:W-:Y:S02]  /*a4a0*/  MOV R30, R154 ;  /* 0x0000009a001e7202 */ /* 0x000fe40000000f00 */
[----:B------:R-:W-:-:S02]  /*a4b0*/  MOV R31, R155 ;  /* 0x0000009b001f7202 */ /* 0x000fc40000000f00 */
[----:B------:R-:W-:Y:S02]  /*a4c0*/  IADD3.X R7, R140, R5, RZ, P3, !PT ;  /* 0x000000058c077210 */ /* 0x000fe40001ffe4ff */
[----:B------:R-:W-:-:S03]  /*a4d0*/  ISETP.LT.AND P3, PT, R4, c[0x0][0x178], P1 ;  /* 0x00005e0004007a0c */ /* 0x000fc60000f61270 */
[----:B------:R1:W2:Y:S01]  /*a4e0*/  @P2 LDG.E.LTC128B.128 R28, [R6.64] ;  /* 0x00000012061c2981 */ /* 0x0002a2000c1e1d20 */
[----:B------:R-:W-:Y:S02]  /*a4f0*/  IADD3 R8, P2, R136, R20, RZ ;  /* 0x0000001488087210 */ /* 0x000fe40007f5e0ff */
[----:B------:R-:W-:Y:S02]  /*a500*/  MOV R32, R156 ;  /* 0x0000009c00207202 */ /* 0x000fe40000000f00 */
[----:B------:R-:W-:Y:S02]  /*a510*/  MOV R33, R157 ;  /* 0x0000009d00217202 */ /* 0x000fe40000000f00 */
[----:B------:R-:W-:Y:S02]  /*a520*/  MOV R34, R158 ;  /* 0x0000009e00227202 */ /* 0x000fe40000000f00 */
[----:B------:R-:W-:Y:S02]  /*a530*/  MOV R35, R159 ;  /* 0x0000009f00237202 */ /* 0x000fe40000000f00 */
[----:B------:R-:W-:-:S05]  /*a540*/  IADD3.X R9, R137, R21, RZ, P2, !PT ;  /* 0x0000001589097210 */ /* 0x000fca00017fe4ff */
[----:B------:R-:W4:Y:S01]  /*a550*/  @P3 LDG.E.LTC128B.128 R32, [R8.64] ;  /* 0x0000001208203981 */ /* 0x000f22000c1e1d20 */
[----:B------:R-:W-:Y:S02]  /*a560*/  ISETP.LT.AND P3, PT, R4, c[0x0][0x178], P0 ;  /* 0x00005e0004007a0c */ /* 0x000fe40000761270 */
[----:B------:R-:W-:Y:S02]  /*a570*/  MOV R22, R162 ;  /* 0x000000a200167202 */ /* 0x000fe40000000f00 */
[----:B------:R-:W-:Y:S02]  /*a580*/  MOV R23, R163 ;  /* 0x000000a300177202 */ /* 0x000fe40000000f00 */
[----:B-1----:R-:W-:Y:S02]  /*a590*/  IADD3 R6, P2, R16, R20, RZ ;  /* 0x0000001410067210 */ /* 0x002fe40007f5e0ff */
[----:B------:R-:W-:Y:S02]  /*a5a0*/  MOV R20, R160 ;  /* 0x000000a000147202 */ /* 0x000fe40000000f00 */
[----:B------:R-:W-:-:S02]  /*a5b0*/  IADD3.X R7, R140, R21, RZ, P2, !PT ;  /* 0x000000158c077210 */ /* 0x000fc400017fe4ff */
[----:B------:R-:W-:-:S06]  /*a5c0*/  MOV R21, R161 ;  /* 0x000000a100157202 */ /* 0x000fcc0000000f00 */
[----:B------:R1:W5:Y:S04]  /*a5d0*/  @P3 LDG.E.LTC128B.128 R20, [R6.64] ;  /* 0x0000001206143981 */ /* 0x000368000c1e1d20 */
[----:B------:R-:W-:Y:S01]  /*a5e0*/  BAR.SYNC.DEFER_BLOCKING 0x0 ;  /* 0x0000000000007b1d */ /* 0x000fe20000010000 */
[----:B------:R-:W-:Y:S02]  /*a5f0*/  ISETP.LT.AND P3, PT, R14, c[0x0][0x178], P5 ;  /* 0x00005e000e007a0c */ /* 0x000fe40002f61270 */
[----:B------:R-:W-:Y:S02]  /*a600*/  ISETP.LT.AND P4, PT, R4, c[0x0][0x178], P6 ;  /* 0x00005e0004007a0c */ /* 0x000fe40003781270 */
[----:B------:R-:W-:Y:S02]  /*a610*/  IADD3 R17, R135, 0x18, RZ ;  /* 0x0000001887117810 */ /* 0x000fe40007ffe0ff */
[----:B-1----:R-:W-:Y:S01]  /*a620*/  IADD3 R6, P2, R2, c[0x0][0x330], RZ ;  /* 0x0000cc0002067a10 */ /* 0x002fe20007f5e0ff */
[----:B------:R-:W-:Y:S04]  /*a630*/  STS.64 [R133.X8], R64 ;  /* 0x0000004085007388 */ /* 0x000fe80000008a00 */
[----:B------:R-:W-:Y:S04]  /*a640*/  STS.64 [R133.X8+0x20], R60 ;  /* 0x0000203c85007388 */ /* 0x000fe80000008a00 */
[----:B------:R-:W-:Y:S04]  /*a650*/  STS.64 [R133.X8+0x40], R56 ;  /* 0x0000403885007388 */ /* 0x000fe80000008a00 */
[----:B------:R-:W-:Y:S04]  /*a660*/  STS.64 [R133.X8+0x60], R52 ;  /* 0x0000603485007388 */ /* 0x000fe80000008a00 */
[----:B------:R-:W-:Y:S04]  /*a670*/  STS.64 [R133.X8+0x80], R48 ;  /* 0x0000803085007388 */ /* 0x000fe80000008a00 */
[----:B------:R-:W-:Y:S04]  /*a680*/  STS.64 [R133.X8+0xa0], R44 ;  /* 0x0000a02c85007388 */ /* 0x000fe80000008a00 */
[----:B------:R-:W-:Y:S04]  /*a690*/  STS.64 [R133.X8+0xc0], R40 ;  /* 0x0000c02885007388 */ /* 0x000fe80000008a00 */
[----:B------:R-:W-:Y:S04]  /*a6a0*/  STS.64 [R133.X8+0xe0], R36 ;  /* 0x0000e02485007388 */ /* 0x000fe80000008a00 */
[----:B------:R-:W-:Y:S06]  /*a6b0*/  BAR.SYNC.DEFER_BLOCKING 0x0 ;  /* 0x0000000000007b1d */ /* 0x000fec0000010000 */
[----:B------:R-:W1:Y:S04]  /*a6c0*/  LDS.128 R144, [R134] ;  /* 0x0000000086907984 */ /* 0x000e680000000c00 */
[----:B------:R-:W1:Y:S04]  /*a6d0*/  LDS.128 R148, [R134+0x100] ;  /* 0x0001000086947984 */ /* 0x000e680000000c00 */
[----:B------:R-:W1:Y:S04]  /*a6e0*/  LDS.128 R152, [R134+0x440] ;  /* 0x0004400086987984 */ /* 0x000e680000000c00 */
[----:B------:R-:W1:Y:S01]  /*a6f0*/  LDS.128 R156, [R134+0x540] ;  /* 0x00054000869c7984 */ /* 0x000e620000000c00 */
[----:B---3--:R-:W-:-:S02]  /*a700*/  FMUL R5, R24, R132 ;  /* 0x0000008418057220 */ /* 0x008fc40000400000 */
[----:B------:R-:W-:Y:S02]  /*a710*/  FMUL R7, R25, R132 ;  /* 0x0000008419077220 */ /* 0x000fe40000400000 */
[----:B-1----:R-:W-:Y:S02]  /*a720*/  FFMA R144, R144, R0, R5 ;  /* 0x0000000090907223 */ /* 0x002fe40000000005 */
[-C--:B------:R-:W-:Y:S02]  /*a730*/  FMUL R5, R26, R132.reuse ;  /* 0x000000841a057220 */ /* 0x080fe40000400000 */
[----:B------:R-:W-:Y:S02]  /*a740*/  FMUL R15, R27, R132 ;  /* 0x000000841b0f7220 */ /* 0x000fe40000400000 */
[-C--:B------:R-:W-:Y:S01]  /*a750*/  FFMA R145, R145, R0.reuse, R7 ;  /* 0x0000000091917223 */ /* 0x080fe20000000007 */
[----:B------:R-:W-:Y:S01]  /*a760*/  IADD3.X R7, R3, c[0x0][0x334], RZ, P2, !PT ;  /* 0x0000cd0003077a10 */ /* 0x000fe200017fe4ff */
[-C--:B------:R-:W-:Y:S01]  /*a770*/  FFMA R146, R146, R0.reuse, R5 ;  /* 0x0000000092927223 */ /* 0x080fe20000000005 */
[----:B------:R-:W-:Y:S01]  /*a780*/  ISETP.LT.AND P2, PT, R14, c[0x0][0x178], P6 ;  /* 0x00005e000e007a0c */ /* 0x000fe20003741270 */
[----:B------:R-:W-:-:S02]  /*a790*/  FFMA R147, R147, R0, R15 ;  /* 0x0000000093937223 */ /* 0x000fc4000000000f */
[----:B--2---:R-:W-:-:S03]  /*a7a0*/  FMUL R5, R28, R132 ;  /* 0x000000841c057220 */ /* 0x004fc60000400000 */
[----:B------:R1:W-:Y:S01]  /*a7b0*/  @P3 STG.E.128 [R6.64], R144 ;  /* 0x0000009006003986 */ /* 0x0003e2000c101d12 */
[-C--:B------:R-:W-:Y:S01]  /*a7c0*/  FMUL R14, R29, R132.reuse ;  /* 0x000000841d0e7220 */ /* 0x080fe20000400000 */
[----:B------:R-:W-:Y:S01]  /*a7d0*/  IADD3 R2, P3, R2, UR4, RZ ;  /* 0x0000000402027c10 */ /* 0x000fe2000ff7e0ff */
[----:B------:R-:W-:-:S03]  /*a7e0*/  FMUL R15, R31, R132 ;  /* 0x000000841f0f7220 */ /* 0x000fc60000400000 */
[----:B------:R-:W-:Y:S02]  /*a7f0*/  IADD3.X R3, R3, UR5, RZ, P3, !PT ;  /* 0x0000000503037c10 */ /* 0x000fe40009ffe4ff */
[----:B------:R-:W-:Y:S01]  /*a800*/  ISETP.LT.AND P3, PT, R4, c[0x0][0x178], P5 ;  /* 0x00005e0004007a0c */ /* 0x000fe20002f61270 */
[----:B-1----:R-:W-:Y:S02]  /*a810*/  FFMA R144, R148, R0, R5 ;  /* 0x0000000094907223 */ /* 0x002fe40000000005 */
[----:B------:R-:W-:Y:S02]  /*a820*/  FMUL R5, R30, R132 ;  /* 0x000000841e057220 */ /* 0x000fe40000400000 */
[-C--:B------:R-:W-:Y:S02]  /*a830*/  FFMA R145, R149, R0.reuse, R14 ;  /* 0x0000000095917223 */ /* 0x080fe4000000000e */
[-C--:B------:R-:W-:Y:S02]  /*a840*/  FFMA R146, R150, R0.reuse, R5 ;  /* 0x0000000096927223 */ /* 0x080fe40000000005 */
[----:B------:R-:W-:-:S02]  /*a850*/  FFMA R147, R151, R0, R15 ;  /* 0x0000000097937223 */ /* 0x000fc4000000000f */
[-C--:B----4-:R-:W-:Y:S02]  /*a860*/  FMUL R5, R32, R132.reuse ;  /* 0x0000008420057220 */ /* 0x090fe40000400000 */
[----:B-----5:R-:W-:Y:S01]  /*a870*/  FMUL R14, R21, R132 ;  /* 0x00000084150e7220 */ /* 0x020fe20000400000 */
[----:B------:R1:W-:Y:S01]  /*a880*/  @P2 STG.E.128 [R2.64], R144 ;  /* 0x0000009002002986 */ /* 0x0003e2000c101d12 */
[----:B------:R-:W-:Y:S01]  /*a890*/  FFMA R148, R152, R0, R5 ;  /* 0x0000000098947223 */ /* 0x000fe20000000005 */
[----:B------:R-:W-:Y:S01]  /*a8a0*/  IADD3 R4, P2, R12, c[0x0][0x330], RZ ;  /* 0x0000cc000c047a10 */ /* 0x000fe20007f5e0ff */
[----:B------:R-:W-:-:S04]  /*a8b0*/  FMUL R5, R33, R132 ;  /* 0x0000008421057220 */ /* 0x000fc80000400000 */
[----:B------:R-:W-:Y:S01]  /*a8c0*/  FFMA R149, R153, R0, R5 ;  /* 0x0000000099957223 */ /* 0x000fe20000000005 */
[----:B------:R-:W-:Y:S01]  /*a8d0*/  IADD3.X R5, R13, c[0x0][0x334], RZ, P2, !PT ;  /* 0x0000cd000d057a10 */ /* 0x000fe200017fe4ff */
[-C--:B-1----:R-:W-:Y:S02]  /*a8e0*/  FMUL R3, R34, R132.reuse ;  /* 0x0000008422037220 */ /* 0x082fe40000400000 */
[----:B------:R-:W-:Y:S02]  /*a8f0*/  FMUL R2, R35, R132 ;  /* 0x0000008423027220 */ /* 0x000fe40000400000 */
[-C--:B------:R-:W-:Y:S02]  /*a900*/  FFMA R150, R154, R0.reuse, R3 ;  /* 0x000000009a967223 */ /* 0x080fe40000000003 */
[----:B------:R-:W-:Y:S01]  /*a910*/  FFMA R151, R155, R0, R2 ;  /* 0x000000009b977223 */ /* 0x000fe20000000002 */
[----:B------:R-:W-:Y:S01]  /*a920*/  IADD3 R2, P2, R12, UR4, RZ ;  /* 0x000000040c027c10 */ /* 0x000fe2000ff5e0ff */
[----:B------:R-:W-:-:S02]  /*a930*/  FMUL R3, R20, R132 ;  /* 0x0000008414037220 */ /* 0x000fc40000400000 */
[----:B------:R-:W-:Y:S01]  /*a940*/  FMUL R147, R23, R132 ;  /* 0x0000008417937220 */ /* 0x000fe20000400000 */
[----:B------:R-:W-:Y:S01]  /*a950*/  @P3 STG.E.128 [R4.64], R148 ;  /* 0x0000009404003986 */ /* 0x000fe2000c101d12 */
[----:B------:R-:W-:Y:S01]  /*a960*/  ISETP.LT.AND P3, PT, R17, c[0x0][0x178], P1 ;  /* 0x00005e0011007a0c */ /* 0x000fe20000f61270 */
[----:B------:R-:W-:Y:S01]  /*a970*/  FFMA R144, R156, R0, R3 ;  /* 0x000000009c907223 */ /* 0x000fe20000000003 */
[----:B------:R-:W-:Y:S01]  /*a980*/  IADD3.X R3, R13, UR5, RZ, P2, !PT ;  /* 0x000000050d037c10 */ /* 0x000fe200097fe4ff */
[----:B------:R-:W-:Y:S01]  /*a990*/  FMUL R13, R22, R132 ;  /* 0x00000084160d7220 */ /* 0x000fe20000400000 */
[----:B------:R-:W-:Y:S01]  /*a9a0*/  IADD3 R12, P2, R136, R10, RZ ;  /* 0x0000000a880c7210 */ /* 0x000fe20007f5e0ff */
[-C--:B------:R-:W-:Y:S02]  /*a9b0*/  FFMA R145, R157, R0.reuse, R14 ;  /* 0x000000009d917223 */ /* 0x080fe4000000000e */
[-C--:B------:R-:W-:Y:S01]  /*a9c0*/  FFMA R146, R158, R0.reuse, R13 ;  /* 0x000000009e927223 */ /* 0x080fe2000000000d */
[----:B------:R-:W-:Y:S01]  /*a9d0*/  IADD3.X R13, R137, R11, RZ, P2, !PT ;  /* 0x0000000b890d7210 */ /* 0x000fe200017fe4ff */
[----:B------:R-:W-:Y:S01]  /*a9e0*/  FFMA R147, R159, R0, R147 ;  /* 0x000000009f937223 */ /* 0x000fe20000000093 */
[----:B------:R-:W-:-:S04]  /*a9f0*/  ISETP.LT.AND P2, PT, R17, c[0x0][0x178], P0 ;  /* 0x00005e0011007a0c */ /* 0x000fc80000741270 */
[----:B------:R1:W-:Y:S04]  /*aa00*/  @P4 STG.E.128 [R2.64], R144 ;  /* 0x0000009002004986 */ /* 0x0003e8000c101d12 */
[----:B------:R-:W2:Y:S01]  /*aa10*/  @P3 LDG.E.LTC128B.128 R24, [R12.64] ;  /* 0x000000120c183981 */ /* 0x000ea2000c1e1d20 */
[----:B-1----:R-:W-:Y:S02]  /*aa20*/  IADD3 R2, P3, R10, R16, RZ ;  /* 0x000000100a027210 */ /* 0x002fe40007f7e0ff */
[----:B------:R-:W-:Y:S02]  /*aa30*/  IADD3 R10, R135, 0x1a, RZ ;  /* 0x0000001a870a7810 */ /* 0x000fe40007ffe0ff */
[----:B------:R-:W-:Y:S02]  /*aa40*/  IADD3.X R3, R11, R140, RZ, P3, !PT ;  /* 0x0000008c0b037210 */ /* 0x000fe40001ffe4ff */
[----:B------:R-:W-:-:S03]  /*aa50*/  ISETP.LT.AND P3, PT, R10, c[0x0][0x178], P1 ;  /* 0x00005e000a007a0c */ /* 0x000fc60000f61270 */
[----:B------:R1:W3:Y:S01]  /*aa60*/  @P2 LDG.E.LTC128B.128 R28, [R2.64] ;  /* 0x00000012021c2981 */ /* 0x0002e2000c1e1d20 */
[----:B------:R-:W-:-:S04]  /*aa70*/  IADD3 R14, P2, R136, R8, RZ ;  /* 0x00000008880e7210 */ /* 0x000fc80007f5e0ff */
[----:B------:R-:W-:-:S05]  /*aa80*/  IADD3.X R15, R137, R9, RZ, P2, !PT ;  /* 0x00000009890f7210 */ /* 0x000fca00017fe4ff */
[----:B------:R-:W4:Y:S01]  /*aa90*/  @P3 LDG.E.LTC128B.128 R32, [R14.64] ;  /* 0x000000120e203981 */ /* 0x000f22000c1e1d20 */
[----:B------:R-:W-:Y:S02]  /*aaa0*/  ISETP.LT.AND P3, PT, R10, c[0x0][0x178], P0 ;  /* 0x00005e000a007a0c */ /* 0x000fe40000761270 */
[----:B-1----:R-:W-:-:S04]  /*aab0*/  IADD3 R2, P2, R8, R16, RZ ;  /* 0x0000001008027210 */ /* 0x002fc80007f5e0ff */
[----:B------:R-:W-:-:S07]  /*aac0*/  IADD3.X R3, R9, R140, RZ, P2, !PT ;  /* 0x0000008c09037210 */ /* 0x000fce00017fe4ff */
[----:B------:R2:W5:Y:S04]  /*aad0*/  @P3 LDG.E.LTC128B.128 R20, [R2.64] ;  /* 0x0000001202143981 */ /* 0x000568000c1e1d20 */
[----:B------:R-:W-:Y:S01]  /*aae0*/  BAR.SYNC.DEFER_BLOCKING 0x0 ;  /* 0x0000000000007b1d */ /* 0x000fe20000010000 */
[----:B------:R-:W-:Y:S02]  /*aaf0*/  ISETP.LT.AND P3, PT, R17, c[0x0][0x178], P5 ;  /* 0x00005e0011007a0c */ /* 0x000fe40002f61270 */
[----:B------:R-:W-:-:S03]  /*ab00*/  ISETP.LT.AND P4, PT, R10, c[0x0][0x178], P6 ;  /* 0x00005e000a007a0c */ /* 0x000fc60003781270 */
        /* <DEDUP_REMOVED lines=23> */
[----:B------:R-:W-:-:S05]  /*ac80*/  FFMA R39, R39, R0, R9 ;  /* 0x0000000027277223 */ /* 0x000fca0000000009 */
[----:B------:R1:W-:Y:S01]  /*ac90*/  @P3 STG.E.128 [R2.64], R36 ;  /* 0x0000002402003986 */ /* 0x0003e2000c101d12 */
[----:B------:R-:W-:-:S04]  /*aca0*/  IADD3 R6, P3, R6, UR4, RZ ;  /* 0x0000000406067c10 */ /* 0x000fc8000ff7e0ff */
[----:B------:R-:W-:Y:S02]  /*acb0*/  IADD3.X R7, R7, UR5, RZ, P3, !PT ;  /* 0x0000000507077c10 */ /* 0x000fe40009ffe4ff */
[----:B------:R-:W-:Y:S01]  /*acc0*/  ISETP.LT.AND P3, PT, R10, c[0x0][0x178], P5 ;  /* 0x00005e000a007a0c */ /* 0x000fe20002f61270 */
[-C--:B---3--:R-:W-:Y:S02]  /*acd0*/  FMUL R8, R28, R132.reuse ;  /* 0x000000841c087220 */ /* 0x088fe40000400000 */
[-C--:B------:R-:W-:Y:S02]  /*ace0*/  FMUL R9, R29, R132.reuse ;  /* 0x000000841d097220 */ /* 0x080fe40000400000 */
[----:B------:R-:W-:Y:S02]  /*acf0*/  FMUL R11, R31, R132 ;  /* 0x000000841f0b7220 */ /* 0x000fe40000400000 */
[----:B-1----:R-:W-:Y:S02]  /*ad00*/  FFMA R36, R40, R0, R8 ;  /* 0x0000000028247223 */ /* 0x002fe40000000008 */
[----:B------:R-:W-:-:S02]  /*ad10*/  FMUL R8, R30, R132 ;  /* 0x000000841e087220 */ /* 0x000fc40000400000 */
[-C--:B------:R-:W-:Y:S02]  /*ad20*/  FFMA R37, R41, R0.reuse, R9 ;  /* 0x0000000029257223 */ /* 0x080fe40000000009 */
[-C--:B------:R-:W-:Y:S02]  /*ad30*/  FFMA R38, R42, R0.reuse, R8 ;  /* 0x000000002a267223 */ /* 0x080fe40000000008 */
[----:B------:R-:W-:Y:S02]  /*ad40*/  FFMA R39, R43, R0, R11 ;  /* 0x000000002b277223 */ /* 0x000fe4000000000b */
[-C--:B----4-:R-:W-:Y:S02]  /*ad50*/  FMUL R8, R32, R132.reuse ;  /* 0x0000008420087220 */ /* 0x090fe40000400000 */
[-C--:B------:R-:W-:Y:S01]  /*ad60*/  FMUL R9, R33, R132.reuse ;  /* 0x0000008421097220 */ /* 0x080fe20000400000 */
[----:B------:R1:W-:Y:S01]  /*ad70*/  @P2 STG.E.128 [R6.64], R36 ;  /* 0x0000002406002986 */ /* 0x0003e2000c101d12 */
[----:B-----5:R-:W-:-:S02]  /*ad80*/  FMUL R17, R21, R132 ;  /* 0x0000008415117220 */ /* 0x020fc40000400000 */
        /* <DEDUP_REMOVED lines=8> */
[----:B------:R-:W-:Y:S01]  /*ae10*/  IADD3 R7, R135, 0x20, RZ ;  /* 0x0000002087077810 */ /* 0x000fe20007ffe0ff */
[----:B------:R-:W-:Y:S01]  /*ae20*/  FFMA R39, R47, R0, R6 ;  /* 0x000000002f277223 */ /* 0x000fe20000000006 */
[----:B------:R-:W-:Y:S01]  /*ae30*/  IADD3 R4, P2, R4, UR4, RZ ;  /* 0x0000000404047c10 */ /* 0x000fe2000ff5e0ff */
[----:B------:R-:W-:-:S03]  /*ae40*/  FMUL R6, R20, R132 ;  /* 0x0000008414067220 */ /* 0x000fc60000400000 */
[----:B------:R1:W-:Y:S01]  /*ae50*/  @P3 STG.E.128 [R8.64], R36 ;  /* 0x0000002408003986 */ /* 0x0003e2000c101d12 */
[----:B------:R-:W-:Y:S02]  /*ae60*/  ISETP.LT.AND P3, PT, R7, c[0x0][0x178], P1 ;  /* 0x00005e0007007a0c */ /* 0x000fe40000f61270 */
[----:B------:R-:W-:Y:S02]  /*ae70*/  IADD3.X R5, R5, UR5, RZ, P2, !PT ;  /* 0x0000000505057c10 */ /* 0x000fe400097fe4ff */
[----:B------:R-:W-:Y:S01]  /*ae80*/  IADD3 R10, P2, R136, R12, RZ ;  /* 0x0000000c880a7210 */ /* 0x000fe20007f5e0ff */
[----:B-1----:R-:W-:Y:S02]  /*ae90*/  FFMA R36, R48, R0, R6 ;  /* 0x0000000030247223 */ /* 0x002fe40000000006 */
[----:B------:R-:W-:Y:S02]  /*aea0*/  FMUL R6, R23, R132 ;  /* 0x0000008417067220 */ /* 0x000fe40000400000 */
[----:B------:R-:W-:-:S02]  /*aeb0*/  FFMA R37, R49, R0, R17 ;  /* 0x0000000031257223 */ /* 0x000fc40000000011 */
[-C--:B------:R-:W-:Y:S01]  /*aec0*/  FFMA R38, R50, R0.reuse, R11 ;  /* 0x0000000032267223 */ /* 0x080fe2000000000b */
[----:B------:R-:W-:Y:S01]  /*aed0*/  IADD3.X R11, R137, R13, RZ, P2, !PT ;  /* 0x0000000d890b7210 */ /* 0x000fe200017fe4ff */
[----:B------:R-:W-:Y:S01]  /*aee0*/  FFMA R39, R51, R0, R6 ;  /* 0x0000000033277223 */ /* 0x000fe20000000006 */
[----:B------:R-:W-:-:S04]  /*aef0*/  ISETP.LT.AND P2, PT, R7, c[0x0][0x178], P0 ;  /* 0x00005e0007007a0c */ /* 0x000fc80000741270 */
[----:B------:R1:W-:Y:S01]  /*af00*/  @P4 STG.E.128 [R4.64], R36 ;  /* 0x0000002404004986 */ /* 0x0003e2000c101d12 */
[----:B------:R-:W-:-:S03]  /*af10*/  IADD3 R6, R135, 0x22, RZ ;  /* 0x0000002287067810 */ /* 0x000fc60007ffe0ff */
[----:B------:R-:W2:Y:S01]  /*af20*/  @P3 LDG.E.LTC128B.128 R24, [R10.64] ;  /* 0x000000120a183981 */ /* 0x000ea2000c1e1d20 */
[----:B-1----:R-:W-:-:S04]  /*af30*/  IADD3 R4, P3, R12, R16, RZ ;  /* 0x000000100c047210 */ /* 0x002fc80007f7e0ff */
        /* <DEDUP_REMOVED lines=12> */
[----:B------:R-:W-:Y:S02]  /*b000*/  ISETP.LT.AND P4, PT, R6, c[0x0][0x178], P6 ;  /* 0x00005e0006007a0c */ /* 0x000fe40003781270 */
[----:B------:R-:W-:Y:S01]  /*b010*/  IADD3 R17, R135, 0x28, RZ ;  /* 0x0000002887117810 */ /* 0x000fe20007ffe0ff */
        /* <DEDUP_REMOVED lines=36> */
[----:B----4-:R-:W-:-:S03]  /*b260*/  FMUL R7, R32, R132 ;  /* 0x0000008420077220 */ /* 0x010fc60000400000 */
[----:B------:R1:W-:Y:S01]  /*b270*/  @P2 STG.E.128 [R2.64], R36 ;  /* 0x0000002402002986 */ /* 0x0003e2000c101d12 */
[----:B------:R-:W-:Y:S01]  /*b280*/  FFMA R40, R44, R0, R7 ;  /* 0x000000002c287223 */ /* 0x000fe20000000007 */
[----:B------:R-:W-:Y:S01]  /*b290*/  IADD3 R6, P2, R8, c[0x0][0x330], RZ ;  /* 0x0000cc0008067a10 */ /* 0x000fe20007f5e0ff */
[----:B------:R-:W-:-:S04]  /*b2a0*/  FMUL R7, R33, R132 ;  /* 0x0000008421077220 */ /* 0x000fc80000400000 */
[----:B------:R-:W-:Y:S01]  /*b2b0*/  FFMA R41, R45, R0, R7 ;  /* 0x000000002d297223 */ /* 0x000fe20000000007 */
[----:B------:R-:W-:Y:S01]  /*b2c0*/  IADD3.X R7, R9, c[0x0][0x334], RZ, P2, !PT ;  /* 0x0000cd0009077a10 */ /* 0x000fe200017fe4ff */
[-C--:B-----5:R-:W-:Y:S02]  /*b2d0*/  FMUL R14, R21, R132.reuse ;  /* 0x00000084150e7220 */ /* 0x0a0fe40000400000 */
        /* <DEDUP_REMOVED lines=25> */
[----:B------:R-:W-:Y:S02]  /*b470*/  IADD3 R14, P2, R136, R12, RZ ;  /* 0x0000000c880e7210 */ /* 0x000fe40007f5e0ff */
[----:B------:R-:W-:Y:S02]  /*b480*/  ISETP.LT.AND P3, PT, R10, c[0x0][0x178], P0 ;  /* 0x00005e000a007a0c */ /* 0x000fe40000761270 */
[----:B------:R-:W-:-:S05]  /*b490*/  IADD3.X R15, R137, R13, RZ, P2, !PT ;  /* 0x0000000d890f7210 */ /* 0x000fca00017fe4ff */
[----:B------:R-:W4:Y:S01]  /*b4a0*/  @P4 LDG.E.LTC128B.128 R32, [R14.64] ;  /* 0x000000120e204981 */ /* 0x000f22000c1e1d20 */
[----:B-1----:R-:W-:-:S04]  /*b4b0*/  IADD3 R2, P2, R12, R16, RZ ;  /* 0x000000100c027210 */ /* 0x002fc80007f5e0ff */
[----:B------:R-:W-:-:S05]  /*b4c0*/  IADD3.X R3, R13, R140, RZ, P2, !PT ;  /* 0x0000008c0d037210 */ /* 0x000fca00017fe4ff */
[----:B------:R2:W5:Y:S04]  /*b4d0*/  @P3 LDG.E.LTC128B.128 R20, [R2.64] ;  /* 0x0000001202143981 */ /* 0x000568000c1e1d20 */
[----:B------:R-:W-:Y:S06]  /*b4e0*/  BAR.SYNC.DEFER_BLOCKING 0x0 ;  /* 0x0000000000007b1d */ /* 0x000fec0000010000 */
        /* <DEDUP_REMOVED lines=13> */
[----:B------:R-:W-:-:S02]  /*b5c0*/  ISETP.LT.AND P3, PT, R17, c[0x0][0x178], P5 ;  /* 0x00005e0011007a0c */ /* 0x000fc40002f61270 */
[----:B------:R-:W-:Y:S01]  /*b5d0*/  ISETP.LT.AND P4, PT, R10, c[0x0][0x178], P5 ;  /* 0x00005e000a007a0c */ /* 0x000fe20002f81270 */
[-C--:B--2---:R-:W-:Y:S02]  /*b5e0*/  FMUL R2, R24, R132.reuse ;  /* 0x0000008418027220 */ /* 0x084fe40000400000 */
[----:B------:R-:W-:Y:S02]  /*b5f0*/  FMUL R3, R26, R132 ;  /* 0x000000841a037220 */ /* 0x000fe40000400000 */
[----:B-1----:R-:W-:Y:S01]  /*b600*/  FFMA R36, R36, R0, R2 ;  /* 0x0000000024247223 */ /* 0x002fe20000000002 */
[----:B------:R-:W-:Y:S01]  /*b610*/  IADD3 R2, P2, R4, c[0x0][0x330], RZ ;  /* 0x0000cc0004027a10 */ /* 0x000fe20007f5e0ff */
[-C--:B------:R-:W-:Y:S02]  /*b620*/  FMUL R11, R25, R132.reuse ;  /* 0x00000084190b7220 */ /* 0x080fe40000400000 */
[----:B------:R-:W-:Y:S02]  /*b630*/  FMUL R12, R27, R132 ;  /* 0x000000841b0c7220 */ /* 0x000fe40000400000 */
[-C--:B------:R-:W-:Y:S01]  /*b640*/  FFMA R38, R38, R0.reuse, R3 ;  /* 0x0000000026267223 */ /* 0x080fe20000000003 */
[----:B------:R-:W-:Y:S01]  /*b650*/  IADD3.X R3, R5, c[0x0][0x334], RZ, P2, !PT ;  /* 0x0000cd0005037a10 */ /* 0x000fe200017fe4ff */
[----:B------:R-:W-:-:S02]  /*b660*/  FFMA R37, R37, R0, R11 ;  /* 0x0000000025257223 */ /* 0x000fc4000000000b */
[----:B------:R-:W-:Y:S01]  /*b670*/  FFMA R39, R39, R0, R12 ;  /* 0x0000000027277223 */ /* 0x000fe2000000000c */
[----:B------:R-:W-:-:S04]  /*b680*/  ISETP.LT.AND P2, PT, R17, c[0x0][0x178], P6 ;  /* 0x00005e0011007a0c */ /* 0x000fc80003741270 */
        /* <DEDUP_REMOVED lines=16> */
[-C--:B------:R-:W-:Y:S02]  /*b790*/  FMUL R10, R34, R132.reuse ;  /* 0x00000084220a7220 */ /* 0x080fe40000400000 */
[----:B------:R-:W-:Y:S01]  /*b7a0*/  FMUL R11, R33, R132 ;  /* 0x00000084210b7220 */ /* 0x000fe20000400000 */
[----:B------:R-:W-:Y:S01]  /*b7b0*/  IADD3.X R13, R7, c[0x0][0x334], RZ, P2, !PT ;  /* 0x0000cd00070d7a10 */ /* 0x000fe200017fe4ff */
[----:B------:R-:W-:Y:S01]  /*b7c0*/  FFMA R42, R46, R0, R10 ;  /* 0x000000002e2a7223 */ /* 0x000fe2000000000a */
[----:B------:R-:W-:Y:S01]  /*b7d0*/  IADD3 R6, P2, R6, UR4, RZ ;  /* 0x0000000406067c10 */ /* 0x000fe2000ff5e0ff */
[----:B-----5:R-:W-:Y:S02]  /*b7e0*/  FMUL R10, R21, R132 ;  /* 0x00000084150a7220 */ /* 0x020fe40000400000 */
[----:B------:R-:W-:Y:S01]  /*b7f0*/  FFMA R41, R45, R0, R11 ;  /* 0x000000002d297223 */ /* 0x000fe2000000000b */
[----:B------:R-:W-:Y:S01]  /*b800*/  IADD3.X R7, R7, UR5, RZ, P2, !PT ;  /* 0x0000000507077c10 */ /* 0x000fe200097fe4ff */
[----:B-1----:R-:W-:-:S02]  /*b810*/  FMUL R5, R35, R132 ;  /* 0x0000008423057220 */ /* 0x002fc40000400000 */
[----:B------:R-:W-:Y:S02]  /*b820*/  FMUL R4, R20, R132 ;  /* 0x0000008414047220 */ /* 0x000fe40000400000 */
[-C--:B------:R-:W-:Y:S02]  /*b830*/  FFMA R43, R47, R0.reuse, R5 ;  /* 0x000000002f2b7223 */ /* 0x080fe40000000005 */
[----:B------:R-:W-:Y:S02]  /*b840*/  FFMA R36, R48, R0, R4 ;  /* 0x0000000030247223 */ /* 0x000fe40000000004 */
[-C--:B------:R-:W-:Y:S02]  /*b850*/  FMUL R5, R22, R132.reuse ;  /* 0x0000008416057220 */ /* 0x080fe40000400000 */
[----:B------:R-:W-:Y:S02]  /*b860*/  FMUL R4, R23, R132 ;  /* 0x0000008417047220 */ /* 0x000fe40000400000 */
[----:B------:R-:W-:-:S02]  /*b870*/  FFMA R37, R49, R0, R10 ;  /* 0x0000000031257223 */ /* 0x000fc4000000000a */
[-C--:B------:R-:W-:Y:S02]  /*b880*/  FFMA R38, R50, R0.reuse, R5 ;  /* 0x0000000032267223 */ /* 0x080fe40000000005 */
[----:B------:R-:W-:Y:S01]  /*b890*/  FFMA R39, R51, R0, R4 ;  /* 0x0000000033277223 */ /* 0x000fe20000000004 */
[----:B------:R-:W-:Y:S01]  /*b8a0*/  IADD3 R4, R135, 0x30, RZ ;  /* 0x0000003087047810 */ /* 0x000fe20007ffe0ff */
[----:B------:R-:W-:Y:S01]  /*b8b0*/  @P4 STG.E.128 [R12.64], R40 ;  /* 0x000000280c004986 */ /* 0x000fe2000c101d12 */
[----:B------:R-:W-:Y:S02]  /*b8c0*/  IADD3 R10, P2, R136, R8, RZ ;  /* 0x00000008880a7210 */ /* 0x000fe40007f5e0ff */
[C---:B------:R-:W-:Y:S01]  /*b8d0*/  ISETP.LT.AND P4, PT, R4.reuse, c[0x0][0x178], P1 ;  /* 0x00005e0004007a0c */ /* 0x040fe20000f81270 */
[----:B------:R1:W-:Y:S01]  /*b8e0*/  @P3 STG.E.128 [R6.64], R36 ;  /* 0x0000002406003986 */ /* 0x0003e2000c101d12 */
[----:B------:R-:W-:Y:S02]  /*b8f0*/  ISETP.LT.AND P3, PT, R4, c[0x0][0x178], P0 ;  /* 0x00005e0004007a0c */ /* 0x000fe40000761270 */
[----:B------:R-:W-:-:S02]  /*b900*/  IADD3.X R11, R137, R9, RZ, P2, !PT ;  /* 0x00000009890b7210 */ /* 0x000fc400017fe4ff */
[----:B------:R-:W-:-:S07]  /*b910*/  IADD3 R17, R135, 0x32, RZ ;  /* 0x0000003287117810 */ /* 0x000fce0007ffe0ff */
[----:B------:R-:W2:Y:S01]  /*b920*/  @P4 LDG.E.LTC128B.128 R24, [R10.64] ;  /* 0x000000120a184981 */ /* 0x000ea2000c1e1d20 */
[----:B-1----:R-:W-:-:S04]  /*b930*/  IADD3 R6, P2, R8, R16, RZ ;  /* 0x0000001008067210 */ /* 0x002fc80007f5e0ff */
[----:B------:R-:W-:-:S05]  /*b940*/  IADD3.X R7, R9, R140, RZ, P2, !PT ;  /* 0x0000008c09077210 */ /* 0x000fca00017fe4ff */
[----:B------:R1:W3:Y:S01]  /*b950*/  @P3 LDG.E.LTC128B.128 R28, [R6.64] ;  /* 0x00000012061c3981 */ /* 0x0002e2000c1e1d20 */
[----:B------:R-:W-:Y:S02]  /*b960*/  ISETP.LT.AND P3, PT, R17, c[0x0][0x178], P1 ;  /* 0x00005e0011007a0c */ /* 0x000fe40000f61270 */
[----:B------:R-:W-:Y:S02]  /*b970*/  MOV R44, R20 ;  /* 0x00000014002c7202 */ /* 0x000fe40000000f00 */
[----:B------:R-:W-:Y:S02]  /*b980*/  MOV R45, R21 ;  /* 0x00000015002d7202 */ /* 0x000fe40000000f00 */
[----:B------:R-:W-:Y:S02]  /*b990*/  MOV R46, R22 ;  /* 0x00000016002e7202 */ /* 0x000fe40000000f00 */
[----:B-1----:R-:W-:-:S04]  /*b9a0*/  IADD3 R6, P2, R136, R14, RZ ;  /* 0x0000000e88067210 */ /* 0x002fc80007f5e0ff */
[----:B------:R-:W-:-:S05]  /*b9b0*/  IADD3.X R7, R137, R15, RZ, P2, !PT ;  /* 0x0000000f89077210 */ /* 0x000fca00017fe4ff */
[----:B------:R-:W4:Y:S01]  /*b9c0*/  @P3 LDG.E.LTC128B.128 R32, [R6.64] ;  /* 0x0000001206203981 */ /* 0x000f22000c1e1d20 */
[----:B------:R-:W-:Y:S02]  /*b9d0*/  ISETP.LT.AND P3, PT, R17, c[0x0][0x178], P0 ;  /* 0x00005e0011007a0c */ /* 0x000fe40000761270 */
[----:B------:R-:W-:Y:S02]  /*b9e0*/  IADD3 R8, P2, R14, R16, RZ ;  /* 0x000000100e087210 */ /* 0x000fe40007f5e0ff */
[----:B------:R-:W-:Y:S02]  /*b9f0*/  MOV R47, R23 ;  /* 0x00000017002f7202 */ /* 0x000fe40000000f00 */
[----:B------:R-:W-:-:S07]  /*ba00*/  IADD3.X R9, R15, R140, RZ, P2, !PT ;  /* 0x0000008c0f097210 */ /* 0x000fce00017fe4ff */
        /* <DEDUP_REMOVED lines=16> */
[----:B------:R-:W-:Y:S02]  /*bb10*/  ISETP.LT.AND P3, PT, R4, c[0x0][0x178], P6 ;  /* 0x00005e0004007a0c */ /* 0x000fe40003761270 */
[----:B------:R-:W-:Y:S01]  /*bb20*/  IADD3 R4, P2, R2, c[0x0][0x330], RZ ;  /* 0x0000cc0002047a10 */ /* 0x000fe20007f5e0ff */
[-C--:B--2---:R-:W-:Y:S02]  /*bb30*/  FMUL R5, R25, R132.reuse ;  /* 0x0000008419057220 */ /* 0x084fe40000400000 */
[----:B-1----:R-:W-:Y:S02]  /*bb40*/  FMUL R8, R24, R132 ;  /* 0x0000008418087220 */ /* 0x002fe40000400000 */
[-C--:B------:R-:W-:Y:S02]  /*bb50*/  FFMA R37, R21, R0.reuse, R5 ;  /* 0x0000000015257223 */ /* 0x080fe40000000005 */
[----:B------:R-:W-:Y:S02]  /*bb60*/  FFMA R36, R20, R0, R8 ;  /* 0x0000000014247223 */ /* 0x000fe40000000008 */
[----:B------:R-:W-:-:S02]  /*bb70*/  FMUL R9, R26, R132 ;  /* 0x000000841a097220 */ /* 0x000fc40000400000 */
[----:B------:R-:W-:Y:S02]  /*bb80*/  FMUL R8, R27, R132 ;  /* 0x000000841b087220 */ /* 0x000fe40000400000 */
[-C--:B------:R-:W-:Y:S02]  /*bb90*/  FFMA R38, R22, R0.reuse, R9 ;  /* 0x0000000016267223 */ /* 0x080fe40000000009 */
[----:B------:R-:W-:Y:S02]  /*bba0*/  FFMA R39, R23, R0, R8 ;  /* 0x0000000017277223 */ /* 0x000fe40000000008 */
[-C--:B---3--:R-:W-:Y:S02]  /*bbb0*/  FMUL R5, R28, R132.reuse ;  /* 0x000000841c057220 */ /* 0x088fe40000400000 */
[----:B------:R-:W-:Y:S02]  /*bbc0*/  FMUL R9, R29, R132 ;  /* 0x000000841d097220 */ /* 0x000fe40000400000 */
[----:B------:R-:W-:Y:S01]  /*bbd0*/  FFMA R20, R40, R0, R5 ;  /* 0x0000000028147223 */ /* 0x000fe20000000005 */
[----:B------:R-:W-:Y:S01]  /*bbe0*/  IADD3.X R5, R3, c[0x0][0x334], RZ, P2, !PT ;  /* 0x0000cd0003057a10 */ /* 0x000fe200017fe4ff */
[-C--:B------:R-:W-:Y:S01]  /*bbf0*/  FMUL R8, R30, R132.reuse ;  /* 0x000000841e087220 */ /* 0x080fe20000400000 */
[----:B------:R-:W-:Y:S01]  /*bc00*/  IADD3 R2, P2, R2, UR4, RZ ;  /* 0x0000000402027c10 */ /* 0x000fe2000ff5e0ff */
[----:B------:R-:W-:-:S02]  /*bc10*/  FMUL R14, R31, R132 ;  /* 0x000000841f0e7220 */ /* 0x000fc40000400000 */
[-C--:B------:R-:W-:Y:S01]  /*bc20*/  FFMA R21, R41, R0.reuse, R9 ;  /* 0x0000000029157223 */ /* 0x080fe20000000009 */
[----:B------:R-:W-:Y:S01]  /*bc30*/  IADD3.X R3, R3, UR5, RZ, P2, !PT ;  /* 0x0000000503037c10 */ /* 0x000fe200097fe4ff */
[-C--:B------:R-:W-:Y:S02]  /*bc40*/  FFMA R22, R42, R0.reuse, R8 ;  /* 0x000000002a167223 */ /* 0x080fe40000000008 */
[----:B------:R-:W-:Y:S01]  /*bc50*/  FFMA R23, R43, R0, R14 ;  /* 0x000000002b177223 */ /* 0x000fe2000000000e */
[----:B------:R-:W-:Y:S01]  /*bc60*/  ISETP.LT.AND P2, PT, R17, c[0x0][0x178], P5 ;  /* 0x00005e0011007a0c */ /* 0x000fe20002f41270 */
[----:B------:R-:W-:Y:S04]  /*bc70*/  @P4 STG.E.128 [R4.64], R36 ;  /* 0x0000002404004986 */ /* 0x000fe8000c101d12 */
[----:B------:R1:W-:Y:S01]  /*bc80*/  @P3 STG.E.128 [R2.64], R20 ;  /* 0x0000001402003986 */ /* 0x0003e2000c101d12 */
[----:B----4-:R-:W-:-:S02]  /*bc90*/  FMUL R8, R32, R132 ;  /* 0x0000008420087220 */ /* 0x010fc40000400000 */
        /* <DEDUP_REMOVED lines=9> */
[----:B------:R-:W-:Y:S01]  /*bd30*/  ISETP.LT.AND P3, PT, R17, c[0x0][0x178], P6 ;  /* 0x00005e0011007a0c */ /* 0x000fe20003761270 */
[----:B-----5:R-:W-:-:S03]  /*bd40*/  FMUL R3, R44, R132 ;  /* 0x000000842c037220 */ /* 0x020fc60000400000 */
[----:B------:R1:W-:Y:S01]  /*bd50*/  @P2 STG.E.128 [R8.64], R20 ;  /* 0x0000001408002986 */ /* 0x0003e2000c101d12 */
[-C--:B------:R-:W-:Y:S01]  /*bd60*/  FMUL R2, R45, R132.reuse ;  /* 0x000000842d027220 */ /* 0x080fe20000400000 */
[----:B------:R-:W-:Y:S01]  /*bd70*/  IADD3 R12, P2, R12, UR4, RZ ;  /* 0x000000040c0c7c10 */ /* 0x000fe2000ff5e0ff */
[----:B------:R-:W-:-:S03]  /*bd80*/  FMUL R14, R46, R132 ;  /* 0x000000842e0e7220 */ /* 0x000fc60000400000 */
[----:B------:R-:W-:Y:S01]  /*bd90*/  IADD3.X R13, R13, UR5, RZ, P2, !PT ;  /* 0x000000050d0d7c10 */ /* 0x000fe200097fe4ff */
[----:B-1----:R-:W-:Y:S02]  /*bda0*/  FFMA R20, R52, R0, R3 ;  /* 0x0000000034147223 */ /* 0x002fe40000000003 */
[----:B------:R-:W-:Y:S02]  /*bdb0*/  FMUL R3, R47, R132 ;  /* 0x000000842f037220 */ /* 0x000fe40000400000 */
[-C--:B------:R-:W-:Y:S02]  /*bdc0*/  FFMA R21, R53, R0.reuse, R2 ;  /* 0x0000000035157223 */ /* 0x080fe40000000002 */
[-C--:B------:R-:W-:Y:S02]  /*bdd0*/  FFMA R22, R54, R0.reuse, R14 ;  /* 0x0000000036167223 */ /* 0x080fe4000000000e */
[----:B------:R-:W-:Y:S01]  /*bde0*/  FFMA R23, R55, R0, R3 ;  /* 0x0000000037177223 */ /* 0x000fe20000000003 */
[----:B------:R-:W-:-:S02]  /*bdf0*/  IADD3 R2, R135, 0x38, RZ ;  /* 0x0000003887027810 */ /* 0x000fc40007ffe0ff */
[----:B------:R-:W-:Y:S02]  /*be00*/  IADD3 R14, P2, R136, R10, RZ ;  /* 0x0000000a880e7210 */ /* 0x000fe40007f5e0ff */
[----:B------:R1:W-:Y:S01]  /*be10*/  @P3 STG.E.128 [R12.64], R20 ;  /* 0x000000140c003986 */ /* 0x0003e2000c101d12 */
[C---:B------:R-:W-:Y:S02]  /*be20*/  ISETP.LT.AND P3, PT, R2.reuse, c[0x0][0x178], P0 ;  /* 0x00005e0002007a0c */ /* 0x040fe40000761270 */
[----:B------:R-:W-:Y:S02]  /*be30*/  IADD3.X R15, R137, R11, RZ, P2, !PT ;  /* 0x0000000b890f7210 */ /* 0x000fe400017fe4ff */
[----:B------:R-:W-:-:S13]  /*be40*/  ISETP.LT.AND P4, PT, R2, c[0x0][0x178], P1 ;  /* 0x00005e0002007a0c */ /* 0x000fda0000f81270 */
[----:B------:R-:W2:Y:S01]  /*be50*/  @P4 LDG.E.LTC128B.128 R24, [R14.64] ;  /* 0x000000120e184981 */ /* 0x000ea2000c1e1d20 */
[----:B-1----:R-:W-:-:S04]  /*be60*/  IADD3 R12, P2, R10, R16, RZ ;  /* 0x000000100a0c7210 */ /* 0x002fc80007f5e0ff */
[----:B------:R-:W-:-:S05]  /*be70*/  IADD3.X R13, R11, R140, RZ, P2, !PT ;  /* 0x0000008c0b0d7210 */ /* 0x000fca00017fe4ff */
[----:B------:R2:W3:Y:S01]  /*be80*/  @P3 LDG.E.LTC128B.128 R28, [R12.64] ;  /* 0x000000120c1c3981 */ /* 0x0004e2000c1e1d20 */
[----:B------:R-:W-:-:S04]  /*be90*/  IADD3 R20, R135, 0x3a, RZ ;  /* 0x0000003a87147810 */ /* 0x000fc80007ffe0ff */
[----:B------:R-:W-:Y:S02]  /*bea0*/  ISETP.LT.AND P1, PT, R20, c[0x0][0x178], P1 ;  /* 0x00005e0014007a0c */ /* 0x000fe40000f21270 */
[----:B------:R-:W-:-:S04]  /*beb0*/  IADD3 R10, P2, R136, R6, RZ ;  /* 0x00000006880a7210 */ /* 0x000fc80007f5e0ff */
[----:B------:R-:W-:-:S07]  /*bec0*/  IADD3.X R11, R137, R7, RZ, P2, !PT ;  /* 0x00000007890b7210 */ /* 0x000fce00017fe4ff */
[----:B------:R1:W4:Y:S01]  /*bed0*/  @P1 LDG.E.LTC128B.128 R32, [R10.64] ;  /* 0x000000120a201981 */ /* 0x000322000c1e1d20 */
[----:B------:R-:W-:Y:S02]  /*bee0*/  ISETP.LT.AND P1, PT, R20, c[0x0][0x178], P0 ;  /* 0x00005e0014007a0c */ /* 0x000fe40000721270 */
[----:B------:R-:W-:-:S04]  /*bef0*/  IADD3 R6, P0, R6, R16, RZ ;  /* 0x0000001006067210 */ /* 0x000fc80007f1e0ff */
        /* <DEDUP_REMOVED lines=11> */
[----:B------:R-:W-:Y:S01]  /*bfb0*/  BAR.SYNC.DEFER_BLOCKING 0x0 ;  /* 0x0000000000007b1d */ /* 0x000fe20000010000 */
[----:B------:R-:W-:-:S02]  /*bfc0*/  ISETP.LT.AND P2, PT, R2, c[0x0][0x178], P5 ;  /* 0x00005e0002007a0c */ /* 0x000fc40002f41270 */
[----:B------:R-:W-:-:S03]  /*bfd0*/  ISETP.LT.AND P1, PT, R2, c[0x0][0x178], P6 ;  /* 0x00005e0002007a0c */ /* 0x000fc60003721270 */
[----:B------:R-:W1:Y:S04]  /*bfe0*/  LDS.128 R16, [R134] ;  /* 0x0000000086107984 */ /* 0x000e680000000c00 */
[----:B------:R-:W1:Y:S04]  /*bff0*/  LDS.128 R36, [R134+0x100] ;  /* 0x0001000086247984 */ /* 0x000e680000000c00 */
[----:B------:R-:W1:Y:S01]  /*c000*/  LDS.128 R40, [R134+0x440] ;  /* 0x0004400086287984 */ /* 0x000e620000000c00 */
[C---:B------:R-:W-:Y:S02]  /*c010*/  ISETP.LT.AND P5, PT, R20.reuse, c[0x0][0x178], P5 ;  /* 0x00005e0014007a0c */ /* 0x040fe40002fa1270 */
[----:B------:R-:W-:Y:S01]  /*c020*/  ISETP.LT.AND P6, PT, R20, c[0x0][0x178], P6 ;  /* 0x00005e0014007a0c */ /* 0x000fe200037c1270 */
[----:B--2---:R-:W-:-:S02]  /*c030*/  FMUL R12, R24, R132 ;  /* 0x00000084180c7220 */ /* 0x004fc40000400000 */
[----:B-1----:R-:W-:Y:S02]  /*c040*/  FMUL R10, R26, R132 ;  /* 0x000000841a0a7220 */ /* 0x002fe40000400000 */
[----:B------:R-:W-:Y:S02]  /*c050*/  FFMA R24, R16, R0, R12 ;  /* 0x0000000010187223 */ /* 0x000fe4000000000c */
[-C--:B---3--:R-:W-:Y:S02]  /*c060*/  FMUL R6, R28, R132.reuse ;  /* 0x000000841c067220 */ /* 0x088fe40000400000 */
[-C--:B------:R-:W-:Y:S02]  /*c070*/  FMUL R3, R29, R132.reuse ;  /* 0x000000841d037220 */ /* 0x080fe40000400000 */
[-C--:B------:R-:W-:Y:S02]  /*c080*/  FMUL R2, R30, R132.reuse ;  /* 0x000000841e027220 */ /* 0x080fe40000400000 */
[----:B------:R-:W-:-:S02]  /*c090*/  FMUL R13, R31, R132 ;  /* 0x000000841f0d7220 */ /* 0x000fc40000400000 */
[----:B------:R-:W1:Y:S01]  /*c0a0*/  LDS.128 R28, [R134+0x540] ;  /* 0x00054000861c7984 */ /* 0x000e620000000c00 */
[----:B------:R-:W-:Y:S02]  /*c0b0*/  FMUL R7, R27, R132 ;  /* 0x000000841b077220 */ /* 0x000fe40000400000 */
[----:B------:R-:W-:Y:S01]  /*c0c0*/  FFMA R16, R36, R0, R6 ;  /* 0x0000000024107223 */ /* 0x000fe20000000006 */
[C---:B------:R-:W-:Y:S01]  /*c0d0*/  IADD3 R6, P0, R4.reuse, c[0x0][0x330], RZ ;  /* 0x0000cc0004067a10 */ /* 0x040fe20007f1e0ff */
[----:B------:R-:W-:Y:S01]  /*c0e0*/  FMUL R11, R25, R132 ;  /* 0x00000084190b7220 */ /* 0x000fe20000400000 */
[----:B------:R-:W-:Y:S01]  /*c0f0*/  IADD3 R4, P3, R4, UR4, RZ ;  /* 0x0000000404047c10 */ /* 0x000fe2000ff7e0ff */
[-C--:B------:R-:W-:Y:S02]  /*c100*/  FFMA R26, R18, R0.reuse, R10 ;  /* 0x00000000121a7223 */ /* 0x080fe4000000000a */
[----:B------:R-:W-:Y:S01]  /*c110*/  FFMA R27, R19, R0, R7 ;  /* 0x00000000131b7223 */ /* 0x000fe20000000007 */
[----:B------:R-:W-:Y:S01]  /*c120*/  IADD3.X R7, R5, c[0x0][0x334], RZ, P0, !PT ;  /* 0x0000cd0005077a10 */ /* 0x000fe200007fe4ff */
[----:B----4-:R-:W-:-:S02]  /*c130*/  FMUL R14, R32, R132 ;  /* 0x00000084200e7220 */ /* 0x010fc40000400000 */
[----:B------:R-:W-:Y:S02]  /*c140*/  FMUL R15, R33, R132 ;  /* 0x00000084210f7220 */ /* 0x000fe40000400000 */
[----:B------:R-:W-:Y:S01]  /*c150*/  FFMA R18, R38, R0, R2 ;  /* 0x0000000026127223 */ /* 0x000fe20000000002 */
[----:B------:R-:W-:Y:S01]  /*c160*/  IADD3 R2, P0, R8, c[0x0][0x330], RZ ;  /* 0x0000cc0008027a10 */ /* 0x000fe20007f1e0ff */
[-C--:B------:R-:W-:Y:S02]  /*c170*/  FMUL R22, R34, R132.reuse ;  /* 0x0000008422167220 */ /* 0x080fe40000400000 */
[----:B------:R-:W-:Y:S01]  /*c180*/  FMUL R21, R35, R132 ;  /* 0x0000008423157220 */ /* 0x000fe20000400000 */
[----:B------:R-:W-:Y:S01]  /*c190*/  IADD3.X R5, R5, UR5, RZ, P3, !PT ;  /* 0x0000000505057c10 */ /* 0x000fe20009ffe4ff */
[-C--:B------:R-:W-:Y:S02]  /*c1a0*/  FFMA R25, R17, R0.reuse, R11 ;  /* 0x0000000011197223 */ /* 0x080fe4000000000b */
[----:B------:R-:W-:-:S02]  /*c1b0*/  FFMA R19, R39, R0, R13 ;  /* 0x0000000027137223 */ /* 0x000fc4000000000d */
[-C--:B------:R-:W-:Y:S01]  /*c1c0*/  FFMA R17, R37, R0.reuse, R3 ;  /* 0x0000000025117223 */ /* 0x080fe20000000003 */
[----:B------:R-:W-:Y:S01]  /*c1d0*/  IADD3.X R3, R9, c[0x0][0x334], RZ, P0, !PT ;  /* 0x0000cd0009037a10 */ /* 0x000fe200007fe4ff */
[-C--:B------:R-:W-:Y:S02]  /*c1e0*/  FFMA R12, R40, R0.reuse, R14 ;  /* 0x00000000280c7223 */ /* 0x080fe4000000000e */
[-C--:B------:R-:W-:Y:S02]  /*c1f0*/  FFMA R13, R41, R0.reuse, R15 ;  /* 0x00000000290d7223 */ /* 0x080fe4000000000f */
[-C--:B------:R-:W-:Y:S02]  /*c200*/  FFMA R14, R42, R0.reuse, R22 ;  /* 0x000000002a0e7223 */ /* 0x080fe40000000016 */
[----:B------:R-:W-:Y:S01]  /*c210*/  FFMA R15, R43, R0, R21 ;  /* 0x000000002b0f7223 */ /* 0x000fe20000000015 */
[----:B------:R5:W-:Y:S04]  /*c220*/  @P2 STG.E.128 [R6.64], R24 ;  /* 0x0000001806002986 */ /* 0x000be8000c101d12 */
[----:B------:R2:W-:Y:S04]  /*c230*/  @P1 STG.E.128 [R4.64], R16 ;  /* 0x0000001004001986 */ /* 0x0005e8000c101d12 */
[----:B------:R3:W-:Y:S01]  /*c240*/  @P5 STG.E.128 [R2.64], R12 ;  /* 0x0000000c02005986 */ /* 0x0007e2000c101d12 */
[----:B-----5:R-:W-:-:S02]  /*c250*/  FMUL R6, R46, R132 ;  /* 0x000000842e067220 */ /* 0x020fc40000400000 */
[-C--:B------:R-:W-:Y:S02]  /*c260*/  FMUL R7, R47, R132.reuse ;  /* 0x000000842f077220 */ /* 0x080fe40000400000 */
[-C--:B--2---:R-:W-:Y:S02]  /*c270*/  FMUL R5, R45, R132.reuse ;  /* 0x000000842d057220 */ /* 0x084fe40000400000 */
[----:B---3--:R-:W-:Y:S01]  /*c280*/  FMUL R3, R44, R132 ;  /* 0x000000842c037220 */ /* 0x008fe20000400000 */
[----:B------:R-:W-:-:S03]  /*c290*/  IADD3 R2, P0, R8, UR4, RZ ;  /* 0x0000000408027c10 */ /* 0x000fc6000ff1e0ff */
[-C--:B-1----:R-:W-:Y:S01]  /*c2a0*/  FFMA R4, R28, R0.reuse, R3 ;  /* 0x000000001c047223 */ /* 0x082fe20000000003 */
[----:B------:R-:W-:Y:S01]  /*c2b0*/  IADD3.X R3, R9, UR5, RZ, P0, !PT ;  /* 0x0000000509037c10 */ /* 0x000fe200087fe4ff */
[-C--:B------:R-:W-:Y:S02]  /*c2c0*/  FFMA R5, R29, R0.reuse, R5 ;  /* 0x000000001d057223 */ /* 0x080fe40000000005 */
[-C--:B------:R-:W-:Y:S02]  /*c2d0*/  FFMA R6, R30, R0.reuse, R6 ;  /* 0x000000001e067223 */ /* 0x080fe40000000006 */
[----:B------:R-:W-:Y:S01]  /*c2e0*/  FFMA R7, R31, R0, R7 ;  /* 0x000000001f077223 */ /* 0x000fe20000000007 */
[----:B------:R-:W-:Y:S05]  /*c2f0*/  @!P6 BRA `(.L_x_70) ;  /* 0x000018200000e947 */ /* 0x000fea0003800000 */
[----:B------:R1:W-:Y:S01]  /*c300*/  STG.E.128 [R2.64], R4 ;  /* 0x0000000402007986 */ /* 0x0003e2000c101d12 */
[----:B------:R-:W-:Y:S05]  /*c310*/  BRA `(.L_x_70) ;  /* 0x0000180000007947 */ /* 0x000fea0003800000 */
.L_x_69:
[----:B------:R-:W-:Y:S01]  /*c320*/  BAR.SYNC.DEFER_BLOCKING 0x0 ;  /* 0x0000000000007b1d */ /* 0x000fe20000010000 */
[C---:B------:R-:W-:Y:S02]  /*c330*/  ISETP.LT.AND P4, PT, R135.reuse, c[0x0][0x178], P5 ;  /* 0x00005e0087007a0c */ /* 0x040fe40002f81270 */
[----:B------:R-:W-:-:S02]  /*c340*/  ISETP.LT.AND P3, PT, R135, c[0x0][0x178], P6 ;  /* 0x00005e0087007a0c */ /* 0x000fc40003761270 */
[----:B------:R-:W-:Y:S01]  /*c350*/  IADD3 R2, R135, 0x2, RZ ;  /* 0x0000000287027810 */ /* 0x000fe20007ffe0ff */
[----:B------:R-:W-:Y:S02]  /*c360*/  ULDC.64 UR4, c[0x0][0x330] ;  /* 0x0000cc0000047ab9 */ /* 0x000fe40000000a00 */
[----:B------:R-:W-:Y:S01]  /*c370*/  UIADD3 UR4, UP0, UR4, 0x100, URZ ;  /* 0x0000010004047890 */ /* 0x000fe2000ff1e03f */
[C---:B------:R-:W-:Y:S02]  /*c380*/  ISETP.LT.AND P2, PT, R2.reuse, c[0x0][0x178], P5 ;  /* 0x00005e0002007a0c */ /* 0x040fe40002f41270 */
[----:B------:R-:W-:Y:S01]  /*c390*/  ISETP.LT.AND P0, PT, R2, c[0x0][0x178], P6 ;  /* 0x00005e0002007a0c */ /* 0x000fe20003701270 */
[----:B------:R-:W-:Y:S02]  /*c3a0*/  UIADD3.X UR5, URZ, UR5, URZ, UP0, !UPT ;  /* 0x000000053f057290 */ /* 0x000fe400087fe43f */
[----:B------:R-:W-:Y:S02]  /*c3b0*/  @P4 MOV R2, R139 ;  /* 0x0000008b00024202 */ /* 0x000fe40000000f00 */
[----:B------:R-:W-:Y:S01]  /*c3c0*/  @P4 MOV R3, R138 ;  /* 0x0000008a00034202 */ /* 0x000fe20000000f00 */
[----:B------:R1:W-:Y:S04]  /*c3d0*/  STS.64 [R133.X8], R4 ;  /* 0x0000000485007388 */ /* 0x0003e80000008a00 */
[----:B------:R-:W-:Y:S04]  /*c3e0*/  STS.64 [R133.X8+0x20], R8 ;  /* 0x0000200885007388 */ /* 0x000fe80000008a00 */
[----:B------:R-:W-:Y:S04]  /*c3f0*/  STS.64 [R133.X8+0x40], R12 ;  /* 0x0000400c85007388 */ /* 0x000fe80000008a00 */
[----:B------:R-:W-:Y:S04]  /*c400*/  STS.64 [R133.X8+0x60], R16 ;  /* 0x0000601085007388 */ /* 0x000fe80000008a00 */
[----:B------:R-:W-:Y:S04]  /*c410*/  STS.64 [R133.X8+0x80], R20 ;  /* 0x0000801485007388 */ /* 0x000fe80000008a00 */
[----:B------:R-:W-:Y:S04]  /*c420*/  STS.64 [R133.X8+0xa0], R24 ;  /* 0x0000a01885007388 */ /* 0x000fe80000008a00 */
[----:B------:R-:W-:Y:S01]  /*c430*/  STS.64 [R133.X8+0xc0], R28 ;  /* 0x0000c01c85007388 */ /* 0x000fe20000008a00 */
[----:B-1----:R-:W-:-:S03]  /*c440*/  IADD3 R4, P1, R139, c[0x0][0x318], RZ ;  /* 0x0000c6008b047a10 */ /* 0x002fc60007f3e0ff */
[----:B------:R-:W-:Y:S01]  /*c450*/  STS.64 [R133.X8+0xe0], R32 ;  /* 0x0000e02085007388 */ /* 0x000fe20000008a00 */
[----:B------:R-:W-:-:S03]  /*c460*/  IADD3.X R5, R138, c[0x0][0x31c], RZ, P1, !PT ;  /* 0x0000c7008a057a10 */ /* 0x000fc60000ffe4ff */
[----:B------:R-:W-:Y:S06]  /*c470*/  BAR.SYNC.DEFER_BLOCKING 0x0 ;  /* 0x0000000000007b1d */ /* 0x000fec0000010000 */
[----:B------:R-:W1:Y:S04]  /*c480*/  LDS.128 R144, [R134] ;  /* 0x0000000086907984 */ /* 0x000e680000000c00 */
[----:B------:R-:W2:Y:S04]  /*c490*/  LDS.128 R148, [R134+0x100] ;  /* 0x0001000086947984 */ /* 0x000ea80000000c00 */
[----:B------:R-:W3:Y:S04]  /*c4a0*/  LDS.128 R152, [R134+0x440] ;  /* 0x0004400086987984 */ /* 0x000ee80000000c00 */
[----:B------:R-:W4:Y:S01]  /*c4b0*/  LDS.128 R156, [R134+0x540] ;  /* 0x00054000869c7984 */ /* 0x000f220000000c00 */
[----:B-1----:R-:W-:-:S02]  /*c4c0*/  FMUL R144, R144, R0 ;  /* 0x0000000090907220 */ /* 0x002fc40000400000 */
[-C--:B------:R-:W-:Y:S02]  /*c4d0*/  FMUL R145, R145, R0.reuse ;  /* 0x0000000091917220 */ /* 0x080fe40000400000 */
[-C--:B------:R-:W-:Y:S02]  /*c4e0*/  FMUL R146, R146, R0.reuse ;  /* 0x0000000092927220 */ /* 0x080fe40000400000 */
[-C--:B------:R-:W-:Y:S02]  /*c4f0*/  FMUL R147, R147, R0.reuse ;  /* 0x0000000093937220 */ /* 0x080fe40000400000 */
[-C--:B--2---:R-:W-:Y:S02]  /*c500*/  FMUL R148, R148, R0.reuse ;  /* 0x0000000094947220 */ /* 0x084fe40000400000 */
[-C--:B------:R-:W-:Y:S01]  /*c510*/  FMUL R149, R149, R0.reuse ;  /* 0x0000000095957220 */ /* 0x080fe20000400000 */
[----:B------:R1:W-:Y:S01]  /*c520*/  @P4 STG.E.128 [R2.64], R144 ;  /* 0x0000009002004986 */ /* 0x0003e2000c101d12 */
[----:B------:R-:W-:-:S02]  /*c530*/  FMUL R150, R150, R0 ;  /* 0x0000000096967220 */ /* 0x000fc40000400000 */
[-C--:B------:R-:W-:Y:S01]  /*c540*/  FMUL R151, R151, R0.reuse ;  /* 0x0000000097977220 */ /* 0x080fe20000400000 */
[----:B-1----:R-:W-:Y:S01]  /*c550*/  @P3 MOV R2, R139 ;  /* 0x0000008b00023202 */ /* 0x002fe20000000f00 */
[----:B---3--:R-:W-:Y:S01]  /*c560*/  FMUL R144, R152, R0 ;  /* 0x0000000098907220 */ /* 0x008fe20000400000 */
[----:B------:R-:W-:Y:S01]  /*c570*/  @P3 MOV R3, R138 ;  /* 0x0000008a00033202 */ /* 0x000fe20000000f00 */
[-C--:B------:R-:W-:Y:S02]  /*c580*/  FMUL R145, R153, R0.reuse ;  /* 0x0000000099917220 */ /* 0x080fe40000400000 */
[-C--:B------:R-:W-:Y:S02]  /*c590*/  FMUL R146, R154, R0.reuse ;  /* 0x000000009a927220 */ /* 0x080fe40000400000 */
[-C--:B------:R-:W-:Y:S01]  /*c5a0*/  FMUL R147, R155, R0.reuse ;  /* 0x000000009b937220 */ /* 0x080fe20000400000 */
[----:B------:R1:W-:Y:S01]  /*c5b0*/  @P3 STG.E.128 [R2.64+0x100], R148 ;  /* 0x0001009402003986 */ /* 0x0003e2000c101d12 */
[----:B----4-:R-:W-:-:S02]  /*c5c0*/  FMUL R152, R156, R0 ;  /* 0x000000009c987220 */ /* 0x010fc40000400000 */
[-C--:B------:R-:W-:Y:S01]  /*c5d0*/  FMUL R153, R157, R0.reuse ;  /* 0x000000009d997220 */ /* 0x080fe20000400000 */
[----:B------:R-:W-:Y:S01]  /*c5e0*/  @P2 STG.E.128 [R4.64], R144 ;  /* 0x0000009004002986 */ /* 0x000fe2000c101d12 */
[-C--:B------:R-:W-:Y:S02]  /*c5f0*/  FMUL R154, R158, R0.reuse ;  /* 0x000000009e9a7220 */ /* 0x080fe40000400000 */
[----:B------:R-:W-:Y:S01]  /*c600*/  FMUL R155, R159, R0 ;  /* 0x000000009f9b7220 */ /* 0x000fe20000400000 */
[----:B-1----:R-:W-:Y:S02]  /*c610*/  @P0 MOV R2, R4 ;  /* 0x0000000400020202 */ /* 0x002fe40000000f00 */
[----:B------:R-:W-:-:S05]  /*c620*/  @P0 MOV R3, R5 ;  /* 0x0000000500030202 */ /* 0x000fca0000000f00 */
[----:B------:R1:W-:Y:S04]  /*c630*/  @P0 STG.E.128 [R2.64+0x100], R152 ;  /* 0x0001009802000986 */ /* 0x0003e8000c101d12 */
[----:B------:R-:W-:Y:S06]  /*c640*/  BAR.SYNC.DEFER_BLOCKING 0x0 ;  /* 0x0000000000007b1d */ /* 0x000fec0000010000 */
[----:B------:R2:W-:Y:S04]  /*c650*/  STS.64 [R133.X8], R6 ;  /* 0x0000000685007388 */ /* 0x0005e80000008a00 */
[----:B------:R-:W-:Y:S01]  /*c660*/  STS.64 [R133.X8+0x20], R10 ;  /* 0x0000200a85007388 */ /* 0x000fe20000008a00 */
[----:B-1----:R-:W-:-:S02]  /*c670*/  IADD3 R3, R135, 0x8, RZ ;  /* 0x0000000887037810 */ /* 0x002fc40007ffe0ff */
[----:B------:R-:W-:Y:S01]  /*c680*/  IADD3 R2, P0, R139, c[0x0][0x330], RZ ;  /* 0x0000cc008b027a10 */ /* 0x000fe20007f1e0ff */
[----:B------:R-:W-:Y:S01]  /*c690*/  STS.64 [R133.X8+0x40], R14 ;  /* 0x0000400e85007388 */ /* 0x000fe20000008a00 */
[C---:B------:R-:W-:Y:S02]  /*c6a0*/  ISETP.LT.AND P1, PT, R3.reuse, c[0x0][0x178], P5 ;  /* 0x00005e0003007a0c */ /* 0x040fe40002f21270 */
[----:B------:R-:W-:Y:S01]  /*c6b0*/  ISETP.LT.AND P2, PT, R3, c[0x0][0x178], P6 ;  /* 0x00005e0003007a0c */ /* 0x000fe20003741270 */
[----:B------:R-:W-:Y:S01]  /*c6c0*/  STS.64 [R133.X8+0x60], R18 ;  /* 0x0000601285007388 */ /* 0x000fe20000008a00 */
[----:B------:R-:W-:-:S03]  /*c6d0*/  IADD3.X R3, R138, c[0x0][0x334], RZ, P0, !PT ;  /* 0x0000cd008a037a10 */ /* 0x000fc600007fe4ff */
[----:B------:R-:W-:Y:S04]  /*c6e0*/  STS.64 [R133.X8+0x80], R22 ;  /* 0x0000801685007388 */ /* 0x000fe80000008a00 */
[----:B------:R-:W-:Y:S04]  /*c6f0*/  STS.64 [R133.X8+0xa0], R26 ;  /* 0x0000a01a85007388 */ /* 0x000fe80000008a00 */
[----:B------:R-:W-:Y:S01]  /*c700*/  STS.64 [R133.X8+0xc0], R30 ;  /* 0x0000c01e85007388 */ /* 0x000fe20000008a00 */
[----:B--2---:R-:W-:-:S03]  /*c710*/  IADD3 R7, R135, 0xa, RZ ;  /* 0x0000000a87077810 */ /* 0x004fc60007ffe0ff */
[----:B------:R-:W-:Y:S04]  /*c720*/  STS.64 [R133.X8+0xe0], R34 ;  /* 0x0000e02285007388 */ /* 0x000fe80000008a00 */
[----:B------:R-:W-:Y:S01]  /*c730*/  BAR.SYNC.DEFER_BLOCKING 0x0 ;  /* 0x0000000000007b1d */ /* 0x000fe20000010000 */
[----:B------:R-:W-:Y:S02]  /*c740*/  ISETP.LT.AND P0, PT, R7, c[0x0][0x178], P6 ;  /* 0x00005e0007007a0c */ /* 0x000fe40003701270 */
[C---:B------:R-:W-:Y:S02]  /*c750*/  IADD3 R6, P4, R4.reuse, c[0x0][0x330], RZ ;  /* 0x0000cc0004067a10 */ /* 0x040fe40007f9e0ff */
[----:B------:R-:W-:Y:S01]  /*c760*/  IADD3 R4, P3, R4, UR4, RZ ;  /* 0x0000000404047c10 */ /* 0x000fe2000ff7e0ff */
        /* <DEDUP_REMOVED lines=11> */
[----:B------:R-:W-:Y:S01]  /*c820*/  ISETP.LT.AND P1, PT, R7, c[0x0][0x178], P5 ;  /* 0x00005e0007007a0c */ /* 0x000fe20002f21270 */
[-C--:B------:R-:W-:Y:S01]  /*c830*/  FMUL R18, R18, R0.reuse ;  /* 0x0000000012127220 */ /* 0x080fe20000400000 */
[----:B------:R-:W-:Y:S01]  /*c840*/  IADD3.X R7, R5, c[0x0][0x334], RZ, P4, !PT ;  /* 0x0000cd0005077a10 */ /* 0x000fe200027fe4ff */
[-C--:B------:R-:W-:Y:S01]  /*c850*/  FMUL R19, R19, R0.reuse ;  /* 0x0000000013137220 */ /* 0x080fe20000400000 */
[----:B------:R-:W-:Y:S01]  /*c860*/  IADD3.X R5, R5, UR5, RZ, P3, !PT ;  /* 0x0000000505057c10 */ /* 0x000fe20009ffe4ff */
[----:B---3--:R-:W-:-:S02]  /*c870*/  FMUL R12, R12, R0 ;  /* 0x000000000c0c7220 */ /* 0x008fc40000400000 */
[-C--:B------:R-:W-:Y:S01]  /*c880*/  FMUL R13, R13, R0.reuse ;  /* 0x000000000d0d7220 */ /* 0x080fe20000400000 */
[----:B------:R-:W-:Y:S01]  /*c890*/  @P2 STG.E.128 [R2.64+0x100], R16 ;  /* 0x0001001002002986 */ /* 0x000fe2000c101d12 */
[-C--:B------:R-:W-:Y:S02]  /*c8a0*/  FMUL R14, R14, R0.reuse ;  /* 0x000000000e0e7220 */ /* 0x080fe40000400000 */
[----:B------:R-:W-:-:S05]  /*c8b0*/  FMUL R15, R15, R0 ;  /* 0x000000000f0f7220 */ /* 0x000fca0000400000 */
[----:B------:R-:W-:Y:S01]  /*c8c0*/  @P1 STG.E.128 [R6.64], R12 ;  /* 0x0000000c06001986 */ /* 0x000fe2000c101d12 */
[-C--:B----4-:R-:W-:Y:S02]  /*c8d0*/  FMUL R8, R20, R0.reuse ;  /* 0x0000000014087220 */ /* 0x090fe40000400000 */
[-C--:B------:R-:W-:Y:S02]  /*c8e0*/  FMUL R9, R21, R0.reuse ;  /* 0x0000000015097220 */ /* 0x080fe40000400000 */
[-C--:B------:R-:W-:Y:S02]  /*c8f0*/  FMUL R10, R22, R0.reuse ;  /* 0x00000000160a7220 */ /* 0x080fe40000400000 */
[----:B------:R-:W-:-:S05]  /*c900*/  FMUL R11, R23, R0 ;  /* 0x00000000170b7220 */ /* 0x000fca0000400000 */
[----:B------:R1:W-:Y:S04]  /*c910*/  @P0 STG.E.128 [R4.64], R8 ;  /* 0x0000000804000986 */ /* 0x0003e8000c101d12 */
[----:B------:R-:W-:Y:S06]  /*c920*/  BAR.SYNC.DEFER_BLOCKING 0x0 ;  /* 0x0000000000007b1d */ /* 0x000fec0000010000 */
[----:B------:R-:W-:Y:S04]  /*c930*/  STS.64 [R133.X8], R64 ;  /* 0x0000004085007388 */ /* 0x000fe80000008a00 */
[----:B------:R-:W-:Y:S01]  /*c940*/  STS.64 [R133.X8+0x20], R60 ;  /* 0x0000203c85007388 */ /* 0x000fe20000008a00 */
[----:B-1----:R-:W-:-:S02]  /*c950*/  IADD3 R8, R135, 0x10, RZ ;  /* 0x0000001087087810 */ /* 0x002fc40007ffe0ff */
[----:B------:R-:W-:Y:S01]  /*c960*/  IADD3 R4, P1, R2, c[0x0][0x330], RZ ;  /* 0x0000cc0002047a10 */ /* 0x000fe20007f3e0ff */
[----:B------:R-:W-:Y:S01]  /*c970*/  STS.64 [R133.X8+0x40], R56 ;  /* 0x0000403885007388 */ /* 0x000fe20000008a00 */
[C---:B------:R-:W-:Y:S02]  /*c980*/  ISETP.LT.AND P0, PT, R8.reuse, c[0x0][0x178], P5 ;  /* 0x00005e0008007a0c */ /* 0x040fe40002f01270 */
[----:B------:R-:W-:Y:S01]  /*c990*/  IADD3.X R5, R3, c[0x0][0x334], RZ, P1, !PT ;  /* 0x0000cd0003057a10 */ /* 0x000fe20000ffe4ff */
[----:B------:R-:W-:Y:S01]  /*c9a0*/  STS.64 [R133.X8+0x60], R52 ;  /* 0x0000603485007388 */ /* 0x000fe20000008a00 */
[----:B------:R-:W-:Y:S02]  /*c9b0*/  IADD3 R9, R135, 0x12, RZ ;  /* 0x0000001287097810 */ /* 0x000fe40007ffe0ff */
[----:B------:R-:W-:Y:S01]  /*c9c0*/  ISETP.LT.AND P2, PT, R8, c[0x0][0x178], P6 ;  /* 0x00005e0008007a0c */ /* 0x000fe20003741270 */
[----:B------:R-:W-:Y:S01]  /*c9d0*/  STS.64 [R133.X8+0x80], R48 ;  /* 0x0000803085007388 */ /* 0x000fe20000008a00 */
[----:B------:R-:W-:-:S02]  /*c9e0*/  ISETP.LT.AND P1, PT, R9, c[0x0][0x178], P5 ;  /* 0x00005e0009007a0c */ /* 0x000fc40002f21270 */
[----:B------:R-:W-:Y:S01]  /*c9f0*/  IADD3 R8, P4, R6, c[0x0][0x330], RZ ;  /* 0x0000cc0006087a10 */ /* 0x000fe20007f9e0ff */
[----:B------:R-:W-:Y:S04]  /*ca00*/  STS.64 [R133.X8+0xa0], R44 ;  /* 0x0000a02c85007388 */ /* 0x000fe80000008a00 */
[----:B------:R-:W-:Y:S04]  /*ca10*/  STS.64 [R133.X8+0xc0], R40 ;  /* 0x0000c02885007388 */ /* 0x000fe80000008a00 */
[----:B------:R-:W-:Y:S04]  /*ca20*/  STS.64 [R133.X8+0xe0], R36 ;  /* 0x0000e02485007388 */ /* 0x000fe80000008a00 */
        /* <DEDUP_REMOVED lines=12> */
[----:B------:R-:W-:Y:S01]  /*caf0*/  IADD3 R10, P0, R2, UR4, RZ ;  /* 0x00000004020a7c10 */ /* 0x000fe2000ff1e0ff */
[-C--:B------:R-:W-:Y:S01]  /*cb00*/  FMUL R22, R22, R0.reuse ;  /* 0x0000000016167220 */ /* 0x080fe20000400000 */
[----:B------:R-:W-:Y:S01]  /*cb10*/  IADD3 R2, P3, R6, UR4, RZ ;  /* 0x0000000406027c10 */ /* 0x000fe2000ff7e0ff */
[-C--:B------:R-:W-:Y:S01]  /*cb20*/  FMUL R23, R23, R0.reuse ;  /* 0x0000000017177220 */ /* 0x080fe20000400000 */
[----:B------:R-:W-:Y:S01]  /*cb30*/  IADD3.X R11, R3, UR5, RZ, P0, !PT ;  /* 0x00000005030b7c10 */ /* 0x000fe200087fe4ff */
[-C--:B---3--:R-:W-:Y:S01]  /*cb40*/  FMUL R16, R16, R0.reuse ;  /* 0x0000000010107220 */ /* 0x088fe20000400000 */
[----:B------:R-:W-:Y:S01]  /*cb50*/  ISETP.LT.AND P0, PT, R9, c[0x0][0x178], P6 ;  /* 0x00005e0009007a0c */ /* 0x000fe20003701270 */
[-C--:B------:R-:W-:Y:S01]  /*cb60*/  FMUL R17, R17, R0.reuse ;  /* 0x0000000011117220 */ /* 0x080fe20000400000 */
[C---:B------:R-:W-:Y:S01]  /*cb70*/  IADD3.X R9, R7.reuse, c[0x0][0x334], RZ, P4, !PT ;  /* 0x0000cd0007097a10 */ /* 0x040fe200027fe4ff */
[-C--:B------:R-:W-:Y:S01]  /*cb80*/  FMUL R18, R18, R0.reuse ;  /* 0x0000000012127220 */ /* 0x080fe20000400000 */
[----:B------:R-:W-:Y:S01]  /*cb90*/  IADD3.X R3, R7, UR5, RZ, P3, !PT ;  /* 0x0000000507037c10 */ /* 0x000fe20009ffe4ff */
[----:B------:R-:W-:Y:S01]  /*cba0*/  FMUL R19, R19, R0 ;  /* 0x0000000013137220 */ /* 0x000fe20000400000 */
[----:B------:R-:W-:Y:S01]  /*cbb0*/  @P2 STG.E.128 [R10.64], R20 ;  /* 0x000000140a002986 */ /* 0x000fe2000c101d12 */
[----:B------:R-:W-:-:S02]  /*cbc0*/  IADD3 R7, R135, 0x1a, RZ ;  /* 0x0000001a87077810 */ /* 0x000fc40007ffe0ff */
[----:B------:R-:W-:Y:S01]  /*cbd0*/  IADD3 R6, P4, R8, c[0x0][0x330], RZ ;  /* 0x0000cc0008067a10 */ /* 0x000fe20007f9e0ff */
        /* <DEDUP_REMOVED lines=10> */
[C---:B------:R-:W-:Y:S01]  /*cc80*/  IADD3 R2, P1, R4.reuse, c[0x0][0x330], RZ ;  /* 0x0000cc0004027a10 */ /* 0x040fe20007f3e0ff */
[----:B------:R-:W-:Y:S01]  /*cc90*/  STS.64 [R133.X8+0x40], R58 ;  /* 0x0000403a85007388 */ /* 0x000fe20000008a00 */
[C---:B------:R-:W-:Y:S02]  /*cca0*/  ISETP.LT.AND P0, PT, R3.reuse, c[0x0][0x178], P5 ;  /* 0x00005e0003007a0c */ /* 0x040fe40002f01270 */
[----:B------:R-:W-:Y:S01]  /*ccb0*/  ISETP.LT.AND P2, PT, R3, c[0x0][0x178], P6 ;  /* 0x00005e0003007a0c */ /* 0x000fe20003741270 */
[----:B------:R-:W-:Y:S01]  /*ccc0*/  STS.64 [R133.X8+0x60], R54 ;  /* 0x0000603685007388 */ /* 0x000fe20000008a00 */
[----:B------:R-:W-:Y:S02]  /*ccd0*/  IADD3.X R3, R5, c[0x0][0x334], RZ, P1, !PT ;  /* 0x0000cd0005037a10 */ /* 0x000fe40000ffe4ff */
[----:B------:R-:W-:Y:S01]  /*cce0*/  IADD3 R10, P1, R4, UR4, RZ ;  /* 0x00000004040a7c10 */ /* 0x000fe2000ff3e0ff */
[----:B------:R-:W-:Y:S01]  /*ccf0*/  STS.64 [R133.X8+0x80], R50 ;  /* 0x0000803285007388 */ /* 0x000fe20000008a00 */
[----:B------:R-:W-:-:S02]  /*cd00*/  IADD3 R4, P3, R8, UR4, RZ ;  /* 0x0000000408047c10 */ /* 0x000fc4000ff7e0ff */
[----:B------:R-:W-:Y:S01]  /*cd10*/  IADD3.X R11, R5, UR5, RZ, P1, !PT ;  /* 0x00000005050b7c10 */ /* 0x000fe20008ffe4ff */
[----:B------:R-:W-:Y:S01]  /*cd20*/  STS.64 [R133.X8+0xa0], R46 ;  /* 0x0000a02e85007388 */ /* 0x000fe20000008a00 */
[----:B------:R-:W-:Y:S02]  /*cd30*/  ISETP.LT.AND P1, PT, R7, c[0x0][0x178], P5 ;  /* 0x00005e0007007a0c */ /* 0x000fe40002f21270 */
[----:B------:R-:W-:Y:S01]  /*cd40*/  IADD3.X R5, R9, UR5, RZ, P3, !PT ;  /* 0x0000000509057c10 */ /* 0x000fe20009ffe4ff */
        /* <DEDUP_REMOVED lines=17> */
[----:B------:R-:W-:-:S02]  /*ce60*/  FMUL R23, R23, R0 ;  /* 0x0000000017177220 */ /* 0x000fc40000400000 */
[-C--:B---3--:R-:W-:Y:S02]  /*ce70*/  FMUL R16, R16, R0.reuse ;  /* 0x0000000010107220 */ /* 0x088fe40000400000 */
[-C--:B------:R-:W-:Y:S01]  /*ce80*/  FMUL R17, R17, R0.reuse ;  /* 0x0000000011117220 */ /* 0x080fe20000400000 */
[----:B------:R-:W-:Y:S01]  /*ce90*/  @P2 STG.E.128 [R10.64], R20 ;  /* 0x000000140a002986 */ /* 0x000fe2000c101d12 */
        /* <DEDUP_REMOVED lines=27> */
[-C--:B-1----:R-:W-:Y:S01]  /*d050*/  FMUL R14, R10, R0.reuse ;  /* 0x000000000a0e7220 */ /* 0x082fe20000400000 */
[----:B------:R-:W-:Y:S01]  /*d060*/  IADD3 R10, P1, R2, UR4, RZ ;  /* 0x00000004020a7c10 */ /* 0x000fe2000ff3e0ff */
[-C--:B------:R-:W-:Y:S01]  /*d070*/  FMUL R12, R8, R0.reuse ;  /* 0x00000000080c7220 */ /* 0x080fe20000400000 */
[----:B------:R-:W-:Y:S01]  /*d080*/  IADD3 R8, P4, R6, c[0x0][0x330], RZ ;  /* 0x0000cc0006087a10 */ /* 0x000fe20007f9e0ff */
[-C--:B------:R-:W-:Y:S01]  /*d090*/  FMUL R13, R9, R0.reuse ;  /* 0x00000000090d7220 */ /* 0x080fe20000400000 */
[----:B------:R-:W-:Y:S01]  /*d0a0*/  IADD3 R9, R135, 0x22, RZ ;  /* 0x0000002287097810 */ /* 0x000fe20007ffe0ff */
[-C--:B------:R-:W-:Y:S01]  /*d0b0*/  FMUL R15, R11, R0.reuse ;  /* 0x000000000b0f7220 */ /* 0x080fe20000400000 */
[----:B------:R-:W-:Y:S01]  /*d0c0*/  IADD3.X R11, R3, UR5, RZ, P1, !PT ;  /* 0x00000005030b7c10 */ /* 0x000fe20008ffe4ff */
[-C--:B--2---:R-:W-:Y:S01]  /*d0d0*/  FMUL R20, R20, R0.reuse ;  /* 0x0000000014147220 */ /* 0x084fe20000400000 */
[----:B------:R-:W-:Y:S01]  /*d0e0*/  ISETP.LT.AND P1, PT, R9, c[0x0][0x178], P5 ;  /* 0x00005e0009007a0c */ /* 0x000fe20002f21270 */
[-C--:B------:R-:W-:Y:S01]  /*d0f0*/  FMUL R21, R21, R0.reuse ;  /* 0x0000000015157220 */ /* 0x080fe20000400000 */
[----:B------:R4:W-:Y:S01]  /*d100*/  @P0 STG.E.128 [R4.64], R12 ;  /* 0x0000000c04000986 */ /* 0x0009e2000c101d12 */
[----:B------:R-:W-:Y:S01]  /*d110*/  ISETP.LT.AND P0, PT, R9, c[0x0][0x178], P6 ;  /* 0x00005e0009007a0c */ /* 0x000fe20003701270 */
[-C--:B------:R-:W-:Y:S01]  /*d120*/  FMUL R22, R22, R0.reuse ;  /* 0x0000000016167220 */ /* 0x080fe20000400000 */
[----:B------:R-:W-:Y:S01]  /*d130*/  IADD3 R2, P3, R6, UR4, RZ ;  /* 0x0000000406027c10 */ /* 0x000fe2000ff7e0ff */
[-C--:B------:R-:W-:Y:S01]  /*d140*/  FMUL R23, R23, R0.reuse ;  /* 0x0000000017177220 */ /* 0x080fe20000400000 */
[C---:B------:R-:W-:Y:S01]  /*d150*/  IADD3.X R9, R7.reuse, c[0x0][0x334], RZ, P4, !PT ;  /* 0x0000cd0007097a10 */ /* 0x040fe200027fe4ff */
[-C--:B---3--:R-:W-:Y:S01]  /*d160*/  FMUL R16, R16, R0.reuse ;  /* 0x0000000010107220 */ /* 0x088fe20000400000 */
[----:B------:R-:W-:Y:S01]  /*d170*/  IADD3.X R3, R7, UR5, RZ, P3, !PT ;  /* 0x0000000507037c10 */ /* 0x000fe20009ffe4ff */
[-C--:B------:R-:W-:Y:S01]  /*d180*/  FMUL R17, R17, R0.reuse ;  /* 0x0000000011117220 */ /* 0x080fe20000400000 */
[----:B------:R-:W-:Y:S01]  /*d190*/  @P2 STG.E.128 [R10.64], R20 ;  /* 0x000000140a002986 */ /* 0x000fe2000c101d12 */
[-C--:B------:R-:W-:Y:S01]  /*d1a0*/  FMUL R18, R18, R0.reuse ;  /* 0x0000000012127220 */ /* 0x080fe20000400000 */
[----:B------:R-:W-:Y:S01]  /*d1b0*/  IADD3 R7, R135, 0x2a, RZ ;  /* 0x0000002a87077810 */ /* 0x000fe20007ffe0ff */
[----:B------:R-:W-:Y:S01]  /*d1c0*/  FMUL R19, R19, R0 ;  /* 0x0000000013137220 */ /* 0x000fe20000400000 */
[----:B------:R-:W-:-:S04]  /*d1d0*/  IADD3 R6, P4, R8, c[0x0][0x330], RZ ;  /* 0x0000cc0008067a10 */ /* 0x000fc80007f9e0ff */
        /* <DEDUP_REMOVED lines=74> */
[----:B------:R-:W-:Y:S01]  /*d680*/  IADD3 R2, P3, R6, UR4, RZ ;  /* 0x0000000406027c10 */ /* 0x000fe2000ff7e0ff */
[-C--:B------:R-:W-:Y:S01]  /*d690*/  FMUL R14, R10, R0.reuse ;  /* 0x000000000a0e7220 */ /* 0x080fe20000400000 */
[----:B------:R-:W-:Y:S01]  /*d6a0*/  IADD3.X R9, R3, UR5, RZ, P1, !PT ;  /* 0x0000000503097c10 */ /* 0x000fe20008ffe4ff */
[-C--:B------:R-:W-:Y:S01]  /*d6b0*/  FMUL R15, R11, R0.reuse ;  /* 0x000000000b0f7220 */ /* 0x080fe20000400000 */
[----:B------:R-:W-:Y:S01]  /*d6c0*/  IADD3 R11, R135, 0x32, RZ ;  /* 0x00000032870b7810 */ /* 0x000fe20007ffe0ff */
[-C--:B--2---:R-:W-:Y:S01]  /*d6d0*/  FMUL R20, R20, R0.reuse ;  /* 0x0000000014147220 */ /* 0x084fe20000400000 */
[----:B------:R-:W-:Y:S01]  /*d6e0*/  IADD3 R10, P4, R6, c[0x0][0x330], RZ ;  /* 0x0000cc00060a7a10 */ /* 0x000fe20007f9e0ff */
[-C--:B------:R-:W-:Y:S01]  /*d6f0*/  FMUL R21, R21, R0.reuse ;  /* 0x0000000015157220 */ /* 0x080fe20000400000 */
[----:B------:R4:W-:Y:S01]  /*d700*/  @P0 STG.E.128 [R4.64], R12 ;  /* 0x0000000c04000986 */ /* 0x0009e2000c101d12 */
[C---:B------:R-:W-:Y:S01]  /*d710*/  ISETP.LT.AND P1, PT, R11.reuse, c[0x0][0x178], P5 ;  /* 0x00005e000b007a0c */ /* 0x040fe20002f21270 */
[-C--:B------:R-:W-:Y:S01]  /*d720*/  FMUL R22, R22, R0.reuse ;  /* 0x0000000016167220 */ /* 0x080fe20000400000 */
[----:B------:R-:W-:Y:S01]  /*d730*/  ISETP.LT.AND P0, PT, R11, c[0x0][0x178], P6 ;  /* 0x00005e000b007a0c */ /* 0x000fe20003701270 */
[-C--:B------:R-:W-:Y:S01]  /*d740*/  FMUL R23, R23, R0.reuse ;  /* 0x0000000017177220 */ /* 0x080fe20000400000 */
[C---:B------:R-:W-:Y:S01]  /*d750*/  IADD3.X R11, R7.reuse, c[0x0][0x334], RZ, P4, !PT ;  /* 0x0000cd00070b7a10 */ /* 0x040fe200027fe4ff */
[-C--:B---3--:R-:W-:Y:S01]  /*d760*/  FMUL R16, R16, R0.reuse ;  /* 0x0000000010107220 */ /* 0x088fe20000400000 */
[----:B------:R-:W-:Y:S01]  /*d770*/  IADD3.X R3, R7, UR5, RZ, P3, !PT ;  /* 0x0000000507037c10 */ /* 0x000fe20009ffe4ff */
[-C--:B------:R-:W-:Y:S01]  /*d780*/  FMUL R17, R17, R0.reuse ;  /* 0x0000000011117220 */ /* 0x080fe20000400000 */
[----:B------:R1:W-:Y:S01]  /*d790*/  @P2 STG.E.128 [R8.64], R20 ;  /* 0x0000001408002986 */ /* 0x0003e2000c101d12 */
[-C--:B------:R-:W-:Y:S01]  /*d7a0*/  FMUL R18, R18, R0.reuse ;  /* 0x0000000012127220 */ /* 0x080fe20000400000 */
[----:B------:R-:W-:Y:S01]  /*d7b0*/  IADD3 R6, P3, R4, UR4, RZ ;  /* 0x0000000404067c10 */ /* 0x000fe2000ff7e0ff */
[----:B------:R-:W-:-:S03]  /*d7c0*/  FMUL R19, R19, R0 ;  /* 0x0000000013137220 */ /* 0x000fc60000400000 */
[----:B------:R-:W-:Y:S02]  /*d7d0*/  IADD3.X R7, R5, UR5, RZ, P3, !PT ;  /* 0x0000000505077c10 */ /* 0x000fe40009ffe4ff */
[----:B------:R-:W-:Y:S01]  /*d7e0*/  @P1 STG.E.128 [R10.64], R16 ;  /* 0x000000100a001986 */ /* 0x000fe2000c101d12 */
[-C--:B----4-:R-:W-:Y:S02]  /*d7f0*/  FMUL R12, R24, R0.reuse ;  /* 0x00000000180c7220 */ /* 0x090fe40000400000 */
[-C--:B------:R-:W-:Y:S02]  /*d800*/  FMUL R13, R25, R0.reuse ;  /* 0x00000000190d7220 */ /* 0x080fe40000400000 */
[-C--:B------:R-:W-:Y:S02]  /*d810*/  FMUL R14, R26, R0.reuse ;  /* 0x000000001a0e7220 */ /* 0x080fe40000400000 */
[----:B------:R-:W-:Y:S01]  /*d820*/  FMUL R15, R27, R0 ;  /* 0x000000001b0f7220 */ /* 0x000fe20000400000 */
[----:B-1----:R-:W-:-:S04]  /*d830*/  IADD3 R8, P2, R4, c[0x0][0x330], RZ ;  /* 0x0000cc0004087a10 */ /* 0x002fc80007f5e0ff */
[----:B------:R1:W-:Y:S01]  /*d840*/  @P0 STG.E.128 [R2.64], R12 ;  /* 0x0000000c02000986 */ /* 0x0003e2000c101d12 */
[----:B------:R-:W-:-:S03]  /*d850*/  IADD3.X R9, R5, c[0x0][0x334], RZ, P2, !PT ;  /* 0x0000cd0005097a10 */ /* 0x000fc600017fe4ff */
[----:B------:R-:W-:Y:S01]  /*d860*/  BAR.SYNC.DEFER_BLOCKING 0x0 ;  /* 0x0000000000007b1d */ /* 0x000fe20000010000 */
[----:B------:R-:W-:-:S04]  /*d870*/  IADD3 R4, P2, R10, c[0x0][0x330], RZ ;  /* 0x0000cc000a047a10 */ /* 0x000fc80007f5e0ff */
[----:B------:R-:W-:Y:S01]  /*d880*/  IADD3.X R5, R11, c[0x0][0x334], RZ, P2, !PT ;  /* 0x0000cd000b057a10 */ /* 0x000fe200017fe4ff */
[----:B------:R-:W-:Y:S04]  /*d890*/  STS.64 [R133.X8], R130 ;  /* 0x0000008285007388 */ /* 0x000fe80000008a00 */
[----:B------:R-:W-:Y:S01]  /*d8a0*/  STS.64 [R133.X8+0x20], R126 ;  /* 0x0000207e85007388 */ /* 0x000fe20000008a00 */
[C---:B-1----:R-:W-:Y:S02]  /*d8b0*/  IADD3 R3, R135.reuse, 0x38, RZ ;  /* 0x0000003887037810 */ /* 0x042fe40007ffe0ff */
[----:B------:R-:W-:Y:S01]  /*d8c0*/  IADD3 R2, R135, 0x3a, RZ ;  /* 0x0000003a87027810 */ /* 0x000fe20007ffe0ff */
[----:B------:R-:W-:Y:S01]  /*d8d0*/  STS.64 [R133.X8+0x40], R122 ;  /* 0x0000407a85007388 */ /* 0x000fe20000008a00 */
[----:B------:R-:W-:-:S02]  /*d8e0*/  ISETP.LT.AND P1, PT, R3, c[0x0][0x178], P5 ;  /* 0x00005e0003007a0c */ /* 0x000fc40002f21270 */
[----:B------:R-:W-:Y:S01]  /*d8f0*/  ISETP.LT.AND P0, PT, R3, c[0x0][0x178], P6 ;  /* 0x00005e0003007a0c */ /* 0x000fe20003701270 */
[----:B------:R-:W-:Y:S01]  /*d900*/  STS.64 [R133.X8+0x60], R118 ;  /* 0x0000607685007388 */ /* 0x000fe20000008a00 */
[C---:B------:R-:W-:Y:S02]  /*d910*/  ISETP.LT.AND P5, PT, R2.reuse, c[0x0][0x178], P5 ;  /* 0x00005e0002007a0c */ /* 0x040fe40002fa1270 */
[----:B------:R-:W-:Y:S01]  /*d920*/  ISETP.LT.AND P6, PT, R2, c[0x0][0x178], P6 ;  /* 0x00005e0002007a0c */ /* 0x000fe200037c1270 */
        /* <DEDUP_REMOVED lines=17> */
[----:B------:R-:W-:-:S02]  /*da40*/  FMUL R22, R22, R0 ;  /* 0x0000000016167220 */ /* 0x000fc40000400000 */
[-C--:B------:R-:W-:Y:S01]  /*da50*/  FMUL R23, R23, R0.reuse ;  /* 0x0000000017177220 */ /* 0x080fe20000400000 */
[----:B------:R-:W-:Y:S01]  /*da60*/  IADD3.X R3, R11, UR5, RZ, P1, !PT ;  /* 0x000000050b037c10 */ /* 0x000fe20008ffe4ff */
[-C--:B---3--:R-:W-:Y:S02]  /*da70*/  FMUL R16, R16, R0.reuse ;  /* 0x0000000010107220 */ /* 0x088fe40000400000 */
[-C--:B------:R-:W-:Y:S01]  /*da80*/  FMUL R17, R17, R0.reuse ;  /* 0x0000000011117220 */ /* 0x080fe20000400000 */
[----:B------:R1:W-:Y:S01]  /*da90*/  @P0 STG.E.128 [R6.64], R20 ;  /* 0x0000001406000986 */ /* 0x0003e2000c101d12 */
[-C--:B------:R-:W-:Y:S02]  /*daa0*/  FMUL R18, R18, R0.reuse ;  /* 0x0000000012127220 */ /* 0x080fe40000400000 */
[----:B------:R-:W-:-:S05]  /*dab0*/  FMUL R19, R19, R0 ;  /* 0x0000000013137220 */ /* 0x000fca0000400000 */
[----:B------:R1:W-:Y:S01]  /*dac0*/  @P5 STG.E.128 [R4.64], R16 ;  /* 0x0000001004005986 */ /* 0x0003e2000c101d12 */
[-C--:B----4-:R-:W-:Y:S02]  /*dad0*/  FMUL R12, R24, R0.reuse ;  /* 0x00000000180c7220 */ /* 0x090fe40000400000 */
[-C--:B------:R-:W-:Y:S02]  /*dae0*/  FMUL R13, R25, R0.reuse ;  /* 0x00000000190d7220 */ /* 0x080fe40000400000 */
[-C--:B------:R-:W-:Y:S02]  /*daf0*/  FMUL R14, R26, R0.reuse ;  /* 0x000000001a0e7220 */ /* 0x080fe40000400000 */
[----:B------:R-:W-:-:S05]  /*db00*/  FMUL R15, R27, R0 ;  /* 0x000000001b0f7220 */ /* 0x000fca0000400000 */
[----:B------:R1:W-:Y:S02]  /*db10*/  @P6 STG.E.128 [R2.64], R12 ;  /* 0x0000000c02006986 */ /* 0x0003e4000c101d12 */
.L_x_70:
[----:B------:R-:W-:Y:S05]  /*db20*/  BSYNC B0 ;  /* 0x0000000000007941 */ /* 0x000fea0003800000 */
.L_x_68:
[----:B------:R-:W-:-:S04]  /*db30*/  MOV R0, c[0x0][0x388] ;  /* 0x0000e20000007a02 */ /* 0x000fc80000000f00 */
[----:B------:R-:W-:-:S13]  /*db40*/  ISETP.NE.AND P0, PT, R0, 0x1, PT ;  /* 0x000000010000780c */ /* 0x000fda0003f05270 */
[----:B------:R-:W-:Y:S05]  /*db50*/  @P0 EXIT ;  /* 0x000000000000094d */ /* 0x000fea0003800000 */
[----:B------:R-:W-:-:S04]  /*db60*/  MOV R0, c[0x0][0x1b0] ;  /* 0x00006c0000007a02 */ /* 0x000fc80000000f00 */
[----:B------:R-:W-:-:S13]  /*db70*/  ISETP.GE.AND P0, PT, R0, 0x2, PT ;  /* 0x000000020000780c */ /* 0x000fda0003f06270 */
[----:B------:R-:W-:Y:S05]  /*db80*/  @!P0 EXIT ;  /* 0x000000000000894d */ /* 0x000fea0003800000 */
[----:B------:R-:W-:Y:S01]  /*db90*/  BAR.SYNC.DEFER_BLOCKING 0x0 ;  /* 0x0000000000007b1d */ /* 0x000fe20000010000 */
[----:B------:R-:W-:-:S13]  /*dba0*/  ISETP.GT.AND P0, PT, R184, RZ, PT ;  /* 0x000000ffb800720c */ /* 0x000fda0003f04270 */
[----:B------:R-:W-:Y:S05]  /*dbb0*/  @P0 EXIT ;  /* 0x000000000000094d */ /* 0x000fea0003800000 */
[----:B------:R-:W-:Y:S01]  /*dbc0*/  @!PT LDS RZ, [RZ] ;  /* 0x00000000fffff984 */ /* 0x000fe20000000800 */
[----:B------:R-:W-:Y:S01]  /*dbd0*/  @!PT LDS RZ, [RZ] ;  /* 0x00000000fffff984 */ /* 0x000fe20000000800 */
[----:B------:R-:W-:Y:S01]  /*dbe0*/  @!PT LDS RZ, [RZ] ;  /* 0x00000000fffff984 */ /* 0x000fe20000000800 */
[----:B------:R-:W-:Y:S01]  /*dbf0*/  @!PT LDS RZ, [RZ] ;  /* 0x00000000fffff984 */ /* 0x000fe20000000800 */
[----:B------:R-:W-:Y:S06]  /*dc00*/  MEMBAR.ALL.GPU ;  /* 0x0000000000007992 */ /* 0x000fec000000a000 */
[----:B------:R-:W-:Y:S01]  /*dc10*/  IADD3 R0, R250, 0x1, RZ ;  /* 0x00000001fa007810 */ /* 0x000fe20007ffe0ff */
[----:B------:R-:W-:-:S00]  /*dc20*/  ERRBAR ;  /* 0x00000000000079ab */ /* 0x000fc00000000000 */
[----:B------:R-:W-:-:S04]  /*dc30*/  ISETP.NE.AND P0, PT, R0, c[0x0][0x1b0], PT ;  /* 0x00006c0000007a0c */ /* 0x000fc80003f05270 */
[----:B------:R-:W-:-:S05]  /*dc40*/  SEL R0, R0, RZ, P0 ;  /* 0x000000ff00007207 */ /* 0x000fca0000000000 */
[----:B------:R-:W-:Y:S01]  /*dc50*/  STG.E.STRONG.GPU [R142.64], R0 ;  /* 0x000000008e007986 */ /* 0x000fe2000c10f912 */
[----:B------:R-:W-:Y:S05]  /*dc60*/  EXIT ;  /* 0x000000000000794d */ /* 0x000fea0003800000 */
        .weak           $__internal_1_$__cuda_sm20_div_s64
        .type           $__internal_1_$__cuda_sm20_div_s64,@function
        .size           $__internal_1_$__cuda_sm20_div_s64,(.L_x_73 - $__internal_1_$__cuda_sm20_div_s64)
$__internal_1_$__cuda_sm20_div_s64:
[----:B------:R-:W-:Y:S02]  /*dc70*/  IADD3 R2, P0, RZ, -c[0x0][0x1a4], RZ ;  /* 0x80006900ff027a10 */ /* 0x000fe40007f1e0ff */
[----:B------:R-:W-:-:S03]  /*dc80*/  ISETP.LE.AND P1, PT, RZ, UR4, PT ;  /* 0x00000004ff007c0c */ /* 0x000fc6000bf23270 */
[----:B------:R-:W-:Y:S01]  /*dc90*/  IMAD.X R3, RZ, RZ, ~UR4, P0 ;  /* 0x80000004ff037e24 */ /* 0x000fe200080e06ff */
[----:B------:R-:W-:-:S04]  /*dca0*/  SEL R2, R2, c[0x0][0x1a4], !P1 ;  /* 0x0000690002027a07 */ /* 0x000fc80004800000 */
[----:B------:R-:W-:-:S04]  /*dcb0*/  SEL R3, R3, UR4, !P1 ;  /* 0x0000000403037c07 */ /* 0x000fc8000c800000 */
[----:B------:R-:W1:Y:S08]  /*dcc0*/  I2F.U64.RP R140, R2 ;  /* 0x00000002008c7312 */ /* 0x000e700000309000 */
[----:B-1----:R-:W1:Y:S02]  /*dcd0*/  MUFU.RCP R140, R140 ;  /* 0x0000008c008c7308 */ /* 0x002e640000001000 */
[----:B-1----:R-:W-:-:S06]  /*dce0*/  IADD3 R140, R140, 0x1ffffffe, RZ ;  /* 0x1ffffffe8c8c7810 */ /* 0x002fcc0007ffe0ff */
[----:B------:R-:W1:Y:S02]  /*dcf0*/  F2I.U64.TRUNC R140, R140 ;  /* 0x0000008c008c7311 */ /* 0x000e64000020d800 */
[----:B-1----:R-:W-:-:S04]  /*dd00*/  IMAD.WIDE.U32 R152, R140, R2, RZ ;  /* 0x000000028c987225 */ /* 0x002fc800078e00ff */
        /* <DEDUP_REMOVED lines=14> */
[C---:B------:R-:W-:Y:S01]  /*ddf0*/  IMAD R141, R147.reuse, R3, R153 ;  /* 0x00000003938d7224 */ /* 0x040fe200078e0299 */
[----:B------:R-:W-:Y:S02]  /*de00*/  IADD3 R152, P0, RZ, -R152, RZ ;  /* 0x80000098ff987210 */ /* 0x000fe40007f1e0ff */
[----:B------:R-:W-:Y:S01]  /*de10*/  ISETP.GE.AND P1, PT, R150, RZ, PT ;  /* 0x000000ff9600720c */ /* 0x000fe20003f26270 */
[----:B------:R-:W-:Y:S02]  /*de20*/  IMAD R141, R140, R2, R141 ;  /* 0x000000028c8d7224 */ /* 0x000fe400078e028d */
[----:B------:R-:W-:-:S04]  /*de30*/  IMAD.HI.U32 R146, R147, R152, RZ ;  /* 0x0000009893927227 */ /* 0x000fc800078e00ff */
[----:B------:R-:W-:Y:S01]  /*de40*/  IMAD.X R141, RZ, RZ, ~R141, P0 ;  /* 0x000000ffff8d7224 */ /* 0x000fe200000e0e8d */
[----:B------:R-:W-:-:S03]  /*de50*/  IADD3 R151, P0, RZ, -R148, RZ ;  /* 0x80000094ff977210 */ /* 0x000fc60007f1e0ff */
[----:B------:R-:W-:Y:S01]  /*de60*/  IMAD.WIDE.U32 R146, P4, R147, R141, R146 ;  /* 0x0000008d93927225 */ /* 0x000fe20007880092 */
[----:B------:R-:W-:-:S03]  /*de70*/  SEL R148, R151, R148, !P1 ;  /* 0x0000009497947207 */ /* 0x000fc60004800000 */
[C---:B------:R-:W-:Y:S02]  /*de80*/  IMAD R149, R140.reuse, R141, RZ ;  /* 0x0000008d8c957224 */ /* 0x040fe400078e02ff */
[----:B------:R-:W-:-:S04]  /*de90*/  IMAD.HI.U32 R146, P3, R140, R152, R146 ;  /* 0x000000988c927227 */ /* 0x000fc80007860092 */
[----:B------:R-:W-:Y:S01]  /*dea0*/  IMAD.HI.U32 R141, R140, R141, RZ ;  /* 0x0000008d8c8d7227 */ /* 0x000fe200078e00ff */
[----:B------:R-:W-:-:S03]  /*deb0*/  IADD3 R149, P2, R149, R146, RZ ;  /* 0x0000009295957210 */ /* 0x000fc60007f5e0ff */
[----:B------:R-:W-:Y:S02]  /*dec0*/  IMAD.X R147, RZ, RZ, ~R150, P0 ;  /* 0x000000ffff937224 */ /* 0x000fe400000e0e96 */
[----:B------:R-:W-:Y:S02]  /*ded0*/  IMAD.X R141, R141, 0x1, R140, P4 ;  /* 0x000000018d8d7824 */ /* 0x000fe400020e068c */
[----:B------:R-:W-:Y:S01]  /*dee0*/  IMAD.HI.U32 R146, R149, R148, RZ ;  /* 0x0000009495927227 */ /* 0x000fe200078e00ff */
[----:B------:R-:W-:Y:S02]  /*def0*/  SEL R140, R147, R150, !P1 ;  /* 0x00000096938c7207 */ /* 0x000fe40004800000 */
[----:B------:R-:W-:Y:S01]  /*df00*/  IADD3.X R141, RZ, RZ, R141, P2, P3 ;  /* 0x000000ffff8d7210 */ /* 0x000fe200017e648d */
[----:B------:R-:W-:Y:S01]  /*df10*/  IMAD.MOV.U32 R147, RZ, RZ, RZ ;  /* 0x000000ffff937224 */ /* 0x000fe200078e00ff */
[----:B------:R-:W-:-:S03]  /*df20*/  LOP3.LUT R150, R150, UR4, RZ, 0x3c, !PT ;  /* 0x0000000496967c12 */ /* 0x000fc6000f8e3cff */
        /* <DEDUP_REMOVED lines=10> */
[CC--:B------:R-:W-:Y:S01]  /*dfd0*/  ISETP.GE.U32.AND P2, PT, R146.reuse, R2.reuse, PT ;  /* 0x000000029200720c */ /* 0x0c0fe20003f46070 */
        /* <DEDUP_REMOVED lines=14> */
[-C--:B------:R-:W-:Y:S02]  /*e0c0*/  IADD3.X R140, RZ, R2.reuse, RZ, P1, !PT ;  /* 0x00000002ff8c7210 */ /* 0x080fe40000ffe4ff */
[----:B------:R-:W-:Y:S02]  /*e0d0*/  SEL R3, R146, R141, P0 ;  /* 0x0000008d92037207 */ /* 0x000fe40000000000 */
[----:B------:R-:W-:Y:S02]  /*e0e0*/  SEL R2, R140, R2, P0 ;  /* 0x000000028c027207 */ /* 0x000fe40000000000 */
[----:B------:R-:W-:Y:S02]  /*e0f0*/  IADD3 R140, P1, RZ, -R3, RZ ;  /* 0x80000003ff8c7210 */ /* 0x000fe40007f3e0ff */
[----:B------:R-:W-:-:S02]  /*e100*/  ISETP.NE.U32.AND P0, PT, RZ, c[0x0][0x1a4], PT ;  /* 0x00006900ff007a0c */ /* 0x000fc40003f05070 */
[----:B------:R-:W-:Y:S01]  /*e110*/  ISETP.GE.AND P2, PT, R150, RZ, PT ;  /* 0x000000ff9600720c */ /* 0x000fe20003f46270 */
[----:B------:R-:W-:Y:S01]  /*e120*/  IMAD.X R141, RZ, RZ, ~R2, P1 ;  /* 0x000000ffff8d7224 */ /* 0x000fe200008e0e02 */
[----:B------:R-:W-:Y:S02]  /*e130*/  ISETP.NE.AND.EX P0, PT, RZ, UR4, PT, P0 ;  /* 0x00000004ff007c0c */ /* 0x000fe4000bf05300 */
[----:B------:R-:W-:Y:S01]  /*e140*/  SEL R140, R140, R3, !P2 ;  /* 0x000000038c8c7207 */ /* 0x000fe20005000000 */
[----:B------:R-:W-:Y:S01]  /*e150*/  IMAD.MOV.U32 R3, RZ, RZ, 0x0 ;  /* 0x00000000ff037424 */ /* 0x000fe200078e00ff */
[----:B------:R-:W-:Y:S02]  /*e160*/  SEL R2, R141, R2, !P2 ;  /* 0x000000028d027207 */ /* 0x000fe40005000000 */
[----:B------:R-:W-:Y:S02]  /*e170*/  SEL R141, R140, 0xffffffff, P0 ;  /* 0xffffffff8c8d7807 */ /* 0x000fe40000000000 */
[----:B------:R-:W-:Y:S01]  /*e180*/  SEL R140, R2, 0xffffffff, P0 ;  /* 0xffffffff028c7807 */ /* 0x000fe20000000000 */
[----:B------:R-:W-:-:S04]  /*e190*/  IMAD.MOV.U32 R2, RZ, RZ, R157 ;  /* 0x000000ffff027224 */ /* 0x000fc800078e009d */
[----:B------:R-:W-:Y:S05]  /*e1a0*/  RET.REL.NODEC R2 `(_ZN7cutlass6KernelINS_4conv6kernel29ImplicitGemmConvolutionFusionINS1_11threadblock33ImplicitGemmWgradFusionMultistageINS_4gemm9GemmShapeILi128ELi128ELi32EEENS4_52Conv2dWgradOutputGradientTileAccessIteratorOptimizedINS_11MatrixShapeILi128ELi32EEENS_6half_tENS_9transform29PitchLinearWarpRakedThreadMapINS_16PitchLinearShapeILi128ELi32EEELi128ENSF_ILi8ELi4EEELi8EEENS_12AlignedArrayISC_Li8ELi16EEEEENSD_11threadblock25RegularTileAccessIteratorISB_SC_NS_6layout40ColumnMajorTensorOpMultiplicandCongruousILi16ELi64EEELi1ESI_Li16EEELNS_4arch14CacheOperation4KindE0ENS4_48Conv2dWgradActivationTileAccessIteratorOptimizedINSA_ILi32ELi128EEESC_SI_SK_EENSN_ISW_SC_NSO_37RowMajorTensorOpMultiplicandCongruousILi16ELi64EEELi0ESI_Li16EEELSU_0ENS4_33PredicatedScaleBiasVectorIteratorINSA_ILi1ELi64EEESC_NSO_8RowMajorEEENS6_11threadblock9MmaPolicyINS6_4warp11MmaTensorOpINS7_ILi64ELi64ELi32EEESC_SQ_SC_SZ_fS13_NS17_17MmaTensorOpPolicyINSS_3MmaINS7_ILi16ELi8ELi16EEELi32ESC_S13_SC_NSO_11ColumnMajorEfS13_NSS_13OpMultiplyAddEEENSA_ILi1ELi1EEEEELi1ELb0EbEENSA_ILi0ELi0EEES1J_Li1EEELi5EbEENS_8epilogue11threadblock8EpilogueIS8_S1I_Li1ENS1N_22PredicatedTileIteratorINS1N_26OutputTileOptimalThreadMapINS1N_15OutputTileShapeILi128ELi8ELi2ELi1ELi1EEENS1R_ILi1ELi8ELi1ELi1ELi8EEELi128ELi4ELi32EEEfLb0ENSO_9NoPermuteELb0EEENS1M_4warp24FragmentIteratorTensorOpIS19_S1C_fNS_5ArrayIfLi4ELb1EEES13_EENS1X_20TileIteratorTensorOpIS19_S1C_fS13_EENS1N_18SharedLoadIteratorINS1U_18CompactedThreadMapEfLi16EEENS1M_6thread17LinearCombinationIfLi4EffLNS27_9ScaleType4KindE0ELNS_15FloatRoundStyleE2EfEENSA_ILi0ELi8EEELi2ELi1EEENS15_30GemmIdentityThreadblockSwizzleILi1EEELNS1_8OperatorE2ENS1_17Conv2dProblemSizeEEEEEvNT_6ParamsE) ;  /* 0xffff1e5002007950 */ /* 0x000fea0003c3ffff */
.L_x_71:
        /* <DEDUP_REMOVED lines=13> */
.L_x_73:


//--------------------- .nv.shared._ZN7cutlass9reference6device6kernel11Conv2dWgradINS_6half_tENS_6layout10TensorNHWCES4_S6_fS6_ffNS_16NumericConverterIffLNS_15FloatRoundStyleE2EEENS_12multiply_addIfffEELi2ELi4ELi8ELi16EEEvNS_4conv17Conv2dProblemSizeENS_9TensorRefIT_T0_EENSE_IT1_T2_EENSE_IT3_T4_EESN_T5_SO_ --------------------------
	.section	.nv.shared._ZN7cutlass9reference6device6kernel11Conv2dWgradINS_6half_tENS_6layout10TensorNHWCES4_S6_fS6_ffNS_16NumericConverterIffLNS_15FloatRoundStyleE2EEENS_12multiply_addIfffEELi2ELi4ELi8ELi16EEEvNS_4conv17Conv2dProblemSizeENS_9TensorRefIT_T0_EENSE_IT1_T2_EENSE_IT3_T4_EESN_T5_SO_,"aw",@nobits
	.sectionflags	@""
	.align	16


//--------------------- .nv.global                --------------------------
	.section	.nv.global,"aw",@nobits
.nv.global:
	.type		_ZN34_INTERNAL_8607ff02_4_k_cu_2106836d4cute1_E,@object
	.size		_ZN34_INTERNAL_8607ff02_4_k_cu_2106836d4cute1_E,(_ZN34_INTERNAL_8607ff02_4_k_cu_2106836d4cuda3std3__45__cpo6cbeginE - _ZN34_INTERNAL_8607ff02_4_k_cu_2106836d4cute1_E)
_ZN34_INTERNAL_8607ff02_4_k_cu_2106836d4cute1_E:
	.zero		1
	.type		_ZN34_INTERNAL_8607ff02_4_k_cu_2106836d4cuda3std3__45__cpo6cbeginE,@object
	.size		_ZN34_INTERNAL_8607ff02_4_k_cu_2106836d4cuda3std3__45__cpo6cbeginE,(_ZN34_INTERNAL_8607ff02_4_k_cu_2106836d4cuda3std3__48in_placeE - _ZN34_INTERNAL_8607ff02_4_k_cu_2106836d4cuda3std3__45__cpo6cbeginE)
_ZN34_INTERNAL_8607ff02_4_k_cu_2106836d4cuda3std3__45__cpo6cbeginE:
	.zero		1
	.type		_ZN34_INTERNAL_8607ff02_4_k_cu_2106836d4cuda3std3__48in_placeE,@object
	.size		_ZN34_INTERNAL_8607ff02_4_k_cu_2106836d4cuda3std3__48in_placeE,(_ZN34_INTERNAL_8607ff02_4_k_cu_2106836d4cuda3std6ranges3__45__cpo9iter_moveE - _ZN34_INTERNAL_8607ff02_4_k_cu_2106836d4cuda3std3__48in_placeE)
_ZN34_INTERNAL_8607ff02_4_k_cu_2106836d4cuda3std3__48in_placeE:
	.zero		1
	.type		_ZN34_INTERNAL_8607ff02_4_k_cu_2106836d4cuda3std6ranges3__45__cpo9iter_moveE,@object
	.size		_ZN34_INTERNAL_8607ff02_4_k_cu_2106836d4cuda3std6ranges3__45__cpo9iter_moveE,(_ZN34_INTERNAL_8607ff02_4_k_cu_2106836d4cuda3std3__45__cpo5beginE - _ZN34_INTERNAL_8607ff02_4_k_cu_2106836d4cuda3std6ranges3__45__cpo9iter_moveE)
_ZN34_INTERNAL_8607ff02_4_k_cu_2106836d4cuda3std6ranges3__45__cpo9iter_moveE:
	.zero		1
	.type		_ZN34_INTERNAL_8607ff02_4_k_cu_2106836d4cuda3std3__45__cpo5beginE,@object
	.size		_ZN34_INTERNAL_8607ff02_4_k_cu_2106836d4cuda3std3__45__cpo5beginE,(_ZN34_INTERNAL_8607ff02_4_k_cu_2106836d4cuda3std3__436_GLOBAL__N__8607ff02_4_k_cu_2106836d6ignoreE - _ZN34_INTERNAL_8607ff02_4_k_cu_2106836d4cuda3std3__45__cpo5beginE)
_ZN34_INTERNAL_8607ff02_4_k_cu_2106836d4cuda3std3__45__cpo5beginE:
	.zero		1
	.type		_ZN34_INTERNAL_8607ff02_4_k_cu_2106836d4cuda3std3__436_GLOBAL__N__8607ff02_4_k_cu_2106836d6ignoreE,@object
	.size		_ZN34_INTERNAL_8607ff02_4_k_cu_2106836d4cuda3std3__436_GLOBAL__N__8607ff02_4_k_cu_2106836d6ignoreE,(_ZN34_INTERNAL_8607ff02_4_k_cu_2106836d4cute7productE - _ZN34_INTERNAL_8607ff02_4_k_cu_2106836d4cuda3std3__436_GLOBAL__N__8607ff02_4_k_cu_2106836d6ignoreE)
_ZN34_INTERNAL_8607ff02_4_k_cu_2106836d4cuda3std3__436_GLOBAL__N__8607ff02_4_k_cu_2106836d6ignoreE:
	.zero		1
	.type		_ZN34_INTERNAL_8607ff02_4_k_cu_2106836d4cute7productE,@object
	.size		_ZN34_INTERNAL_8607ff02_4_k_cu_2106836d4cute7productE,(_ZN34_INTERNAL_8607ff02_4_k_cu_2106836d4cuda3std3__45__cpo3endE - _ZN34_INTERNAL_8607ff02_4_k_cu_2106836d4cute7productE)
_ZN34_INTERNAL_8607ff02_4_k_cu_2106836d4cute7productE:
	.zero		1
	.type		_ZN34_INTERNAL_8607ff02_4_k_cu_2106836d4cuda3std3__45__cpo3endE,@object
	.size		_ZN34_INTERNAL_8607ff02_4_k_cu_2106836d4cuda3std3__45__cpo3endE,(_ZN34_INTERNAL_8607ff02_4_k_cu_2106836d4cuda3std3__419piecewise_constructE - _ZN34_INTERNAL_8607ff02_4_k_cu_2106836d4cuda3std3__45__cpo3endE)
_ZN34_INTERNAL_8607ff02_4_k_cu_2106836d4cuda3std3__45__cpo3endE:
	.zero		1
	.type		_ZN34_INTERNAL_8607ff02_4_k_cu_2106836d4cuda3std3__419piecewise_constructE,@object
	.size		_ZN34_INTERNAL_8607ff02_4_k_cu_2106836d4cuda3std3__419piecewise_constructE,(_ZN34_INTERNAL_8607ff02_4_k_cu_2106836d4cuda3std3__45__cpo4cendE - _ZN34_INTERNAL_8607ff02_4_k_cu_2106836d4cuda3std3__419piecewise_constructE)
_ZN34_INTERNAL_8607ff02_4_k_cu_2106836d4cuda3std3__419piecewise_constructE:
	.zero		1
	.type		_ZN34_INTERNAL_8607ff02_4_k_cu_2106836d4cuda3std3__45__cpo4cendE,@object
	.size		_ZN34_INTERNAL_8607ff02_4_k_cu_2106836d4cuda3std3__45__cpo4cendE,(_ZN34_INTERNAL_8607ff02_4_k_cu_2106836d4cuda3std6ranges3__45__cpo4swapE - _ZN34_INTERNAL_8607ff02_4_k_cu_2106836d4cuda3std3__45__cpo4cendE)
_ZN34_INTERNAL_8607ff02_4_k_cu_2106836d4cuda3std3__45__cpo4cendE:
	.zero		1
	.type		_ZN34_INTERNAL_8607ff02_4_k_cu_2106836d4cuda3std6ranges3__45__cpo4swapE,@object
	.size		_ZN34_INTERNAL_8607ff02_4_k_cu_2106836d4cuda3std6ranges3__45__cpo4swapE,(.L_7 - _ZN34_INTERNAL_8607ff02_4_k_cu_2106836d4cuda3std6ranges3__45__cpo4swapE)
_ZN34_INTERNAL_8607ff02_4_k_cu_2106836d4cuda3std6ranges3__45__cpo4swapE:
	.zero		1
.L_7:


//--------------------- .nv.shared._ZN7cutlass6KernelINS_4conv6kernel29ImplicitGemmConvolutionFusionINS1_11threadblock33ImplicitGemmWgradFusionMultistageINS_4gemm9GemmShapeILi128ELi128ELi32EEENS4_52Conv2dWgradOutputGradientTileAccessIteratorOptimizedINS_11MatrixShapeILi128ELi32EEENS_6half_tENS_9transform29PitchLinearWarpRakedThreadMapINS_16PitchLinearShapeILi128ELi32EEELi128ENSF_ILi8ELi4EEELi8EEENS_12AlignedArrayISC_Li8ELi16EEEEENSD_11threadblock25RegularTileAccessIteratorISB_SC_NS_6layout40ColumnMajorTensorOpMultiplicandCongruousILi16ELi64EEELi1ESI_Li16EEELNS_4arch14CacheOperation4KindE0ENS4_48Conv2dWgradActivationTileAccessIteratorOptimizedINSA_ILi32ELi128EEESC_SI_SK_EENSN_ISW_SC_NSO_37RowMajorTensorOpMultiplicandCongruousILi16ELi64EEELi0ESI_Li16EEELSU_0ENS4_33PredicatedScaleBiasVectorIteratorINSA_ILi1ELi64EEESC_NSO_8RowMajorEEENS6_11threadblock9MmaPolicyINS6_4warp11MmaTensorOpINS7_ILi64ELi64ELi32EEESC_SQ_SC_SZ_fS13_NS17_17MmaTensorOpPolicyINSS_3MmaINS7_ILi16ELi8ELi16EEELi32ESC_S13_SC_NSO_11ColumnMajorEfS13_NSS_13OpMultiplyAddEEENSA_ILi1ELi1EEEEELi1ELb0EbEENSA_ILi0ELi0EEES1J_Li1EEELi5EbEENS_8epilogue11threadblock8EpilogueIS8_S1I_Li1ENS1N_22PredicatedTileIteratorINS1N_26OutputTileOptimalThreadMapINS1N_15OutputTileShapeILi128ELi8ELi2ELi1ELi1EEENS1R_ILi1ELi8ELi1ELi1ELi8EEELi128ELi4ELi32EEEfLb0ENSO_9NoPermuteELb0EEENS1M_4warp24FragmentIteratorTensorOpIS19_S1C_fNS_5ArrayIfLi4ELb1EEES13_EENS1X_20TileIteratorTensorOpIS19_S1C_fS13_EENS1N_18SharedLoadIteratorINS1U_18CompactedThreadMapEfLi16EEENS1M_6thread17LinearCombinationIfLi4EffLNS27_9ScaleType4KindE0ELNS_15FloatRoundStyleE2EfEENSA_ILi0ELi8EEELi2ELi1EEENS15_30GemmIdentityThreadblockSwizzleILi1EEELNS1_8OperatorE2ENS1_17Conv2dProblemSizeEEEEEvNT_6ParamsE --------------------------
	.section	.nv.shared._ZN7cutlass6KernelINS_4conv6kernel29ImplicitGemmConvolutionFusionINS1_11threadblock33ImplicitGemmWgradFusionMultistageINS_4gemm9GemmShapeILi128ELi128ELi32EEENS4_52Conv2dWgradOutputGradientTileAccessIteratorOptimizedINS_11MatrixShapeILi128ELi32EEENS_6half_tENS_9transform29PitchLinearWarpRakedThreadMapINS_16PitchLinearShapeILi128ELi32EEELi128ENSF_ILi8ELi4EEELi8EEENS_12AlignedArrayISC_Li8ELi16EEEEENSD_11threadblock25RegularTileAccessIteratorISB_SC_NS_6layout40ColumnMajorTensorOpMultiplicandCongruousILi16ELi64EEELi1ESI_Li16EEELNS_4arch14CacheOperation4KindE0ENS4_48Conv2dWgradActivationTileAccessIteratorOptimizedINSA_ILi32ELi128EEESC_SI_SK_EENSN_ISW_SC_NSO_37RowMajorTensorOpMultiplicandCongruousILi16ELi64EEELi0ESI_Li16EEELSU_0ENS4_33PredicatedScaleBiasVectorIteratorINSA_ILi1ELi64EEESC_NSO_8RowMajorEEENS6_11threadblock9MmaPolicyINS6_4warp11MmaTensorOpINS7_ILi64ELi64ELi32EEESC_SQ_SC_SZ_fS13_NS17_17MmaTensorOpPolicyINSS_3MmaINS7_ILi16ELi8ELi16EEELi32ESC_S13_SC_NSO_11ColumnMajorEfS13_NSS_13OpMultiplyAddEEENSA_ILi1ELi1EEEEELi1ELb0EbEENSA_ILi0ELi0EEES1J_Li1EEELi5EbEENS_8epilogue11threadblock8EpilogueIS8_S1I_Li1ENS1N_22PredicatedTileIteratorINS1N_26OutputTileOptimalThreadMapINS1N_15OutputTileShapeILi128ELi8ELi2ELi1ELi1EEENS1R_ILi1ELi8ELi1ELi1ELi8EEELi128ELi4ELi32EEEfLb0ENSO_9NoPermuteELb0EEENS1M_4warp24FragmentIteratorTensorOpIS19_S1C_fNS_5ArrayIfLi4ELb1EEES13_EENS1X_20TileIteratorTensorOpIS19_S1C_fS13_EENS1N_18SharedLoadIteratorINS1U_18CompactedThreadMapEfLi16EEENS1M_6thread17LinearCombinationIfLi4EffLNS27_9ScaleType4KindE0ELNS_15FloatRoundStyleE2EfEENSA_ILi0ELi8EEELi2ELi1EEENS15_30GemmIdentityThreadblockSwizzleILi1EEELNS1_8OperatorE2ENS1_17Conv2dProblemSizeEEEEEvNT_6ParamsE,"aw",@nobits
	.sectionflags	@""
	.align	16
